	.target	sm_100a

	.elftype	@"ET_EXEC"


//--------------------- .note.nv.tkinfo           --------------------------
	.section	.note.nv.tkinfo,"",@"SHT_NOTE"
	.sectionflags	@"SHF_NOTE_NV_TKINFO"
	.tkinfo
        /*0018*/ 	.word	0x00000002
        /*0030*/ 	.string	""
        /*0030*/ 	.string	"ptxas"
        /*0030*/ 	.string	"Cuda compilation tools, release 13.0, V13.0.88"
        /*0030*/ 	.string	"Build cuda_13.0.r13.0/compiler.36424714_0"
        /*0030*/ 	.string	"-arch sm_100a -m 64 "



//--------------------- .note.nv.cuinfo           --------------------------
	.section	.note.nv.cuinfo,"",@"SHT_NOTE"
	.sectionflags	@"SHF_NOTE_NV_CUINFO"
        /*0018*/ 	.short	0x0002
        /*001a*/ 	.short	0x0064
        /*001c*/ 	.short	0x0082
	.zero		2


//--------------------- .nv.info                  --------------------------
	.section	.nv.info,"",@"SHT_CUDA_INFO"
	.align	4


	//----- nvinfo : EIATTR_REGCOUNT
	.align		4
        /*0000*/ 	.byte	0x04, 0x2f
        /*0002*/ 	.short	(.L_29 - .L_28)
	.align		4
.L_28:
        /*0004*/ 	.word	index@(_Z25multi_tensor_apply_kernelI18TensorListMetadataILi3EE10SGDFunctorILi3EN3c104HalfES4_EJffffbbbfEEvlPViT_T0_DpT1_)
        /*0008*/ 	.word	0x00000020


	//----- nvinfo : EIATTR_FRAME_SIZE
	.align		4
.L_29:
        /*000c*/ 	.byte	0x04, 0x11
        /*000e*/ 	.short	(.L_31 - .L_30)
	.align		4
.L_30:
        /*0010*/ 	.word	index@(_Z25multi_tensor_apply_kernelI18TensorListMetadataILi3EE10SGDFunctorILi3EN3c104HalfES4_EJffffbbbfEEvlPViT_T0_DpT1_)
        /*0014*/ 	.word	0x00000000


	//----- nvinfo : EIATTR_REGCOUNT
	.align		4
.L_31:
        /*0018*/ 	.byte	0x04, 0x2f
        /*001a*/ 	.short	(.L_33 - .L_32)
	.align		4
.L_32:
        /*001c*/ 	.word	index@(_Z25multi_tensor_apply_kernelI18TensorListMetadataILi3EE10SGDFunctorILi3EffEJffffbbbfEEvlPViT_T0_DpT1_)
        /*0020*/ 	.word	0x00000020


	//----- nvinfo : EIATTR_FRAME_SIZE
	.align		4
.L_33:
        /*0024*/ 	.byte	0x04, 0x11
        /*0026*/ 	.short	(.L_35 - .L_34)
	.align		4
.L_34:
        /*0028*/ 	.word	index@(_Z25multi_tensor_apply_kernelI18TensorListMetadataILi3EE10SGDFunctorILi3EffEJffffbbbfEEvlPViT_T0_DpT1_)
        /*002c*/ 	.word	0x00000000


	//----- nvinfo : EIATTR_REGCOUNT
	.align		4
.L_35:
        /*0030*/ 	.byte	0x04, 0x2f
        /*0032*/ 	.short	(.L_37 - .L_36)
	.align		4
.L_36:
        /*0034*/ 	.word	index@(_Z25multi_tensor_apply_kernelI18TensorListMetadataILi4EE10SGDFunctorILi4EN3c104HalfEfEJffffbbbfEEvlPViT_T0_DpT1_)
        /*0038*/ 	.word	0x00000020


	//----- nvinfo : EIATTR_FRAME_SIZE
	.align		4
.L_37:
        /*003c*/ 	.byte	0x04, 0x11
        /*003e*/ 	.short	(.L_39 - .L_38)
	.align		4
.L_38:
        /*0040*/ 	.word	index@(_Z25multi_tensor_apply_kernelI18TensorListMetadataILi4EE10SGDFunctorILi4EN3c104HalfEfEJffffbbbfEEvlPViT_T0_DpT1_)
        /*0044*/ 	.word	0x00000000


	//----- nvinfo : EIATTR_REGCOUNT
	.align		4
.L_39:
        /*0048*/ 	.byte	0x04, 0x2f
        /*004a*/ 	.short	(.L_41 - .L_40)
	.align		4
.L_40:
        /*004c*/ 	.word	index@(_Z25multi_tensor_apply_kernelI18TensorListMetadataILi4EE10SGDFunctorILi4EffEJffffbbbfEEvlPViT_T0_DpT1_)
        /*0050*/ 	.word	0x00000020


	//----- nvinfo : EIATTR_FRAME_SIZE
	.align		4
.L_41:
        /*0054*/ 	.byte	0x04, 0x11
        /*0056*/ 	.short	(.L_43 - .L_42)
	.align		4
.L_42:
        /*0058*/ 	.word	index@(_Z25multi_tensor_apply_kernelI18TensorListMetadataILi4EE10SGDFunctorILi4EffEJffffbbbfEEvlPViT_T0_DpT1_)
        /*005c*/ 	.word	0x00000000


	//----- nvinfo : EIATTR_MIN_STACK_SIZE
	.align		4
.L_43:
        /*0060*/ 	.byte	0x04, 0x12
        /*0062*/ 	.short	(.L_45 - .L_44)
	.align		4
.L_44:
        /*0064*/ 	.word	index@(_Z25multi_tensor_apply_kernelI18TensorListMetadataILi4EE10SGDFunctorILi4EffEJffffbbbfEEvlPViT_T0_DpT1_)
        /*0068*/ 	.word	0x00000000


	//----- nvinfo : EIATTR_MIN_STACK_SIZE
	.align		4
.L_45:
        /*006c*/ 	.byte	0x04, 0x12
        /*006e*/ 	.short	(.L_47 - .L_46)
	.align		4
.L_46:
        /*0070*/ 	.word	index@(_Z25multi_tensor_apply_kernelI18TensorListMetadataILi4EE10SGDFunctorILi4EN3c104HalfEfEJffffbbbfEEvlPViT_T0_DpT1_)
        /*0074*/ 	.word	0x00000000


	//----- nvinfo : EIATTR_MIN_STACK_SIZE
	.align		4
.L_47:
        /*0078*/ 	.byte	0x04, 0x12
        /*007a*/ 	.short	(.L_49 - .L_48)
	.align		4
.L_48:
        /*007c*/ 	.word	index@(_Z25multi_tensor_apply_kernelI18TensorListMetadataILi3EE10SGDFunctorILi3EffEJffffbbbfEEvlPViT_T0_DpT1_)
        /*0080*/ 	.word	0x00000000


	//----- nvinfo : EIATTR_MIN_STACK_SIZE
	.align		4
.L_49:
        /*0084*/ 	.byte	0x04, 0x12
        /*0086*/ 	.short	(.L_51 - .L_50)
	.align		4
.L_50:
        /*0088*/ 	.word	index@(_Z25multi_tensor_apply_kernelI18TensorListMetadataILi3EE10SGDFunctorILi3EN3c104HalfES4_EJffffbbbfEEvlPViT_T0_DpT1_)
        /*008c*/ 	.word	0x00000000
.L_51:


//--------------------- .nv.compat                --------------------------
	.section	.nv.compat,"",@"SHT_CUDA_COMPAT_INFO"
	.align	4
        /*0000*/ 	.byte	0x02, 0x09, 0x01, 0x00, 0x02, 0x02, 0x01, 0x00, 0x02, 0x05, 0x05, 0x00, 0x03, 0x07, 0x01, 0x01
        /*0010*/ 	.byte	0x02, 0x03, 0x00, 0x00, 0x02, 0x06, 0x01, 0x00, 0x04, 0x0b, 0x08, 0x00, 0x09, 0x00, 0x00, 0x00
        /*0020*/ 	.byte	0x00, 0x00, 0x00, 0x00


//--------------------- .nv.info._Z25multi_tensor_apply_kernelI18TensorListMetadataILi4EE10SGDFunctorILi4EffEJffffbbbfEEvlPViT_T0_DpT1_ --------------------------
	.section	.nv.info._Z25multi_tensor_apply_kernelI18TensorListMetadataILi4EE10SGDFunctorILi4EffEJffffbbbfEEvlPViT_T0_DpT1_,"",@"SHT_CUDA_INFO"
	.sectionflags	@""
	.align	4


	//----- nvinfo : EIATTR_CUDA_API_VERSION
	.align		4
        /*0000*/ 	.byte	0x04, 0x37
        /*0002*/ 	.short	(.L_53 - .L_52)
.L_52:
        /*0004*/ 	.word	0x00000082


	//----- nvinfo : EIATTR_KPARAM_INFO
	.align		4
.L_53:
        /*0008*/ 	.byte	0x04, 0x17
        /*000a*/ 	.short	(.L_55 - .L_54)
.L_54:
        /*000c*/ 	.word	0x00000000
        /*0010*/ 	.short	0x000b
        /*0012*/ 	.short	0x0c10
        /*0014*/ 	.byte	0x00, 0xf0, 0x11, 0x00


	//----- nvinfo : EIATTR_KPARAM_INFO
	.align		4
.L_55:
        /*0018*/ 	.byte	0x04, 0x17
        /*001a*/ 	.short	(.L_57 - .L_56)
.L_56:
        /*001c*/ 	.word	0x00000000
        /*0020*/ 	.short	0x000a
        /*0022*/ 	.short	0x0c0e
        /*0024*/ 	.byte	0x00, 0xf0, 0x05, 0x00


	//----- nvinfo : EIATTR_KPARAM_INFO
	.align		4
.L_57:
        /*0028*/ 	.byte	0x04, 0x17
        /*002a*/ 	.short	(.L_59 - .L_58)
.L_58:
        /*002c*/ 	.word	0x00000000
        /*0030*/ 	.short	0x0009
        /*0032*/ 	.short	0x0c0d
        /*0034*/ 	.byte	0x00, 0xf0, 0x05, 0x00


	//----- nvinfo : EIATTR_KPARAM_INFO
	.align		4
.L_59:
        /*0038*/ 	.byte	0x04, 0x17
        /*003a*/ 	.short	(.L_61 - .L_60)
.L_60:
        /*003c*/ 	.word	0x00000000
        /*0040*/ 	.short	0x0008
        /*0042*/ 	.short	0x0c0c
        /*0044*/ 	.byte	0x00, 0xf0, 0x05, 0x00


	//----- nvinfo : EIATTR_KPARAM_INFO
	.align		4
.L_61:
        /*0048*/ 	.byte	0x04, 0x17
        /*004a*/ 	.short	(.L_63 - .L_62)
.L_62:
        /*004c*/ 	.word	0x00000000
        /*0050*/ 	.short	0x0007
        /*0052*/ 	.short	0x0c08
        /*0054*/ 	.byte	0x00, 0xf0, 0x11, 0x00


	//----- nvinfo : EIATTR_KPARAM_INFO
	.align		4
.L_63:
        /*0058*/ 	.byte	0x04, 0x17
        /*005a*/ 	.short	(.L_65 - .L_64)
.L_64:
        /*005c*/ 	.word	0x00000000
        /*0060*/ 	.short	0x0006
        /*0062*/ 	.short	0x0c04
        /*0064*/ 	.byte	0x00, 0xf0, 0x11, 0x00


	//----- nvinfo : EIATTR_KPARAM_INFO
	.align		4
.L_65:
        /*0068*/ 	.byte	0x04, 0x17
        /*006a*/ 	.short	(.L_67 - .L_66)
.L_66:
        /*006c*/ 	.word	0x00000000
        /*0070*/ 	.short	0x0005
        /*0072*/ 	.short	0x0c00
        /*0074*/ 	.byte	0x00, 0xf0, 0x11, 0x00


	//----- nvinfo : EIATTR_KPARAM_INFO
	.align		4
.L_67:
        /*0078*/ 	.byte	0x04, 0x17
        /*007a*/ 	.short	(.L_69 - .L_68)
.L_68:
        /*007c*/ 	.word	0x00000000
        /*0080*/ 	.short	0x0004
        /*0082*/ 	.short	0x0bfc
        /*0084*/ 	.byte	0x00, 0xf0, 0x11, 0x00


	//----- nvinfo : EIATTR_KPARAM_INFO
	.align		4
.L_69:
        /*0088*/ 	.byte	0x04, 0x17
        /*008a*/ 	.short	(.L_71 - .L_70)
.L_70:
        /*008c*/ 	.word	0x00000000
        /*0090*/ 	.short	0x0003
        /*0092*/ 	.short	0x0bf8
        /*0094*/ 	.byte	0x00, 0xf0, 0x05, 0x00


	//----- nvinfo : EIATTR_KPARAM_INFO
	.align		4
.L_71:
        /*0098*/ 	.byte	0x04, 0x17
        /*009a*/ 	.short	(.L_73 - .L_72)
.L_72:
        /*009c*/ 	.word	0x00000000
        /*00a0*/ 	.short	0x0002
        /*00a2*/ 	.short	0x0010
        /*00a4*/ 	.byte	0x00, 0xf0, 0xa1, 0x2f


	//----- nvinfo : EIATTR_KPARAM_INFO
	.align		4
.L_73:
        /*00a8*/ 	.byte	0x04, 0x17
        /*00aa*/ 	.short	(.L_75 - .L_74)
.L_74:
        /*00ac*/ 	.word	0x00000000
        /*00b0*/ 	.short	0x0001
        /*00b2*/ 	.short	0x0008
        /*00b4*/ 	.byte	0x00, 0xf5, 0x21, 0x00


	//----- nvinfo : EIATTR_KPARAM_INFO
	.align		4
.L_75:
        /*00b8*/ 	.byte	0x04, 0x17
        /*00ba*/ 	.short	(.L_77 - .L_76)
.L_76:
        /*00bc*/ 	.word	0x00000000
        /*00c0*/ 	.short	0x0000
        /*00c2*/ 	.short	0x0000
        /*00c4*/ 	.byte	0x00, 0xf0, 0x21, 0x00


	//----- nvinfo : EIATTR_SPARSE_MMA_MASK
	.align		4
.L_77:
        /*00c8*/ 	.byte	0x03, 0x50
        /*00ca*/ 	.short	0x0000


	//----- nvinfo : EIATTR_MAXREG_COUNT
	.align		4
        /*00cc*/ 	.byte	0x03, 0x1b
        /*00ce*/ 	.short	0x00ff


	//----- nvinfo : EIATTR_MERCURY_ISA_VERSION
	.align		4
        /*00d0*/ 	.byte	0x03, 0x5f
        /*00d2*/ 	.short	0x0101


	//----- nvinfo : EIATTR_VRC_CTA_INIT_COUNT
	.align		4
        /*00d4*/ 	.byte	0x02, 0x4a
	.zero		1
	.zero		1


	//----- nvinfo : EIATTR_EXIT_INSTR_OFFSETS
	.align		4
        /*00d8*/ 	.byte	0x04, 0x1c
        /*00da*/ 	.short	(.L_79 - .L_78)


	//   ....[0]....
.L_78:
        /*00dc*/ 	.word	0x00000050


	//   ....[1]....
        /*00e0*/ 	.word	0x00000130


	//   ....[2]....
        /*00e4*/ 	.word	0x00001370


	//   ....[3]....
        /*00e8*/ 	.word	0x00002840


	//   ....[4]....
        /*00ec*/ 	.word	0x00003260


	//   ....[5]....
        /*00f0*/ 	.word	0x00003a80


	//   ....[6]....
        /*00f4*/ 	.word	0x000040e0


	//   ....[7]....
        /*00f8*/ 	.word	0x000048d0


	//   ....[8]....
        /*00fc*/ 	.word	0x00004fe0


	//   ....[9]....
        /*0100*/ 	.word	0x000055b0


	//   ....[10]....
        /*0104*/ 	.word	0x00005cb0


	//----- nvinfo : EIATTR_CRS_STACK_SIZE
	.align		4
.L_79:
        /*0108*/ 	.byte	0x04, 0x1e
        /*010a*/ 	.short	(.L_81 - .L_80)
.L_80:
        /*010c*/ 	.word	0x00000000


	//----- nvinfo : EIATTR_CBANK_PARAM_SIZE
	.align		4
.L_81:
        /*0110*/ 	.byte	0x03, 0x19
        /*0112*/ 	.short	0x0c14


	//----- nvinfo : EIATTR_PARAM_CBANK
	.align		4
        /*0114*/ 	.byte	0x04, 0x0a
        /*0116*/ 	.short	(.L_83 - .L_82)
	.align		4
.L_82:
        /*0118*/ 	.word	index@(.nv.constant0._Z25multi_tensor_apply_kernelI18TensorListMetadataILi4EE10SGDFunctorILi4EffEJffffbbbfEEvlPViT_T0_DpT1_)
        /*011c*/ 	.short	0x0380
        /*011e*/ 	.short	0x0c14


	//----- nvinfo : EIATTR_SW_WAR
	.align		4
.L_83:
        /*0120*/ 	.byte	0x04, 0x36
        /*0122*/ 	.short	(.L_85 - .L_84)
.L_84:
        /*0124*/ 	.word	0x00000008
.L_85:


//--------------------- .nv.info._Z25multi_tensor_apply_kernelI18TensorListMetadataILi4EE10SGDFunctorILi4EN3c104HalfEfEJffffbbbfEEvlPViT_T0_DpT1_ --------------------------
	.section	.nv.info._Z25multi_tensor_apply_kernelI18TensorListMetadataILi4EE10SGDFunctorILi4EN3c104HalfEfEJffffbbbfEEvlPViT_T0_DpT1_,"",@"SHT_CUDA_INFO"
	.sectionflags	@""
	.align	4


	//----- nvinfo : EIATTR_CUDA_API_VERSION
	.align		4
        /*0000*/ 	.byte	0x04, 0x37
        /*0002*/ 	.short	(.L_87 - .L_86)
.L_86:
        /*0004*/ 	.word	0x00000082


	//----- nvinfo : EIATTR_KPARAM_INFO
	.align		4
.L_87:
        /*0008*/ 	.byte	0x04, 0x17
        /*000a*/ 	.short	(.L_89 - .L_88)
.L_88:
        /*000c*/ 	.word	0x00000000
        /*0010*/ 	.short	0x000b
        /*0012*/ 	.short	0x0c10
        /*0014*/ 	.byte	0x00, 0xf0, 0x11, 0x00


	//----- nvinfo : EIATTR_KPARAM_INFO
	.align		4
.L_89:
        /*0018*/ 	.byte	0x04, 0x17
        /*001a*/ 	.short	(.L_91 - .L_90)
.L_90:
        /*001c*/ 	.word	0x00000000
        /*0020*/ 	.short	0x000a
        /*0022*/ 	.short	0x0c0e
        /*0024*/ 	.byte	0x00, 0xf0, 0x05, 0x00


	//----- nvinfo : EIATTR_KPARAM_INFO
	.align		4
.L_91:
        /*0028*/ 	.byte	0x04, 0x17
        /*002a*/ 	.short	(.L_93 - .L_92)
.L_92:
        /*002c*/ 	.word	0x00000000
        /*0030*/ 	.short	0x0009
        /*0032*/ 	.short	0x0c0d
        /*0034*/ 	.byte	0x00, 0xf0, 0x05, 0x00


	//----- nvinfo : EIATTR_KPARAM_INFO
	.align		4
.L_93:
        /*0038*/ 	.byte	0x04, 0x17
        /*003a*/ 	.short	(.L_95 - .L_94)
.L_94:
        /*003c*/ 	.word	0x00000000
        /*0040*/ 	.short	0x0008
        /*0042*/ 	.short	0x0c0c
        /*0044*/ 	.byte	0x00, 0xf0, 0x05, 0x00


	//----- nvinfo : EIATTR_KPARAM_INFO
	.align		4
.L_95:
        /*0048*/ 	.byte	0x04, 0x17
        /*004a*/ 	.short	(.L_97 - .L_96)
.L_96:
        /*004c*/ 	.word	0x00000000
        /*0050*/ 	.short	0x0007
        /*0052*/ 	.short	0x0c08
        /*0054*/ 	.byte	0x00, 0xf0, 0x11, 0x00


	//----- nvinfo : EIATTR_KPARAM_INFO
	.align		4
.L_97:
        /*0058*/ 	.byte	0x04, 0x17
        /*005a*/ 	.short	(.L_99 - .L_98)
.L_98:
        /*005c*/ 	.word	0x00000000
        /*0060*/ 	.short	0x0006
        /*0062*/ 	.short	0x0c04
        /*0064*/ 	.byte	0x00, 0xf0, 0x11, 0x00


	//----- nvinfo : EIATTR_KPARAM_INFO
	.align		4
.L_99:
        /*0068*/ 	.byte	0x04, 0x17
        /*006a*/ 	.short	(.L_101 - .L_100)
.L_100:
        /*006c*/ 	.word	0x00000000
        /*0070*/ 	.short	0x0005
        /*0072*/ 	.short	0x0c00
        /*0074*/ 	.byte	0x00, 0xf0, 0x11, 0x00


	//----- nvinfo : EIATTR_KPARAM_INFO
	.align		4
.L_101:
        /*0078*/ 	.byte	0x04, 0x17
        /*007a*/ 	.short	(.L_103 - .L_102)
.L_102:
        /*007c*/ 	.word	0x00000000
        /*0080*/ 	.short	0x0004
        /*0082*/ 	.short	0x0bfc
        /*0084*/ 	.byte	0x00, 0xf0, 0x11, 0x00


	//----- nvinfo : EIATTR_KPARAM_INFO
	.align		4
.L_103:
        /*0088*/ 	.byte	0x04, 0x17
        /*008a*/ 	.short	(.L_105 - .L_104)
.L_104:
        /*008c*/ 	.word	0x00000000
        /*0090*/ 	.short	0x0003
        /*0092*/ 	.short	0x0bf8
        /*0094*/ 	.byte	0x00, 0xf0, 0x05, 0x00


	//----- nvinfo : EIATTR_KPARAM_INFO
	.align		4
.L_105:
        /*0098*/ 	.byte	0x04, 0x17
        /*009a*/ 	.short	(.L_107 - .L_106)
.L_106:
        /*009c*/ 	.word	0x00000000
        /*00a0*/ 	.short	0x0002
        /*00a2*/ 	.short	0x0010
        /*00a4*/ 	.byte	0x00, 0xf0, 0xa1, 0x2f


	//----- nvinfo : EIATTR_KPARAM_INFO
	.align		4
.L_107:
        /*00a8*/ 	.byte	0x04, 0x17
        /*00aa*/ 	.short	(.L_109 - .L_108)
.L_108:
        /*00ac*/ 	.word	0x00000000
        /*00b0*/ 	.short	0x0001
        /*00b2*/ 	.short	0x0008
        /*00b4*/ 	.byte	0x00, 0xf5, 0x21, 0x00


	//----- nvinfo : EIATTR_KPARAM_INFO
	.align		4
.L_109:
        /*00b8*/ 	.byte	0x04, 0x17
        /*00ba*/ 	.short	(.L_111 - .L_110)
.L_110:
        /*00bc*/ 	.word	0x00000000
        /*00c0*/ 	.short	0x0000
        /*00c2*/ 	.short	0x0000
        /*00c4*/ 	.byte	0x00, 0xf0, 0x21, 0x00


	//----- nvinfo : EIATTR_SPARSE_MMA_MASK
	.align		4
.L_111:
        /*00c8*/ 	.byte	0x03, 0x50
        /*00ca*/ 	.short	0x0000


	//----- nvinfo : EIATTR_MAXREG_COUNT
	.align		4
        /*00cc*/ 	.byte	0x03, 0x1b
        /*00ce*/ 	.short	0x00ff


	//----- nvinfo : EIATTR_MERCURY_ISA_VERSION
	.align		4
        /*00d0*/ 	.byte	0x03, 0x5f
        /*00d2*/ 	.short	0x0101


	//----- nvinfo : EIATTR_VRC_CTA_INIT_COUNT
	.align		4
        /*00d4*/ 	.byte	0x02, 0x4a
	.zero		1
	.zero		1


	//----- nvinfo : EIATTR_EXIT_INSTR_OFFSETS
	.align		4
        /*00d8*/ 	.byte	0x04, 0x1c
        /*00da*/ 	.short	(.L_113 - .L_112)


	//   ....[0]....
.L_112:
        /*00dc*/ 	.word	0x00000050


	//   ....[1]....
        /*00e0*/ 	.word	0x00000130


	//   ....[2]....
        /*00e4*/ 	.word	0x000013b0


	//   ....[3]....
        /*00e8*/ 	.word	0x000028c0


	//   ....[4]....
        /*00ec*/ 	.word	0x00003320


	//   ....[5]....
        /*00f0*/ 	.word	0x00003b80


	//   ....[6]....
        /*00f4*/ 	.word	0x00004220


	//   ....[7]....
        /*00f8*/ 	.word	0x00004a80


	//   ....[8]....
        /*00fc*/ 	.word	0x000051d0


	//   ....[9]....
        /*0100*/ 	.word	0x000057e0


	//   ....[10]....
        /*0104*/ 	.word	0x00005f20


	//----- nvinfo : EIATTR_CRS_STACK_SIZE
	.align		4
.L_113:
        /*0108*/ 	.byte	0x04, 0x1e
        /*010a*/ 	.short	(.L_115 - .L_114)
.L_114:
        /*010c*/ 	.word	0x00000000


	//----- nvinfo : EIATTR_CBANK_PARAM_SIZE
	.align		4
.L_115:
        /*0110*/ 	.byte	0x03, 0x19
        /*0112*/ 	.short	0x0c14


	//----- nvinfo : EIATTR_PARAM_CBANK
	.align		4
        /*0114*/ 	.byte	0x04, 0x0a
        /*0116*/ 	.short	(.L_117 - .L_116)
	.align		4
.L_116:
        /*0118*/ 	.word	index@(.nv.constant0._Z25multi_tensor_apply_kernelI18TensorListMetadataILi4EE10SGDFunctorILi4EN3c104HalfEfEJffffbbbfEEvlPViT_T0_DpT1_)
        /*011c*/ 	.short	0x0380
        /*011e*/ 	.short	0x0c14


	//----- nvinfo : EIATTR_SW_WAR
	.align		4
.L_117:
        /*0120*/ 	.byte	0x04, 0x36
        /*0122*/ 	.short	(.L_119 - .L_118)
.L_118:
        /*0124*/ 	.word	0x00000008
.L_119:


//--------------------- .nv.info._Z25multi_tensor_apply_kernelI18TensorListMetadataILi3EE10SGDFunctorILi3EffEJffffbbbfEEvlPViT_T0_DpT1_ --------------------------
	.section	.nv.info._Z25multi_tensor_apply_kernelI18TensorListMetadataILi3EE10SGDFunctorILi3EffEJffffbbbfEEvlPViT_T0_DpT1_,"",@"SHT_CUDA_INFO"
	.sectionflags	@""
	.align	4


	//----- nvinfo : EIATTR_CUDA_API_VERSION
	.align		4
        /*0000*/ 	.byte	0x04, 0x37
        /*0002*/ 	.short	(.L_121 - .L_120)
.L_120:
        /*0004*/ 	.word	0x00000082


	//----- nvinfo : EIATTR_KPARAM_INFO
	.align		4
.L_121:
        /*0008*/ 	.byte	0x04, 0x17
        /*000a*/ 	.short	(.L_123 - .L_122)
.L_122:
        /*000c*/ 	.word	0x00000000
        /*0010*/ 	.short	0x000b
        /*0012*/ 	.short	0x0c70
        /*0014*/ 	.byte	0x00, 0xf0, 0x11, 0x00


	//----- nvinfo : EIATTR_KPARAM_INFO
	.align		4
.L_123:
        /*0018*/ 	.byte	0x04, 0x17
        /*001a*/ 	.short	(.L_125 - .L_124)
.L_124:
        /*001c*/ 	.word	0x00000000
        /*0020*/ 	.short	0x000a
        /*0022*/ 	.short	0x0c6e
        /*0024*/ 	.byte	0x00, 0xf0, 0x05, 0x00


	//----- nvinfo : EIATTR_KPARAM_INFO
	.align		4
.L_125:
        /*0028*/ 	.byte	0x04, 0x17
        /*002a*/ 	.short	(.L_127 - .L_126)
.L_126:
        /*002c*/ 	.word	0x00000000
        /*0030*/ 	.short	0x0009
        /*0032*/ 	.short	0x0c6d
        /*0034*/ 	.byte	0x00, 0xf0, 0x05, 0x00


	//----- nvinfo : EIATTR_KPARAM_INFO
	.align		4
.L_127:
        /*0038*/ 	.byte	0x04, 0x17
        /*003a*/ 	.short	(.L_129 - .L_128)
.L_128:
        /*003c*/ 	.word	0x00000000
        /*0040*/ 	.short	0x0008
        /*0042*/ 	.short	0x0c6c
        /*0044*/ 	.byte	0x00, 0xf0, 0x05, 0x00


	//----- nvinfo : EIATTR_KPARAM_INFO
	.align		4
.L_129:
        /*0048*/ 	.byte	0x04, 0x17
        /*004a*/ 	.short	(.L_131 - .L_130)
.L_130:
        /*004c*/ 	.word	0x00000000
        /*0050*/ 	.short	0x0007
        /*0052*/ 	.short	0x0c68
        /*0054*/ 	.byte	0x00, 0xf0, 0x11, 0x00


	//----- nvinfo : EIATTR_KPARAM_INFO
	.align		4
.L_131:
        /*0058*/ 	.byte	0x04, 0x17
        /*005a*/ 	.short	(.L_133 - .L_132)
.L_132:
        /*005c*/ 	.word	0x00000000
        /*0060*/ 	.short	0x0006
        /*0062*/ 	.short	0x0c64
        /*0064*/ 	.byte	0x00, 0xf0, 0x11, 0x00


	//----- nvinfo : EIATTR_KPARAM_INFO
	.align		4
.L_133:
        /*0068*/ 	.byte	0x04, 0x17
        /*006a*/ 	.short	(.L_135 - .L_134)
.L_134:
        /*006c*/ 	.word	0x00000000
        /*0070*/ 	.short	0x0005
        /*0072*/ 	.short	0x0c60
        /*0074*/ 	.byte	0x00, 0xf0, 0x11, 0x00


	//----- nvinfo : EIATTR_KPARAM_INFO
	.align		4
.L_135:
        /*0078*/ 	.byte	0x04, 0x17
        /*007a*/ 	.short	(.L_137 - .L_136)
.L_136:
        /*007c*/ 	.word	0x00000000
        /*0080*/ 	.short	0x0004
        /*0082*/ 	.short	0x0c5c
        /*0084*/ 	.byte	0x00, 0xf0, 0x11, 0x00


	//----- nvinfo : EIATTR_KPARAM_INFO
	.align		4
.L_137:
        /*0088*/ 	.byte	0x04, 0x17
        /*008a*/ 	.short	(.L_139 - .L_138)
.L_138:
        /*008c*/ 	.word	0x00000000
        /*0090*/ 	.short	0x0003
        /*0092*/ 	.short	0x0c58
        /*0094*/ 	.byte	0x00, 0xf0, 0x05, 0x00


	//----- nvinfo : EIATTR_KPARAM_INFO
	.align		4
.L_139:
        /*0098*/ 	.byte	0x04, 0x17
        /*009a*/ 	.short	(.L_141 - .L_140)
.L_140:
        /*009c*/ 	.word	0x00000000
        /*00a0*/ 	.short	0x0002
        /*00a2*/ 	.short	0x0010
        /*00a4*/ 	.byte	0x00, 0xf0, 0x21, 0x31


	//----- nvinfo : EIATTR_KPARAM_INFO
	.align		4
.L_141:
        /*00a8*/ 	.byte	0x04, 0x17
        /*00aa*/ 	.short	(.L_143 - .L_142)
.L_142:
        /*00ac*/ 	.word	0x00000000
        /*00b0*/ 	.short	0x0001
        /*00b2*/ 	.short	0x0008
        /*00b4*/ 	.byte	0x00, 0xf5, 0x21, 0x00


	//----- nvinfo : EIATTR_KPARAM_INFO
	.align		4
.L_143:
        /*00b8*/ 	.byte	0x04, 0x17
        /*00ba*/ 	.short	(.L_145 - .L_144)
.L_144:
        /*00bc*/ 	.word	0x00000000
        /*00c0*/ 	.short	0x0000
        /*00c2*/ 	.short	0x0000
        /*00c4*/ 	.byte	0x00, 0xf0, 0x21, 0x00


	//----- nvinfo : EIATTR_SPARSE_MMA_MASK
	.align		4
.L_145:
        /*00c8*/ 	.byte	0x03, 0x50
        /*00ca*/ 	.short	0x0000


	//----- nvinfo : EIATTR_MAXREG_COUNT
	.align		4
        /*00cc*/ 	.byte	0x03, 0x1b
        /*00ce*/ 	.short	0x00ff


	//----- nvinfo : EIATTR_MERCURY_ISA_VERSION
	.align		4
        /*00d0*/ 	.byte	0x03, 0x5f
        /*00d2*/ 	.short	0x0101


	//----- nvinfo : EIATTR_VRC_CTA_INIT_COUNT
	.align		4
        /*00d4*/ 	.byte	0x02, 0x4a
	.zero		1
	.zero		1


	//----- nvinfo : EIATTR_EXIT_INSTR_OFFSETS
	.align		4
        /*00d8*/ 	.byte	0x04, 0x1c
        /*00da*/ 	.short	(.L_147 - .L_146)


	//   ....[0]....
.L_146:
        /*00dc*/ 	.word	0x00000050


	//   ....[1]....
        /*00e0*/ 	.word	0x00000130


	//   ....[2]....
        /*00e4*/ 	.word	0x000012e0


	//   ....[3]....
        /*00e8*/ 	.word	0x000021f0


	//   ....[4]....
        /*00ec*/ 	.word	0x00002a00


	//   ....[5]....
        /*00f0*/ 	.word	0x00003010


	//   ....[6]....
        /*00f4*/ 	.word	0x000034b0


	//   ....[7]....
        /*00f8*/ 	.word	0x00003ab0


	//   ....[8]....
        /*00fc*/ 	.word	0x00004010


	//   ....[9]....
        /*0100*/ 	.word	0x00004430


	//   ....[10]....
        /*0104*/ 	.word	0x00004980


	//----- nvinfo : EIATTR_CRS_STACK_SIZE
	.align		4
.L_147:
        /*0108*/ 	.byte	0x04, 0x1e
        /*010a*/ 	.short	(.L_149 - .L_148)
.L_148:
        /*010c*/ 	.word	0x00000000


	//----- nvinfo : EIATTR_CBANK_PARAM_SIZE
	.align		4
.L_149:
        /*0110*/ 	.byte	0x03, 0x19
        /*0112*/ 	.short	0x0c74


	//----- nvinfo : EIATTR_PARAM_CBANK
	.align		4
        /*0114*/ 	.byte	0x04, 0x0a
        /*0116*/ 	.short	(.L_151 - .L_150)
	.align		4
.L_150:
        /*0118*/ 	.word	index@(.nv.constant0._Z25multi_tensor_apply_kernelI18TensorListMetadataILi3EE10SGDFunctorILi3EffEJffffbbbfEEvlPViT_T0_DpT1_)
        /*011c*/ 	.short	0x0380
        /*011e*/ 	.short	0x0c74


	//----- nvinfo : EIATTR_SW_WAR
	.align		4
.L_151:
        /*0120*/ 	.byte	0x04, 0x36
        /*0122*/ 	.short	(.L_153 - .L_152)
.L_152:
        /*0124*/ 	.word	0x00000008
.L_153:


//--------------------- .nv.info._Z25multi_tensor_apply_kernelI18TensorListMetadataILi3EE10SGDFunctorILi3EN3c104HalfES4_EJffffbbbfEEvlPViT_T0_DpT1_ --------------------------
	.section	.nv.info._Z25multi_tensor_apply_kernelI18TensorListMetadataILi3EE10SGDFunctorILi3EN3c104HalfES4_EJffffbbbfEEvlPViT_T0_DpT1_,"",@"SHT_CUDA_INFO"
	.sectionflags	@""
	.align	4


	//----- nvinfo : EIATTR_CUDA_API_VERSION
	.align		4
        /*0000*/ 	.byte	0x04, 0x37
        /*0002*/ 	.short	(.L_155 - .L_154)
.L_154:
        /*0004*/ 	.word	0x00000082


	//----- nvinfo : EIATTR_KPARAM_INFO
	.align		4
.L_155:
        /*0008*/ 	.byte	0x04, 0x17
        /*000a*/ 	.short	(.L_157 - .L_156)
.L_156:
        /*000c*/ 	.word	0x00000000
        /*0010*/ 	.short	0x000b
        /*0012*/ 	.short	0x0c70
        /*0014*/ 	.byte	0x00, 0xf0, 0x11, 0x00


	//----- nvinfo : EIATTR_KPARAM_INFO
	.align		4
.L_157:
        /*0018*/ 	.byte	0x04, 0x17
        /*001a*/ 	.short	(.L_159 - .L_158)
.L_158:
        /*001c*/ 	.word	0x00000000
        /*0020*/ 	.short	0x000a
        /*0022*/ 	.short	0x0c6e
        /*0024*/ 	.byte	0x00, 0xf0, 0x05, 0x00


	//----- nvinfo : EIATTR_KPARAM_INFO
	.align		4
.L_159:
        /*0028*/ 	.byte	0x04, 0x17
        /*002a*/ 	.short	(.L_161 - .L_160)
.L_160:
        /*002c*/ 	.word	0x00000000
        /*0030*/ 	.short	0x0009
        /*0032*/ 	.short	0x0c6d
        /*0034*/ 	.byte	0x00, 0xf0, 0x05, 0x00


	//----- nvinfo : EIATTR_KPARAM_INFO
	.align		4
.L_161:
        /*0038*/ 	.byte	0x04, 0x17
        /*003a*/ 	.short	(.L_163 - .L_162)
.L_162:
        /*003c*/ 	.word	0x00000000
        /*0040*/ 	.short	0x0008
        /*0042*/ 	.short	0x0c6c
        /*0044*/ 	.byte	0x00, 0xf0, 0x05, 0x00


	//----- nvinfo : EIATTR_KPARAM_INFO
	.align		4
.L_163:
        /*0048*/ 	.byte	0x04, 0x17
        /*004a*/ 	.short	(.L_165 - .L_164)
.L_164:
        /*004c*/ 	.word	0x00000000
        /*0050*/ 	.short	0x0007
        /*0052*/ 	.short	0x0c68
        /*0054*/ 	.byte	0x00, 0xf0, 0x11, 0x00


	//----- nvinfo : EIATTR_KPARAM_INFO
	.align		4
.L_165:
        /*0058*/ 	.byte	0x04, 0x17
        /*005a*/ 	.short	(.L_167 - .L_166)
.L_166:
        /*005c*/ 	.word	0x00000000
        /*0060*/ 	.short	0x0006
        /*0062*/ 	.short	0x0c64
        /*0064*/ 	.byte	0x00, 0xf0, 0x11, 0x00


	//----- nvinfo : EIATTR_KPARAM_INFO
	.align		4
.L_167:
        /*0068*/ 	.byte	0x04, 0x17
        /*006a*/ 	.short	(.L_169 - .L_168)
.L_168:
        /*006c*/ 	.word	0x00000000
        /*0070*/ 	.short	0x0005
        /*0072*/ 	.short	0x0c60
        /*0074*/ 	.byte	0x00, 0xf0, 0x11, 0x00


	//----- nvinfo : EIATTR_KPARAM_INFO
	.align		4
.L_169:
        /*0078*/ 	.byte	0x04, 0x17
        /*007a*/ 	.short	(.L_171 - .L_170)
.L_170:
        /*007c*/ 	.word	0x00000000
        /*0080*/ 	.short	0x0004
        /*0082*/ 	.short	0x0c5c
        /*0084*/ 	.byte	0x00, 0xf0, 0x11, 0x00


	//----- nvinfo : EIATTR_KPARAM_INFO
	.align		4
.L_171:
        /*0088*/ 	.byte	0x04, 0x17
        /*008a*/ 	.short	(.L_173 - .L_172)
.L_172:
        /*008c*/ 	.word	0x00000000
        /*0090*/ 	.short	0x0003
        /*0092*/ 	.short	0x0c58
        /*0094*/ 	.byte	0x00, 0xf0, 0x05, 0x00


	//----- nvinfo : EIATTR_KPARAM_INFO
	.align		4
.L_173:
        /*0098*/ 	.byte	0x04, 0x17
        /*009a*/ 	.short	(.L_175 - .L_174)
.L_174:
        /*009c*/ 	.word	0x00000000
        /*00a0*/ 	.short	0x0002
        /*00a2*/ 	.short	0x0010
        /*00a4*/ 	.byte	0x00, 0xf0, 0x21, 0x31


	//----- nvinfo : EIATTR_KPARAM_INFO
	.align		4
.L_175:
        /*00a8*/ 	.byte	0x04, 0x17
        /*00aa*/ 	.short	(.L_177 - .L_176)
.L_176:
        /*00ac*/ 	.word	0x00000000
        /*00b0*/ 	.short	0x0001
        /*00b2*/ 	.short	0x0008
        /*00b4*/ 	.byte	0x00, 0xf5, 0x21, 0x00


	//----- nvinfo : EIATTR_KPARAM_INFO
	.align		4
.L_177:
        /*00b8*/ 	.byte	0x04, 0x17
        /*00ba*/ 	.short	(.L_179 - .L_178)
.L_178:
        /*00bc*/ 	.word	0x00000000
        /*00c0*/ 	.short	0x0000
        /*00c2*/ 	.short	0x0000
        /*00c4*/ 	.byte	0x00, 0xf0, 0x21, 0x00


	//----- nvinfo : EIATTR_SPARSE_MMA_MASK
	.align		4
.L_179:
        /*00c8*/ 	.byte	0x03, 0x50
        /*00ca*/ 	.short	0x0000


	//----- nvinfo : EIATTR_MAXREG_COUNT
	.align		4
        /*00cc*/ 	.byte	0x03, 0x1b
        /*00ce*/ 	.short	0x00ff


	//----- nvinfo : EIATTR_MERCURY_ISA_VERSION
	.align		4
        /*00d0*/ 	.byte	0x03, 0x5f
        /*00d2*/ 	.short	0x0101


	//----- nvinfo : EIATTR_VRC_CTA_INIT_COUNT
	.align		4
        /*00d4*/ 	.byte	0x02, 0x4a
	.zero		1
	.zero		1


	//----- nvinfo : EIATTR_EXIT_INSTR_OFFSETS
	.align		4
        /*00d8*/ 	.byte	0x04, 0x1c
        /*00da*/ 	.short	(.L_181 - .L_180)


	//   ....[0]....
.L_180:
        /*00dc*/ 	.word	0x00000050


	//   ....[1]....
        /*00e0*/ 	.word	0x00000130


	//   ....[2]....
        /*00e4*/ 	.word	0x000018d0


	//   ....[3]....
        /*00e8*/ 	.word	0x00002df0


	//   ....[4]....
        /*00ec*/ 	.word	0x00003890


	//   ....[5]....
        /*00f0*/ 	.word	0x000040c0


	//   ....[6]....
        /*00f4*/ 	.word	0x00004780


	//   ....[7]....
        /*00f8*/ 	.word	0x00004fa0


	//   ....[8]....
        /*00fc*/ 	.word	0x000056f0


	//   ....[9]....
        /*0100*/ 	.word	0x00005cc0


	//   ....[10]....
        /*0104*/ 	.word	0x00006400


	//----- nvinfo : EIATTR_CRS_STACK_SIZE
	.align		4
.L_181:
        /*0108*/ 	.byte	0x04, 0x1e
        /*010a*/ 	.short	(.L_183 - .L_182)
.L_182:
        /*010c*/ 	.word	0x00000000


	//----- nvinfo : EIATTR_CBANK_PARAM_SIZE
	.align		4
.L_183:
        /*0110*/ 	.byte	0x03, 0x19
        /*0112*/ 	.short	0x0c74


	//----- nvinfo : EIATTR_PARAM_CBANK
	.align		4
        /*0114*/ 	.byte	0x04, 0x0a
        /*0116*/ 	.short	(.L_185 - .L_184)
	.align		4
.L_184:
        /*0118*/ 	.word	index@(.nv.constant0._Z25multi_tensor_apply_kernelI18TensorListMetadataILi3EE10SGDFunctorILi3EN3c104HalfES4_EJffffbbbfEEvlPViT_T0_DpT1_)
        /*011c*/ 	.short	0x0380
        /*011e*/ 	.short	0x0c74


	//----- nvinfo : EIATTR_SW_WAR
	.align		4
.L_185:
        /*0120*/ 	.byte	0x04, 0x36
        /*0122*/ 	.short	(.L_187 - .L_186)
.L_186:
        /*0124*/ 	.word	0x00000008
.L_187:


//--------------------- .nv.callgraph             --------------------------
	.section	.nv.callgraph,"",@"SHT_CUDA_CALLGRAPH"
	.align	4
	.sectionentsize	8
	.align		4
        /*0000*/ 	.word	0x00000000
	.align		4
        /*0004*/ 	.word	0xffffffff
	.align		4
        /*0008*/ 	.word	0x00000000
	.align		4
        /*000c*/ 	.word	0xfffffffe
	.align		4
        /*0010*/ 	.word	0x00000000
	.align		4
        /*0014*/ 	.word	0xfffffffd
	.align		4
        /*0018*/ 	.word	0x00000000
	.align		4
        /*001c*/ 	.word	0xfffffffc


//--------------------- .nv.constant4             --------------------------
	.section	.nv.constant4,"a",@progbits
	.align	8
	.align		8
.nv.constant4:
        /*0000*/ 	.dword	_ZN57_INTERNAL_3d4148be_26_multi_tensor_sgd_kernel_cu_cfffd2454cuda3std3__45__cpo5beginE
	.align		8
        /*0008*/ 	.dword	_ZN57_INTERNAL_3d4148be_26_multi_tensor_sgd_kernel_cu_cfffd2454cuda3std3__45__cpo3endE
	.align		8
        /*0010*/ 	.dword	_ZN57_INTERNAL_3d4148be_26_multi_tensor_sgd_kernel_cu_cfffd2454cuda3std3__45__cpo6cbeginE
	.align		8
        /*0018*/ 	.dword	_ZN57_INTERNAL_3d4148be_26_multi_tensor_sgd_kernel_cu_cfffd2454cuda3std3__45__cpo4cendE
	.align		8
        /*0020*/ 	.dword	_ZN57_INTERNAL_3d4148be_26_multi_tensor_sgd_kernel_cu_cfffd2454cuda3std3__45__cpo6rbeginE
	.align		8
        /*0028*/ 	.dword	_ZN57_INTERNAL_3d4148be_26_multi_tensor_sgd_kernel_cu_cfffd2454cuda3std3__45__cpo4rendE
	.align		8
        /*0030*/ 	.dword	_ZN57_INTERNAL_3d4148be_26_multi_tensor_sgd_kernel_cu_cfffd2454cuda3std3__45__cpo7crbeginE
	.align		8
        /*0038*/ 	.dword	_ZN57_INTERNAL_3d4148be_26_multi_tensor_sgd_kernel_cu_cfffd2454cuda3std3__45__cpo5crendE
	.align		8
        /*0040*/ 	.dword	_ZN57_INTERNAL_3d4148be_26_multi_tensor_sgd_kernel_cu_cfffd2454cuda3std3__459_GLOBAL__N__3d4148be_26_multi_tensor_sgd_kernel_cu_cfffd2456ignoreE
	.align		8
        /*0048*/ 	.dword	_ZN57_INTERNAL_3d4148be_26_multi_tensor_sgd_kernel_cu_cfffd2454cuda3std3__419piecewise_constructE
	.align		8
        /*0050*/ 	.dword	_ZN57_INTERNAL_3d4148be_26_multi_tensor_sgd_kernel_cu_cfffd2454cuda3std3__48in_placeE
	.align		8
        /*0058*/ 	.dword	_ZN57_INTERNAL_3d4148be_26_multi_tensor_sgd_kernel_cu_cfffd2454cuda3std3__420unreachable_sentinelE
	.align		8
        /*0060*/ 	.dword	_ZN57_INTERNAL_3d4148be_26_multi_tensor_sgd_kernel_cu_cfffd2454cuda3std6ranges3__45__cpo4swapE
	.align		8
        /*0068*/ 	.dword	_ZN57_INTERNAL_3d4148be_26_multi_tensor_sgd_kernel_cu_cfffd2454cuda3std6ranges3__45__cpo9iter_moveE
	.align		8
        /*0070*/ 	.dword	_ZN57_INTERNAL_3d4148be_26_multi_tensor_sgd_kernel_cu_cfffd2454cuda3std6ranges3__45__cpo5beginE
	.align		8
        /*0078*/ 	.dword	_ZN57_INTERNAL_3d4148be_26_multi_tensor_sgd_kernel_cu_cfffd2454cuda3std6ranges3__45__cpo3endE
	.align		8
        /*0080*/ 	.dword	_ZN57_INTERNAL_3d4148be_26_multi_tensor_sgd_kernel_cu_cfffd2454cuda3std6ranges3__45__cpo6cbeginE
	.align		8
        /*0088*/ 	.dword	_ZN57_INTERNAL_3d4148be_26_multi_tensor_sgd_kernel_cu_cfffd2454cuda3std6ranges3__45__cpo4cendE
	.align		8
        /*0090*/ 	.dword	_ZN57_INTERNAL_3d4148be_26_multi_tensor_sgd_kernel_cu_cfffd2454cuda3std6ranges3__45__cpo7advanceE
	.align		8
        /*0098*/ 	.dword	_ZN57_INTERNAL_3d4148be_26_multi_tensor_sgd_kernel_cu_cfffd2454cuda3std6ranges3__45__cpo9iter_swapE
	.align		8
        /*00a0*/ 	.dword	_ZN57_INTERNAL_3d4148be_26_multi_tensor_sgd_kernel_cu_cfffd2454cuda3std6ranges3__45__cpo4nextE
	.align		8
        /*00a8*/ 	.dword	_ZN57_INTERNAL_3d4148be_26_multi_tensor_sgd_kernel_cu_cfffd2454cuda3std6ranges3__45__cpo4prevE
	.align		8
        /*00b0*/ 	.dword	_ZN57_INTERNAL_3d4148be_26_multi_tensor_sgd_kernel_cu_cfffd2454cuda3std6ranges3__45__cpo4dataE
	.align		8
        /*00b8*/ 	.dword	_ZN57_INTERNAL_3d4148be_26_multi_tensor_sgd_kernel_cu_cfffd2454cuda3std6ranges3__45__cpo5cdataE
	.align		8
        /*00c0*/ 	.dword	_ZN57_INTERNAL_3d4148be_26_multi_tensor_sgd_kernel_cu_cfffd2454cuda3std6ranges3__45__cpo4sizeE
	.align		8
        /*00c8*/ 	.dword	_ZN57_INTERNAL_3d4148be_26_multi_tensor_sgd_kernel_cu_cfffd2454cuda3std6ranges3__45__cpo5ssizeE
	.align		8
        /*00d0*/ 	.dword	_ZN57_INTERNAL_3d4148be_26_multi_tensor_sgd_kernel_cu_cfffd2454cuda3std6ranges3__45__cpo8distanceE
	.align		8
        /*00d8*/ 	.dword	_ZN57_INTERNAL_3d4148be_26_multi_tensor_sgd_kernel_cu_cfffd2456thrust24THRUST_300001_SM_1000_NS6system6detail10sequential3seqE


//--------------------- .text._Z25multi_tensor_apply_kernelI18TensorListMetadataILi4EE10SGDFunctorILi4EffEJffffbbbfEEvlPViT_T0_DpT1_ --------------------------
	.section	.text._Z25multi_tensor_apply_kernelI18TensorListMetadataILi4EE10SGDFunctorILi4EffEJffffbbbfEEvlPViT_T0_DpT1_,"ax",@progbits
	.align	128
        .global         _Z25multi_tensor_apply_kernelI18TensorListMetadataILi4EE10SGDFunctorILi4EffEJffffbbbfEEvlPViT_T0_DpT1_
        .type           _Z25multi_tensor_apply_kernelI18TensorListMetadataILi4EE10SGDFunctorILi4EffEJffffbbbfEEvlPViT_T0_DpT1_,@function
        .size           _Z25multi_tensor_apply_kernelI18TensorListMetadataILi4EE10SGDFunctorILi4EffEJffffbbbfEEvlPViT_T0_DpT1_,(.L_x_166 - _Z25multi_tensor_apply_kernelI18TensorListMetadataILi4EE10SGDFunctorILi4EffEJffffbbbfEEvlPViT_T0_DpT1_)
        .other          _Z25multi_tensor_apply_kernelI18TensorListMetadataILi4EE10SGDFunctorILi4EffEJffffbbbfEEvlPViT_T0_DpT1_,@"STO_CUDA_ENTRY STV_DEFAULT"
_Z25multi_tensor_apply_kernelI18TensorListMetadataILi4EE10SGDFunctorILi4EffEJffffbbbfEEvlPViT_T0_DpT1_:
.text._Z25multi_tensor_apply_kernelI18TensorListMetadataILi4EE10SGDFunctorILi4EffEJffffbbbfEEvlPViT_T0_DpT1_:
[----:B------:R-:W-:Y:S08]  /*0000*/  LDC R1, c[0x0][0x37c] ;  /* 0x0000df00ff017b82 */ /* 0x000ff00000000800 */
[----:B------:R-:W0:Y:S01]  /*0010*/  LDC.64 R2, c[0x0][0x388] ;  /* 0x0000e200ff027b82 */ /* 0x000e220000000a00 */
[----:B------:R-:W0:Y:S02]  /*0020*/  LDCU.64 UR12, c[0x0][0x358] ;  /* 0x00006b00ff0c77ac */ /* 0x000e240008000a00 */
[----:B0-----:R-:W2:Y:S02]  /*0030*/  LDG.E.STRONG.SYS R2, desc[UR12][R2.64] ;  /* 0x0000000c02027981 */ /* 0x001ea4000c1f5900 */
[----:B--2---:R-:W-:-:S13]  /*0040*/  ISETP.NE.AND P0, PT, R2, RZ, PT ;  /* 0x000000ff0200720c */ /* 0x004fda0003f05270 */
[----:B------:R-:W-:Y:S05]  /*0050*/  @P0 EXIT ;  /* 0x000000000000094d */ /* 0x000fea0003800000 */
[----:B------:R-:W0:Y:S08]  /*0060*/  S2UR UR5, SR_CTAID.X ;  /* 0x00000000000579c3 */ /* 0x000e300000002500 */
[----:B------:R-:W1:Y:S01]  /*0070*/  LDC R3, c[0x0][0x380] ;  /* 0x0000e000ff037b82 */ /* 0x000e620000000800 */
[----:B0-----:R-:W0:Y:S01]  /*0080*/  LDCU.U8 UR4, c[0x0][UR5+0x930] ;  /* 0x00012600050477ac */ /* 0x001e220008000000 */
[----:B------:R-:W-:-:S04]  /*0090*/  UIADD3 UR6, UPT, UPT, UR5, 0x10, URZ ;  /* 0x0000001005067890 */ /* 0x000fc8000fffe0ff */
[----:B------:R-:W-:-:S03]  /*00a0*/  UIMAD UR5, UR5, 0x3, UR6 ;  /* 0x00000003050578a4 */ /* 0x000fc6000f8e0206 */
[----:B------:R-:W-:Y:S02]  /*00b0*/  UMOV UR6, 0x10 ;  /* 0x0000001000067882 */ /* 0x000fe40000000000 */
[----:B0-----:R-:W-:-:S07]  /*00c0*/  ULEA UR4, UR4, UR6, 0x3 ;  /* 0x0000000604047291 */ /* 0x001fce000f8e18ff */
[----:B------:R-:W1:Y:S05]  /*00d0*/  LDCU UR5, c[0x0][UR5+0xa60] ;  /* 0x00014c00050577ac */ /* 0x000e6a0008000800 */
[----:B------:R-:W0:Y:S01]  /*00e0*/  LDCU UR6, c[0x0][UR4+0x800] ;  /* 0x00010000040677ac */ /* 0x000e220008000800 */
[----:B-1----:R-:W-:-:S05]  /*00f0*/  IMAD R10, R3, UR5, RZ ;  /* 0x00000005030a7c24 */ /* 0x002fca000f8e02ff */
[----:B0-----:R-:W-:-:S04]  /*0100*/  IADD3 R6, PT, PT, -R10, UR6, RZ ;  /* 0x000000060a067c10 */ /* 0x001fc8000fffe1ff */
[----:B------:R-:W-:-:S04]  /*0110*/  VIMNMX R0, PT, PT, R6, R3, PT ;  /* 0x0000000306007248 */ /* 0x000fc80003fe0100 */
[----:B------:R-:W-:-:S13]  /*0120*/  ISETP.GE.AND P0, PT, R0, 0x1, PT ;  /* 0x000000010000780c */ /* 0x000fda0003f06270 */
[----:B------:R-:W-:Y:S05]  /*0130*/  @!P0 EXIT ;  /* 0x000000000000894d */ /* 0x000fea0003800000 */
[----:B------:R-:W0:Y:S01]  /*0140*/  LDC.S8 R0, c[0x0][0xf8e] ;  /* 0x0003e380ff007b82 */ /* 0x000e220000000200 */
[----:B------:R-:W1:Y:S01]  /*0150*/  LDCU UR14, c[0x0][0xf80] ;  /* 0x0001f000ff0e77ac */ /* 0x000e620008000800 */
[----:B------:R-:W2:Y:S01]  /*0160*/  S2R R9, SR_TID.X ;  /* 0x0000000000097919 */ /* 0x000ea20000002100 */
[----:B------:R-:W-:Y:S01]  /*0170*/  IMAD.SHL.U32 R12, R10, 0x4, RZ ;  /* 0x000000040a0c7824 */ /* 0x000fe200078e00ff */
[----:B------:R-:W-:Y:S01]  /*0180*/  SHF.R.S32.HI R7, RZ, 0x1f, R10 ;  /* 0x0000001fff077819 */ /* 0x000fe2000001140a */
[----:B------:R-:W3:Y:S01]  /*0190*/  LDCU UR5, c[0x0][0xf7c] ;  /* 0x0001ef80ff0577ac */ /* 0x000ee20008000800 */
[----:B------:R-:W-:Y:S02]  /*01a0*/  VIMNMX.U32 R6, PT, PT, R6, R3, PT ;  /* 0x0000000306067248 */ /* 0x000fe40003fe0000 */
[----:B------:R-:W4:Y:S01]  /*01b0*/  LDC R8, c[0x0][0x360] ;  /* 0x0000d800ff087b82 */ /* 0x000f220000000800 */
[----:B------:R-:W5:Y:S01]  /*01c0*/  LDCU.64 UR6, c[0x0][UR4+0x4a0] ;  /* 0x00009400040677ac */ /* 0x000f620008000a00 */
[----:B------:R-:W0:Y:S01]  /*01d0*/  LDCU.64 UR8, c[0x0][UR4+0x380] ;  /* 0x00007000040877ac */ /* 0x000e220008000a00 */
[----:B------:R-:W0:Y:S01]  /*01e0*/  LDCU.64 UR10, c[0x0][UR4+0x6e0] ;  /* 0x0000dc00040a77ac */ /* 0x000e220008000a00 */
[----:B-1----:R-:W-:-:S02]  /*01f0*/  FSETP.NEU.FTZ.AND P2, PT, RZ, UR14, PT ;  /* 0x0000000eff007c0b */ /* 0x002fc4000bf5d000 */
[----:B---3--:R-:W-:-:S04]  /*0200*/  FSETP.NEU.FTZ.AND P0, PT, RZ, UR5, PT ;  /* 0x00000005ff007c0b */ /* 0x008fc8000bf1d000 */
[C---:B0-----:R-:W-:Y:S02]  /*0210*/  ISETP.EQ.AND P1, PT, R0.reuse, RZ, P0 ;  /* 0x000000ff0000720c */ /* 0x041fe40000722270 */
[----:B------:R-:W-:Y:S02]  /*0220*/  ISETP.NE.AND P0, PT, R0, RZ, P0 ;  /* 0x000000ff0000720c */ /* 0x000fe40000705270 */
[----:B------:R-:W-:Y:S02]  /*0230*/  SHF.L.U64.HI R0, R10, 0x2, R7 ;  /* 0x000000020a007819 */ /* 0x000fe40000010207 */
[----:B-----5:R-:W-:-:S04]  /*0240*/  IADD3 R14, P3, PT, R12, UR6, RZ ;  /* 0x000000060c0e7c10 */ /* 0x020fc8000ff7e0ff */
[----:B------:R-:W-:Y:S01]  /*0250*/  IADD3.X R15, PT, PT, R0, UR7, RZ, P3, !PT ;  /* 0x00000007000f7c10 */ /* 0x000fe20009ffe4ff */
[----:B--2-4-:R-:W-:Y:S08]  /*0260*/  @!P2 BRA `(.L_x_0) ;  /* 0x00000044009ca947 */ /* 0x014ff00003800000 */
[----:B------:R-:W0:Y:S01]  /*0270*/  LDCU.64 UR4, c[0x0][UR4+0x5c0] ;  /* 0x0000b800040477ac */ /* 0x000e220008000a00 */
[----:B------:R-:W1:Y:S01]  /*0280*/  LDCU.S8 UR6, c[0x0][0xf8d] ;  /* 0x0001f1a0ff0677ac */ /* 0x000e620008000200 */
[----:B0-----:R-:W-:Y:S01]  /*0290*/  IADD3 R12, P2, PT, R12, UR4, RZ ;  /* 0x000000040c0c7c10 */ /* 0x001fe2000ff5e0ff */
[----:B-1----:R-:W-:-:S03]  /*02a0*/  UMOV UR4, UR6 ;  /* 0x0000000600047c82 */ /* 0x002fc60008000000 */
[----:B------:R-:W-:Y:S01]  /*02b0*/  IADD3.X R13, PT, PT, R0, UR5, RZ, P2, !PT ;  /* 0x00000005000d7c10 */ /* 0x000fe200097fe4ff */
[----:B------:R-:W-:-:S09]  /*02c0*/  UISETP.NE.AND UP0, UPT, UR4, URZ, UPT ;  /* 0x000000ff0400728c */ /* 0x000fd2000bf05270 */
[----:B------:R-:W-:Y:S05]  /*02d0*/  BRA.U UP0, `(.L_x_1) ;  /* 0x00000025005c7547 */ /* 0x000fea000b800000 */
[----:B------:R-:W0:Y:S02]  /*02e0*/  LDCU.U8 UR4, c[0x0][0xf8c] ;  /* 0x0001f180ff0477ac */ /* 0x000e240008000000 */
[----:B0-----:R-:W-:-:S04]  /*02f0*/  UPRMT UR4, UR4, 0x8880, URZ ;  /* 0x0000888004047896 */ /* 0x001fc800080000ff */
[----:B------:R-:W-:-:S09]  /*0300*/  UISETP.NE.AND UP0, UPT, UR4, URZ, UPT ;  /* 0x000000ff0400728c */ /* 0x000fd2000bf05270 */
[----:B------:R-:W-:Y:S05]  /*0310*/  BRA.U !UP0, `(.L_x_2) ;  /* 0x0000001108187547 */ /* 0x000fea000b800000 */
[----:B------:R-:W-:Y:S01]  /*0320*/  IMAD.MOV.U32 R0, RZ, RZ, RZ ;  /* 0x000000ffff007224 */ /* 0x000fe200078e00ff */
[----:B------:R-:W0:Y:S01]  /*0330*/  LDCU UR5, c[0x0][0xf7c] ;  /* 0x0001ef80ff0577ac */ /* 0x000e220008000800 */
[----:B------:R-:W1:Y:S05]  /*0340*/  LDCU UR4, c[0x0][0xf88] ;  /* 0x0001f100ff0477ac */ /* 0x000e6a0008000800 */
.L_x_18:
[----:B------:R-:W-:-:S04]  /*0350*/  IMAD.IADD R24, R9, 0x1, R0 ;  /* 0x0000000109187824 */ /* 0x000fc800078e0200 */
[----:B0-23--:R-:W-:-:S04]  /*0360*/  IMAD.IADD R17, R24, 0x1, R8 ;  /* 0x0000000118117824 */ /* 0x00dfc800078e0208 */
[C---:B-1----:R-:W-:Y:S01]  /*0370*/  IMAD.IADD R21, R17.reuse, 0x1, R8 ;  /* 0x0000000111157824 */ /* 0x042fe200078e0208 */
[----:B------:R-:W-:-:S03]  /*0380*/  ISETP.GE.AND P5, PT, R17, R6, PT ;  /* 0x000000061100720c */ /* 0x000fc60003fa6270 */
[C---:B------:R-:W-:Y:S01]  /*0390*/  IMAD.IADD R5, R21.reuse, 0x1, R8 ;  /* 0x0000000115057824 */ /* 0x040fe200078e0208 */
[----:B------:R-:W-:-:S04]  /*03a0*/  ISETP.GE.AND P4, PT, R21, R6, PT ;  /* 0x000000061500720c */ /* 0x000fc80003f86270 */
[----:B------:R-:W-:-:S05]  /*03b0*/  ISETP.GE.AND P3, PT, R5, R6, PT ;  /* 0x000000060500720c */ /* 0x000fca0003f66270 */
[----:B------:R-:W-:-:S04]  /*03c0*/  @!P5 IADD3 R3, P2, PT, R10, R17, RZ ;  /* 0x000000110a03d210 */ /* 0x000fc80007f5e0ff */
[----:B------:R-:W-:Y:S02]  /*03d0*/  @!P5 LEA.HI.X.SX32 R4, R17, R7, 0x1, P2 ;  /* 0x000000071104d211 */ /* 0x000fe400010f0eff */
[----:B------:R-:W-:-:S04]  /*03e0*/  @!P5 LEA R2, P2, R3, UR8, 0x2 ;  /* 0x000000080302dc11 */ /* 0x000fc8000f8410ff */
[----:B------:R-:W-:Y:S02]  /*03f0*/  @!P5 LEA.HI.X R3, R3, UR9, R4, 0x2, P2 ;  /* 0x000000090303dc11 */ /* 0x000fe400090f1404 */
[----:B------:R-:W-:Y:S02]  /*0400*/  @!P4 IADD3 R5, P2, PT, R10, R21, RZ ;  /* 0x000000150a05c210 */ /* 0x000fe40007f5e0ff */
[C---:B------:R-:W-:Y:S01]  /*0410*/  @!P3 IADD3 R23, PT, PT, R8.reuse, R0, R9 ;  /* 0x000000000817b210 */ /* 0x040fe20007ffe009 */
[----:B------:R2:W3:Y:S01]  /*0420*/  @!P5 LDG.E R11, desc[UR12][R2.64] ;  /* 0x0000000c020bd981 */ /* 0x0004e2000c1e1900 */
[----:B------:R-:W-:Y:S02]  /*0430*/  @!P4 LEA.HI.X.SX32 R16, R21, R7, 0x1, P2 ;  /* 0x000000071510c211 */ /* 0x000fe400010f0eff */
[----:B------:R-:W-:Y:S02]  /*0440*/  @!P4 LEA R4, P2, R5, UR8, 0x2 ;  /* 0x000000080504cc11 */ /* 0x000fe4000f8410ff */
[----:B------:R-:W-:-:S02]  /*0450*/  @!P3 IADD3 R23, PT, PT, R8, R23, R8 ;  /* 0x000000170817b210 */ /* 0x000fc40007ffe008 */
[----:B------:R-:W-:Y:S02]  /*0460*/  @!P4 LEA.HI.X R5, R5, UR9, R16, 0x2, P2 ;  /* 0x000000090505cc11 */ /* 0x000fe400090f1410 */
[----:B------:R-:W-:Y:S01]  /*0470*/  @!P3 IADD3 R9, P2, PT, R10, R23, RZ ;  /* 0x000000170a09b210 */ /* 0x000fe20007f5e0ff */
[----:B------:R-:W-:Y:S02]  /*0480*/  IMAD.MOV.U32 R22, RZ, RZ, RZ ;  /* 0x000000ffff167224 */ /* 0x000fe400078e00ff */
[----:B------:R4:W3:Y:S01]  /*0490*/  @!P4 LDG.E R18, desc[UR12][R4.64] ;  /* 0x0000000c0412c981 */ /* 0x0008e2000c1e1900 */
[----:B--2---:R-:W-:Y:S02]  /*04a0*/  @!P3 LEA.HI.X.SX32 R2, R23, R7, 0x1, P2 ;  /* 0x000000071702b211 */ /* 0x004fe400010f0eff */
[----:B------:R-:W-:-:S04]  /*04b0*/  @!P3 LEA R26, P2, R9, UR8, 0x2 ;  /* 0x00000008091abc11 */ /* 0x000fc8000f8410ff */
[----:B------:R-:W-:Y:S02]  /*04c0*/  @!P3 LEA.HI.X R27, R9, UR9, R2, 0x2, P2 ;  /* 0x00000009091bbc11 */ /* 0x000fe400090f1402 */
[----:B------:R-:W-:Y:S02]  /*04d0*/  ISETP.GE.AND P2, PT, R24, R6, PT ;  /* 0x000000061800720c */ /* 0x000fe40003f46270 */
[----:B------:R-:W-:Y:S01]  /*04e0*/  CS2R R2, SRZ ;  /* 0x0000000000027805 */ /* 0x000fe2000001ff00 */
[--C-:B------:R-:W-:Y:S01]  /*04f0*/  @!P5 IMAD.WIDE R28, R17, 0x4, R14.reuse ;  /* 0x00000004111cd825 */ /* 0x100fe200078e020e */
[----:B------:R2:W3:Y:S03]  /*0500*/  @!P3 LDG.E R27, desc[UR12][R26.64] ;  /* 0x0000000c1a1bb981 */ /* 0x0004e6000c1e1900 */
[----:B----4-:R-:W-:-:S04]  /*0510*/  @!P4 IMAD.WIDE R4, R21, 0x4, R14 ;  /* 0x000000041504c825 */ /* 0x010fc800078e020e */
[--C-:B------:R-:W-:Y:S01]  /*0520*/  @!P5 IMAD.WIDE R16, R17, 0x4, R12.reuse ;  /* 0x000000041110d825 */ /* 0x100fe200078e020c */
[----:B------:R4:W5:Y:S01]  /*0530*/  @!P4 LDG.E R2, desc[UR12][R4.64] ;  /* 0x0000000c0402c981 */ /* 0x000962000c1e1900 */
[----:B------:R-:W-:Y:S02]  /*0540*/  @!P2 IADD3 R9, P6, PT, R10, R24, RZ ;  /* 0x000000180a09a210 */ /* 0x000fe40007fde0ff */
[----:B------:R-:W-:Y:S01]  /*0550*/  IMAD.MOV.U32 R25, RZ, RZ, RZ ;  /* 0x000000ffff197224 */ /* 0x000fe200078e00ff */
[----:B------:R0:W5:Y:S01]  /*0560*/  @!P5 LDG.E R22, desc[UR12][R16.64] ;  /* 0x0000000c1016d981 */ /* 0x000162000c1e1900 */
[----:B------:R-:W-:Y:S01]  /*0570*/  IMAD.MOV.U32 R19, RZ, RZ, RZ ;  /* 0x000000ffff137224 */ /* 0x000fe200078e00ff */
[----:B--2---:R-:W-:Y:S01]  /*0580*/  @!P2 LEA.HI.X.SX32 R26, R24, R7, 0x1, P6 ;  /* 0x00000007181aa211 */ /* 0x004fe200030f0eff */
[----:B----4-:R-:W-:-:S04]  /*0590*/  @!P4 IMAD.WIDE R4, R21, 0x4, R12 ;  /* 0x000000041504c825 */ /* 0x010fc800078e020c */
[----:B0-----:R-:W-:Y:S01]  /*05a0*/  @!P2 IMAD.WIDE R16, R24, 0x4, R14 ;  /* 0x000000041810a825 */ /* 0x001fe200078e020e */
[C---:B------:R-:W-:Y:S01]  /*05b0*/  @!P2 LEA R20, P6, R9.reuse, UR8, 0x2 ;  /* 0x000000080914ac11 */ /* 0x040fe2000f8c10ff */
[----:B------:R0:W5:Y:S04]  /*05c0*/  @!P4 LDG.E R3, desc[UR12][R4.64] ;  /* 0x0000000c0403c981 */ /* 0x000168000c1e1900 */
[----:B------:R2:W5:Y:S01]  /*05d0*/  @!P2 LDG.E R25, desc[UR12][R16.64] ;  /* 0x0000000c1019a981 */ /* 0x000562000c1e1900 */
[----:B------:R-:W-:-:S03]  /*05e0*/  @!P2 LEA.HI.X R21, R9, UR9, R26, 0x2, P6 ;  /* 0x000000090915ac11 */ /* 0x000fc6000b0f141a */
[----:B------:R4:W5:Y:S01]  /*05f0*/  @!P5 LDG.E R19, desc[UR12][R28.64] ;  /* 0x0000000c1c13d981 */ /* 0x000962000c1e1900 */
[----:B0-----:R-:W-:-:S03]  /*0600*/  CS2R R4, SRZ ;  /* 0x0000000000047805 */ /* 0x001fc6000001ff00 */
[----:B------:R-:W3:Y:S01]  /*0610*/  @!P2 LDG.E R9, desc[UR12][R20.64] ;  /* 0x0000000c1409a981 */ /* 0x000ee2000c1e1900 */
[----:B--2---:R-:W-:Y:S01]  /*0620*/  @!P3 IMAD.WIDE R16, R23, 0x4, R14 ;  /* 0x000000041710b825 */ /* 0x004fe200078e020e */
[----:B----4-:R-:W3:Y:S04]  /*0630*/  @!P5 LDC R28, c[0x0][0xf90] ;  /* 0x0003e400ff1cdb82 */ /* 0x010ee80000000800 */
[----:B------:R0:W5:Y:S01]  /*0640*/  @!P3 LDG.E R4, desc[UR12][R16.64] ;  /* 0x0000000c1004b981 */ /* 0x000162000c1e1900 */
[----:B------:R-:W-:-:S03]  /*0650*/  IMAD.MOV.U32 R26, RZ, RZ, RZ ;  /* 0x000000ffff1a7224 */ /* 0x000fc600078e00ff */
[----:B------:R-:W2:Y:S01]  /*0660*/  @!P4 LDC R29, c[0x0][0xf90] ;  /* 0x0003e400ff1dcb82 */ /* 0x000ea20000000800 */
[----:B0-----:R-:W-:-:S05]  /*0670*/  @!P3 IMAD.WIDE R16, R23, 0x4, R12 ;  /* 0x000000041710b825 */ /* 0x001fca00078e020c */
[----:B------:R-:W5:Y:S01]  /*0680*/  @!P3 LDG.E R5, desc[UR12][R16.64] ;  /* 0x0000000c1005b981 */ /* 0x000f62000c1e1900 */
[----:B------:R-:W-:-:S04]  /*0690*/  @!P2 IMAD.WIDE R20, R24, 0x4, R12 ;  /* 0x000000041814a825 */ /* 0x000fc800078e020c */
[----:B------:R-:W-:Y:S01]  /*06a0*/  IMAD.MOV.U32 R23, RZ, RZ, RZ ;  /* 0x000000ffff177224 */ /* 0x000fe200078e00ff */
[----:B------:R0:W5:Y:S02]  /*06b0*/  @!P2 LDG.E R26, desc[UR12][R20.64] ;  /* 0x0000000c141aa981 */ /* 0x000164000c1e1900 */
[----:B0-----:R-:W0:Y:S01]  /*06c0*/  @!P2 LDC R20, c[0x0][0xf90] ;  /* 0x0003e400ff14ab82 */ /* 0x001e220000000800 */
[----:B------:R-:W-:Y:S01]  /*06d0*/  BSSY.RECONVERGENT B0, `(.L_x_3) ;  /* 0x00000c6000007945 */ /* 0x000fe20003800200 */
[----:B---3--:R-:W-:-:S06]  /*06e0*/  @!P5 FMUL.FTZ R23, R11, R28 ;  /* 0x0000001c0b17d220 */ /* 0x008fcc0000410000 */
[----:B------:R-:W3:Y:S01]  /*06f0*/  @!P3 LDC R28, c[0x0][0xf90] ;  /* 0x0003e400ff1cbb82 */ /* 0x000ee20000000800 */
[----:B------:R-:W-:Y:S02]  /*0700*/  IMAD.MOV.U32 R11, RZ, RZ, RZ ;  /* 0x000000ffff0b7224 */ /* 0x000fe400078e00ff */
[----:B--2---:R-:W-:Y:S01]  /*0710*/  @!P4 FMUL.FTZ R11, R18, R29 ;  /* 0x0000001d120bc220 */ /* 0x004fe20000410000 */
[----:B------:R-:W-:Y:S02]  /*0720*/  IMAD.MOV.U32 R18, RZ, RZ, RZ ;  /* 0x000000ffff127224 */ /* 0x000fe400078e00ff */
[----:B---3--:R-:W-:Y:S01]  /*0730*/  @!P3 FMUL.FTZ R18, R27, R28 ;  /* 0x0000001c1b12b220 */ /* 0x008fe20000410000 */
[----:B------:R-:W-:Y:S02]  /*0740*/  IMAD.MOV.U32 R27, RZ, RZ, RZ ;  /* 0x000000ffff1b7224 */ /* 0x000fe400078e00ff */
[----:B0-----:R-:W-:Y:S01]  /*0750*/  @!P2 FMUL.FTZ R27, R9, R20 ;  /* 0x00000014091ba220 */ /* 0x001fe20000410000 */
[----:B------:R-:W-:Y:S06]  /*0760*/  @!P1 BRA `(.L_x_4) ;  /* 0x0000000400849947 */ /* 0x000fec0003800000 */
[----:B------:R-:W0:Y:S01]  /*0770*/  S2R R9, SR_TID.X ;  /* 0x0000000000097919 */ /* 0x000e220000002100 */
[----:B------:R-:W-:Y:S01]  /*0780*/  ISETP.GE.AND P2, PT, R24, R6, PT ;  /* 0x000000061800720c */ /* 0x000fe20003f46270 */
[----:B------:R-:W-:-:S12]  /*0790*/  BSSY.RECONVERGENT B1, `(.L_x_5) ;  /* 0x0000015000017945 */ /* 0x000fd80003800200 */
[----:B------:R-:W-:Y:S05]  /*07a0*/  @P2 BRA `(.L_x_6) ;  /* 0x00000000004c2947 */ /* 0x000fea0003800000 */
[----:B------:R-:W2:Y:S01]  /*07b0*/  LDC.64 R16, c[0x0][0xf80] ;  /* 0x0003e000ff107b82 */ /* 0x000ea20000000a00 */
[----:B-----5:R-:W-:Y:S01]  /*07c0*/  FFMA.FTZ R28, R25, UR5, R27 ;  /* 0x00000005191c7c23 */ /* 0x020fe2000801001b */
[----:B------:R-:W-:-:S04]  /*07d0*/  IMAD.WIDE R20, R24, 0x4, R14 ;  /* 0x0000000418147825 */ /* 0x000fc800078e020e */
[----:B--2---:R-:W-:-:S04]  /*07e0*/  FADD.FTZ R17, -R17, 1 ;  /* 0x3f80000011117421 */ /* 0x004fc80000010100 */
[----:B------:R-:W-:-:S04]  /*07f0*/  FMUL.FTZ R17, R28, R17 ;  /* 0x000000111c117220 */ /* 0x000fc80000410000 */
[-C--:B------:R-:W-:Y:S02]  /*0800*/  FFMA.FTZ R27, R26, R16.reuse, R17 ;  /* 0x000000101a1b7223 */ /* 0x080fe40000010011 */
[----:B------:R-:W1:Y:S02]  /*0810*/  LDG.E R17, desc[UR12][R20.64] ;  /* 0x0000000c14117981 */ /* 0x000e64000c1e1900 */
[----:B------:R-:W-:-:S04]  /*0820*/  FFMA.FTZ R16, R27, R16, R28 ;  /* 0x000000101b107223 */ /* 0x000fc8000001001c */
[----:B------:R-:W-:-:S04]  /*0830*/  @P0 FFMA.FTZ R16, R25, UR5, R16 ;  /* 0x0000000519100c23 */ /* 0x000fc80008010010 */
[----:B-1----:R-:W-:Y:S01]  /*0840*/  FFMA.FTZ R29, -R16, UR4, R17 ;  /* 0x00000004101d7c23 */ /* 0x002fe20008010111 */
[----:B------:R-:W-:-:S04]  /*0850*/  IADD3 R17, P2, PT, R10, R24, RZ ;  /* 0x000000180a117210 */ /* 0x000fc80007f5e0ff */
[C---:B------:R-:W-:Y:S01]  /*0860*/  LEA.HI.X.SX32 R26, R24.reuse, R7, 0x1, P2 ;  /* 0x00000007181a7211 */ /* 0x040fe200010f0eff */
[----:B------:R1:W-:Y:S01]  /*0870*/  STG.E desc[UR12][R20.64], R29 ;  /* 0x0000001d14007986 */ /* 0x0003e2000c10190c */
[----:B------:R-:W-:Y:S01]  /*0880*/  LEA R16, P2, R17, UR10, 0x1 ;  /* 0x0000000a11107c11 */ /* 0x000fe2000f8408ff */
[----:B------:R-:W-:-:S03]  /*0890*/  IMAD.WIDE R24, R24, 0x4, R12 ;  /* 0x0000000418187825 */ /* 0x000fc600078e020c */
[----:B------:R-:W-:Y:S02]  /*08a0*/  LEA.HI.X R17, R17, UR11, R26, 0x1, P2 ;  /* 0x0000000b11117c11 */ /* 0x000fe400090f0c1a */
[----:B-1----:R-:W-:-:S05]  /*08b0*/  F2FP.F16.F32.PACK_AB R21, RZ, R29 ;  /* 0x0000001dff15723e */ /* 0x002fca00000000ff */
[----:B------:R2:W-:Y:S04]  /*08c0*/  STG.E.U16 desc[UR12][R16.64], R21 ;  /* 0x0000001510007986 */ /* 0x0005e8000c10150c */
[----:B------:R2:W-:Y:S02]  /*08d0*/  STG.E desc[UR12][R24.64], R27 ;  /* 0x0000001b18007986 */ /* 0x0005e4000c10190c */
.L_x_6:
[----:B-1----:R-:W-:Y:S05]  /*08e0*/  BSYNC.RECONVERGENT B1 ;  /* 0x0000000000017941 */ /* 0x002fea0003800200 */
.L_x_5:
[----:B0-2---:R-:W-:Y:S01]  /*08f0*/  IADD3 R27, PT, PT, R8, R0, R9 ;  /* 0x00000000081b7210 */ /* 0x005fe20007ffe009 */
[----:B------:R-:W-:Y:S03]  /*0900*/  BSSY.RECONVERGENT B1, `(.L_x_7) ;  /* 0x0000019000017945 */ /* 0x000fe60003800200 */
[C---:B------:R-:W-:Y:S01]  /*0910*/  ISETP.GE.AND P2, PT, R27.reuse, R6, PT ;  /* 0x000000061b00720c */ /* 0x040fe20003f46270 */
[----:B------:R-:W-:-:S04]  /*0920*/  IMAD.IADD R24, R27, 0x1, R8 ;  /* 0x000000011b187824 */ /* 0x000fc800078e0208 */
[----:B-----5:R-:W-:-:S08]  /*0930*/  IMAD.IADD R25, R24, 0x1, R8 ;  /* 0x0000000118197824 */ /* 0x020fd000078e0208 */
[----:B------:R-:W-:Y:S05]  /*0940*/  @P2 BRA `(.L_x_8) ;  /* 0x0000000000502947 */ /* 0x000fea0003800000 */
[----:B------:R-:W-:Y:S01]  /*0950*/  IMAD.WIDE R20, R27, 0x4, R14 ;  /* 0x000000041b147825 */ /* 0x000fe200078e020e */
[----:B------:R-:W0:Y:S04]  /*0960*/  LDC.64 R16, c[0x0][0xf80] ;  /* 0x0003e000ff107b82 */ /* 0x000e280000000a00 */
[----:B------:R-:W2:Y:S01]  /*0970*/  LDG.E R26, desc[UR12][R20.64] ;  /* 0x0000000c141a7981 */ /* 0x000ea2000c1e1900 */
[----:B------:R-:W-:Y:S01]  /*0980*/  FFMA.FTZ R28, R19, UR5, R23 ;  /* 0x00000005131c7c23 */ /* 0x000fe20008010017 */
[----:B0-----:R-:W-:-:S04]  /*0990*/  FADD.FTZ R17, -R17, 1 ;  /* 0x3f80000011117421 */ /* 0x001fc80000010100 */
[----:B------:R-:W-:Y:S01]  /*09a0*/  FMUL.FTZ R23, R17, R28 ;  /* 0x0000001c11177220 */ /* 0x000fe20000410000 */
[----:B------:R-:W-:-:S03]  /*09b0*/  IADD3 R17, P2, PT, R10, R27, RZ ;  /* 0x0000001b0a117210 */ /* 0x000fc60007f5e0ff */
[----:B------:R-:W-:Y:S01]  /*09c0*/  FFMA.FTZ R23, R22, R16, R23 ;  /* 0x0000001016177223 */ /* 0x000fe20000010017 */
[----:B------:R-:W-:-:S03]  /*09d0*/  LEA.HI.X.SX32 R22, R27, R7, 0x1, P2 ;  /* 0x000000071b167211 */ /* 0x000fc600010f0eff */
[----:B------:R-:W-:-:S04]  /*09e0*/  FFMA.FTZ R16, R23, R16, R28 ;  /* 0x0000001017107223 */ /* 0x000fc8000001001c */
[----:B------:R-:W-:-:S04]  /*09f0*/  @P0 FFMA.FTZ R16, R19, UR5, R16 ;  /* 0x0000000513100c23 */ /* 0x000fc80008010010 */
[----:B--2---:R-:W-:Y:S01]  /*0a00*/  FFMA.FTZ R19, -R16, UR4, R26 ;  /* 0x0000000410137c23 */ /* 0x004fe2000801011a */
[----:B------:R-:W-:-:S04]  /*0a10*/  LEA R16, P2, R17, UR10, 0x1 ;  /* 0x0000000a11107c11 */ /* 0x000fc8000f8408ff */
[----:B------:R0:W-:Y:S01]  /*0a20*/  STG.E desc[UR12][R20.64], R19 ;  /* 0x0000001314007986 */ /* 0x0001e2000c10190c */
[----:B------:R-:W-:Y:S02]  /*0a30*/  LEA.HI.X R17, R17, UR11, R22, 0x1, P2 ;  /* 0x0000000b11117c11 */ /* 0x000fe400090f0c16 */
[----:B0-----:R-:W-:-:S04]  /*0a40*/  F2FP.F16.F32.PACK_AB R21, RZ, R19 ;  /* 0x00000013ff15723e */ /* 0x001fc800000000ff */
[----:B------:R-:W-:Y:S01]  /*0a50*/  PRMT R22, R21, 0x7610, R22 ;  /* 0x0000761015167816 */ /* 0x000fe20000000016 */
[----:B------:R-:W-:-:S04]  /*0a60*/  IMAD.WIDE R20, R27, 0x4, R12 ;  /* 0x000000041b147825 */ /* 0x000fc800078e020c */
[----:B------:R0:W-:Y:S04]  /*0a70*/  STG.E.U16 desc[UR12][R16.64], R22 ;  /* 0x0000001610007986 */ /* 0x0001e8000c10150c */
[----:B------:R0:W-:Y:S02]  /*0a80*/  STG.E desc[UR12][R20.64], R23 ;  /* 0x0000001714007986 */ /* 0x0001e4000c10190c */
.L_x_8:
[----:B------:R-:W-:Y:S05]  /*0a90*/  BSYNC.RECONVERGENT B1 ;  /* 0x0000000000017941 */ /* 0x000fea0003800200 */
.L_x_7:
[----:B0-----:R-:W0:Y:S01]  /*0aa0*/  LDC.64 R16, c[0x0][0xf80] ;  /* 0x0003e000ff107b82 */ /* 0x001e220000000a00 */
[-C--:B------:R-:W-:Y:S01]  /*0ab0*/  ISETP.GE.AND P2, PT, R24, R6.reuse, PT ;  /* 0x000000061800720c */ /* 0x080fe20003f46270 */
[----:B------:R-:W-:Y:S01]  /*0ac0*/  BSSY.RECONVERGENT B1, `(.L_x_9) ;  /* 0x0000016000017945 */ /* 0x000fe20003800200 */
[----:B------:R-:W-:-:S11]  /*0ad0*/  ISETP.GE.AND P3, PT, R25, R6, PT ;  /* 0x000000061900720c */ /* 0x000fd60003f66270 */
[----:B------:R-:W-:Y:S05]  /*0ae0*/  @P2 BRA `(.L_x_10) ;  /* 0x00000000004c2947 */ /* 0x000fea0003800000 */
[----:B------:R-:W-:-:S05]  /*0af0*/  IMAD.WIDE R20, R24, 0x4, R14 ;  /* 0x0000000418147825 */ /* 0x000fca00078e020e */
[----:B------:R-:W2:Y:S01]  /*0b00*/  LDG.E R28, desc[UR12][R20.64] ;  /* 0x0000000c141c7981 */ /* 0x000ea2000c1e1900 */
[----:B------:R-:W-:Y:S01]  /*0b10*/  FFMA.FTZ R22, R2, UR5, R11 ;  /* 0x0000000502167c23 */ /* 0x000fe2000801000b */
[----:B0-----:R-:W-:Y:S01]  /*0b20*/  FADD.FTZ R11, -R17, 1 ;  /* 0x3f800000110b7421 */ /* 0x001fe20000010100 */
[----:B------:R-:W-:-:S03]  /*0b30*/  IADD3 R23, P2, PT, R10, R24, RZ ;  /* 0x000000180a177210 */ /* 0x000fc60007f5e0ff */
[----:B------:R-:W-:-:S04]  /*0b40*/  FMUL.FTZ R26, R11, R22 ;  /* 0x000000160b1a7220 */ /* 0x000fc80000410000 */
[----:B------:R-:W-:Y:S01]  /*0b50*/  FFMA.FTZ R11, R3, R16, R26 ;  /* 0x00000010030b7223 */ /* 0x000fe2000001001a */
[----:B------:R-:W-:-:S03]  /*0b60*/  LEA.HI.X.SX32 R26, R24, R7, 0x1, P2 ;  /* 0x00000007181a7211 */ /* 0x000fc600010f0eff */
[----:B------:R-:W-:-:S04]  /*0b70*/  FFMA.FTZ R3, R11, R16, R22 ;  /* 0x000000100b037223 */ /* 0x000fc80000010016 */
[----:B------:R-:W-:Y:S01]  /*0b80*/  @P0 FFMA.FTZ R3, R2, UR5, R3 ;  /* 0x0000000502030c23 */ /* 0x000fe20008010003 */
[----:B------:R-:W-:-:S03]  /*0b90*/  LEA R2, P2, R23, UR10, 0x1 ;  /* 0x0000000a17027c11 */ /* 0x000fc6000f8408ff */
[----:B--2---:R-:W-:Y:S01]  /*0ba0*/  FFMA.FTZ R19, -R3, UR4, R28 ;  /* 0x0000000403137c23 */ /* 0x004fe2000801011c */
[----:B------:R-:W-:-:S04]  /*0bb0*/  LEA.HI.X R3, R23, UR11, R26, 0x1, P2 ;  /* 0x0000000b17037c11 */ /* 0x000fc800090f0c1a */
[----:B------:R-:W-:Y:S01]  /*0bc0*/  F2FP.F16.F32.PACK_AB R22, RZ, R19 ;  /* 0x00000013ff16723e */ /* 0x000fe200000000ff */
[----:B------:R1:W-:Y:S03]  /*0bd0*/  STG.E desc[UR12][R20.64], R19 ;  /* 0x0000001314007986 */ /* 0x0003e6000c10190c */
[----:B------:R-:W-:Y:S01]  /*0be0*/  PRMT R26, R22, 0x7610, R26 ;  /* 0x00007610161a7816 */ /* 0x000fe2000000001a */
[----:B------:R-:W-:-:S04]  /*0bf0*/  IMAD.WIDE R22, R24, 0x4, R12 ;  /* 0x0000000418167825 */ /* 0x000fc800078e020c */
[----:B------:R1:W-:Y:S04]  /*0c00*/  STG.E.U16 desc[UR12][R2.64], R26 ;  /* 0x0000001a02007986 */ /* 0x0003e8000c10150c */
[----:B------:R1:W-:Y:S02]  /*0c10*/  STG.E desc[UR12][R22.64], R11 ;  /* 0x0000000b16007986 */ /* 0x0003e4000c10190c */
.L_x_10:
[----:B------:R-:W-:Y:S05]  /*0c20*/  BSYNC.RECONVERGENT B1 ;  /* 0x0000000000017941 */ /* 0x000fea0003800200 */
.L_x_9:
[----:B------:R-:W-:Y:S05]  /*0c30*/  @P3 BRA `(.L_x_11) ;  /* 0x0000000400bc3947 */ /* 0x000fea0003800000 */
[----:B-1----:R-:W-:-:S05]  /*0c40*/  IMAD.WIDE R2, R25, 0x4, R14 ;  /* 0x0000000419027825 */ /* 0x002fca00078e020e */
[----:B------:R-:W2:Y:S01]  /*0c50*/  LDG.E R20, desc[UR12][R2.64] ;  /* 0x0000000c02147981 */ /* 0x000ea2000c1e1900 */
[----:B------:R-:W-:Y:S01]  /*0c60*/  FFMA.FTZ R11, R4, UR5, R18 ;  /* 0x00000005040b7c23 */ /* 0x000fe20008010012 */
[----:B0-----:R-:W-:-:S04]  /*0c70*/  FADD.FTZ R18, -R17, 1 ;  /* 0x3f80000011127421 */ /* 0x001fc80000010100 */
[----:B------:R-:W-:-:S04]  /*0c80*/  FMUL.FTZ R18, R18, R11 ;  /* 0x0000000b12127220 */ /* 0x000fc80000410000 */
[----:B------:R-:W-:Y:S01]  /*0c90*/  FFMA.FTZ R18, R5, R16, R18 ;  /* 0x0000001005127223 */ /* 0x000fe20000010012 */
[----:B------:R-:W-:-:S03]  /*0ca0*/  IADD3 R5, P2, PT, R10, R25, RZ ;  /* 0x000000190a057210 */ /* 0x000fc60007f5e0ff */
[----:B------:R-:W-:-:S04]  /*0cb0*/  FFMA.FTZ R11, R18, R16, R11 ;  /* 0x00000010120b7223 */ /* 0x000fc8000001000b */
[----:B------:R-:W-:-:S04]  /*0cc0*/  @P0 FFMA.FTZ R11, R4, UR5, R11 ;  /* 0x00000005040b0c23 */ /* 0x000fc8000801000b */
[----:B--2---:R-:W-:Y:S01]  /*0cd0*/  FFMA.FTZ R11, -R11, UR4, R20 ;  /* 0x000000040b0b7c23 */ /* 0x004fe20008010114 */
[----:B------:R-:W-:Y:S02]  /*0ce0*/  LEA.HI.X.SX32 R20, R25, R7, 0x1, P2 ;  /* 0x0000000719147211 */ /* 0x000fe400010f0eff */
[C---:B------:R-:W-:Y:S02]  /*0cf0*/  LEA R4, P2, R5.reuse, UR10, 0x1 ;  /* 0x0000000a05047c11 */ /* 0x040fe4000f8408ff */
[----:B------:R-:W-:Y:S01]  /*0d00*/  F2FP.F16.F32.PACK_AB R16, RZ, R11 ;  /* 0x0000000bff10723e */ /* 0x000fe200000000ff */
[----:B------:R3:W-:Y:S01]  /*0d10*/  STG.E desc[UR12][R2.64], R11 ;  /* 0x0000000b02007986 */ /* 0x0007e2000c10190c */
[----:B------:R-:W-:Y:S02]  /*0d20*/  LEA.HI.X R5, R5, UR11, R20, 0x1, P2 ;  /* 0x0000000b05057c11 */ /* 0x000fe400090f0c14 */
[----:B------:R-:W-:Y:S01]  /*0d30*/  PRMT R19, R16, 0x7610, R19 ;  /* 0x0000761010137816 */ /* 0x000fe20000000013 */
[----:B------:R-:W-:-:S04]  /*0d40*/  IMAD.WIDE R16, R25, 0x4, R12 ;  /* 0x0000000419107825 */ /* 0x000fc800078e020c */
[----:B------:R3:W-:Y:S04]  /*0d50*/  STG.E.U16 desc[UR12][R4.64], R19 ;  /* 0x0000001304007986 */ /* 0x0007e8000c10150c */
[----:B------:R3:W-:Y:S01]  /*0d60*/  STG.E desc[UR12][R16.64], R18 ;  /* 0x0000001210007986 */ /* 0x0007e2000c10190c */
[----:B------:R-:W-:Y:S05]  /*0d70*/  BRA `(.L_x_11) ;  /* 0x00000004006c7947 */ /* 0x000fea0003800000 */
.L_x_4:
[----:B------:R-:W0:Y:S01]  /*0d80*/  S2R R9, SR_TID.X ;  /* 0x0000000000097919 */ /* 0x000e220000002100 */
[----:B------:R-:W-:Y:S01]  /*0d90*/  ISETP.GE.AND P2, PT, R24, R6, PT ;  /* 0x000000061800720c */ /* 0x000fe20003f46270 */
[----:B------:R-:W-:-:S12]  /*0da0*/  BSSY.RECONVERGENT B1, `(.L_x_12) ;  /* 0x0000014000017945 */ /* 0x000fd80003800200 */
[----:B------:R-:W-:Y:S05]  /*0db0*/  @P2 BRA `(.L_x_13) ;  /* 0x0000000000482947 */ /* 0x000fea0003800000 */
[----:B------:R-:W2:Y:S02]  /*0dc0*/  LDC.64 R16, c[0x0][0xf80] ;  /* 0x0003e000ff107b82 */ /* 0x000ea40000000a00 */
[----:B--2---:R-:W-:-:S04]  /*0dd0*/  FADD.FTZ R20, -R17, 1 ;  /* 0x3f80000011147421 */ /* 0x004fc80000010100 */
[----:B------:R-:W-:Y:S01]  /*0de0*/  FMUL.FTZ R17, R20, R27 ;  /* 0x0000001b14117220 */ /* 0x000fe20000410000 */
[----:B------:R-:W-:-:S04]  /*0df0*/  IMAD.WIDE R20, R24, 0x4, R14 ;  /* 0x0000000418147825 */ /* 0x000fc800078e020e */
[-C--:B-----5:R-:W-:Y:S02]  /*0e00*/  FFMA.FTZ R26, R26, R16.reuse, R17 ;  /* 0x000000101a1a7223 */ /* 0x0a0fe40000010011 */
[----:B------:R-:W1:Y:S02]  /*0e10*/  LDG.E R17, desc[UR12][R20.64] ;  /* 0x0000000c14117981 */ /* 0x000e64000c1e1900 */
[----:B------:R-:W-:-:S04]  /*0e20*/  FFMA.FTZ R16, R26, R16, R27 ;  /* 0x000000101a107223 */ /* 0x000fc8000001001b */
[----:B------:R-:W-:-:S04]  /*0e30*/  @P0 FFMA.FTZ R16, R25, UR5, R16 ;  /* 0x0000000519100c23 */ /* 0x000fc80008010010 */
[----:B-1----:R-:W-:Y:S01]  /*0e40*/  FFMA.FTZ R27, -R16, UR4, R17 ;  /* 0x00000004101b7c23 */ /* 0x002fe20008010111 */
[----:B------:R-:W-:-:S04]  /*0e50*/  IADD3 R17, P2, PT, R10, R24, RZ ;  /* 0x000000180a117210 */ /* 0x000fc80007f5e0ff */
[C---:B------:R-:W-:Y:S02]  /*0e60*/  LEA.HI.X.SX32 R28, R24.reuse, R7, 0x1, P2 ;  /* 0x00000007181c7211 */ /* 0x040fe400010f0eff */
[C---:B------:R-:W-:Y:S01]  /*0e70*/  LEA R16, P2, R17.reuse, UR10, 0x1 ;  /* 0x0000000a11107c11 */ /* 0x040fe2000f8408ff */
[----:B------:R1:W-:Y:S01]  /*0e80*/  STG.E desc[UR12][R20.64], R27 ;  /* 0x0000001b14007986 */ /* 0x0003e2000c10190c */
[----:B------:R-:W-:Y:S02]  /*0e90*/  IMAD.WIDE R24, R24, 0x4, R12 ;  /* 0x0000000418187825 */ /* 0x000fe400078e020c */
[----:B------:R-:W-:Y:S02]  /*0ea0*/  LEA.HI.X R17, R17, UR11, R28, 0x1, P2 ;  /* 0x0000000b11117c11 */ /* 0x000fe400090f0c1c */
[----:B-1----:R-:W-:-:S05]  /*0eb0*/  F2FP.F16.F32.PACK_AB R21, RZ, R27 ;  /* 0x0000001bff15723e */ /* 0x002fca00000000ff */
[----:B------:R2:W-:Y:S04]  /*0ec0*/  STG.E.U16 desc[UR12][R16.64], R21 ;  /* 0x0000001510007986 */ /* 0x0005e8000c10150c */
[----:B------:R2:W-:Y:S02]  /*0ed0*/  STG.E desc[UR12][R24.64], R26 ;  /* 0x0000001a18007986 */ /* 0x0005e4000c10190c */
.L_x_13:
[----:B-1----:R-:W-:Y:S05]  /*0ee0*/  BSYNC.RECONVERGENT B1 ;  /* 0x0000000000017941 */ /* 0x002fea0003800200 */
.L_x_12:
[----:B0-----:R-:W-:Y:S01]  /*0ef0*/  IADD3 R27, PT, PT, R8, R0, R9 ;  /* 0x00000000081b7210 */ /* 0x001fe20007ffe009 */
[----:B------:R-:W-:Y:S03]  /*0f00*/  BSSY.RECONVERGENT B1, `(.L_x_14) ;  /* 0x0000018000017945 */ /* 0x000fe60003800200 */
[C---:B------:R-:W-:Y:S01]  /*0f10*/  ISETP.GE.AND P2, PT, R27.reuse, R6, PT ;  /* 0x000000061b00720c */ /* 0x040fe20003f46270 */
[----:B--2---:R-:W-:-:S04]  /*0f20*/  IMAD.IADD R24, R27, 0x1, R8 ;  /* 0x000000011b187824 */ /* 0x004fc800078e0208 */
[----:B-----5:R-:W-:-:S08]  /*0f30*/  IMAD.IADD R25, R24, 0x1, R8 ;  /* 0x0000000118197824 */ /* 0x020fd000078e0208 */
[----:B------:R-:W-:Y:S05]  /*0f40*/  @P2 BRA `(.L_x_15) ;  /* 0x00000000004c2947 */ /* 0x000fea0003800000 */
[----:B------:R-:W0:Y:S02]  /*0f50*/  LDC.64 R16, c[0x0][0xf80] ;  /* 0x0003e000ff107b82 */ /* 0x000e240000000a00 */
[----:B0-----:R-:W-:-:S04]  /*0f60*/  FADD.FTZ R20, -R17, 1 ;  /* 0x3f80000011147421 */ /* 0x001fc80000010100 */
[----:B------:R-:W-:Y:S01]  /*0f70*/  FMUL.FTZ R17, R20, R23 ;  /* 0x0000001714117220 */ /* 0x000fe20000410000 */
[----:B------:R-:W-:-:S04]  /*0f80*/  IMAD.WIDE R20, R27, 0x4, R14 ;  /* 0x000000041b147825 */ /* 0x000fc800078e020e */
[-C--:B------:R-:W-:Y:S02]  /*0f90*/  FFMA.FTZ R22, R22, R16.reuse, R17 ;  /* 0x0000001016167223 */ /* 0x080fe40000010011 */
[----:B------:R-:W2:Y:S02]  /*0fa0*/  LDG.E R17, desc[UR12][R20.64] ;  /* 0x0000000c14117981 */ /* 0x000ea4000c1e1900 */
[----:B------:R-:W-:-:S04]  /*0fb0*/  FFMA.FTZ R16, R22, R16, R23 ;  /* 0x0000001016107223 */ /* 0x000fc80000010017 */
[----:B------:R-:W-:-:S04]  /*0fc0*/  @P0 FFMA.FTZ R16, R19, UR5, R16 ;  /* 0x0000000513100c23 */ /* 0x000fc80008010010 */
[----:B--2---:R-:W-:Y:S01]  /*0fd0*/  FFMA.FTZ R19, -R16, UR4, R17 ;  /* 0x0000000410137c23 */ /* 0x004fe20008010111 */
[----:B------:R-:W-:-:S04]  /*0fe0*/  IADD3 R17, P2, PT, R10, R27, RZ ;  /* 0x0000001b0a117210 */ /* 0x000fc80007f5e0ff */
[----:B------:R0:W-:Y:S01]  /*0ff0*/  STG.E desc[UR12][R20.64], R19 ;  /* 0x0000001314007986 */ /* 0x0001e2000c10190c */
[----:B------:R-:W-:Y:S02]  /*1000*/  LEA.HI.X.SX32 R26, R27, R7, 0x1, P2 ;  /* 0x000000071b1a7211 */ /* 0x000fe400010f0eff */
[----:B------:R-:W-:-:S04]  /*1010*/  F2FP.F16.F32.PACK_AB R16, RZ, R19 ;  /* 0x00000013ff10723e */ /* 0x000fc800000000ff */
[----:B------:R-:W-:Y:S02]  /*1020*/  PRMT R23, R16, 0x7610, R23 ;  /* 0x0000761010177816 */ /* 0x000fe40000000017 */
[----:B0-----:R-:W-:-:S04]  /*1030*/  LEA R20, P2, R17, UR10, 0x1 ;  /* 0x0000000a11147c11 */ /* 0x001fc8000f8408ff */
[----:B------:R-:W-:Y:S01]  /*1040*/  LEA.HI.X R21, R17, UR11, R26, 0x1, P2 ;  /* 0x0000000b11157c11 */ /* 0x000fe200090f0c1a */
[----:B------:R-:W-:-:S04]  /*1050*/  IMAD.WIDE R16, R27, 0x4, R12 ;  /* 0x000000041b107825 */ /* 0x000fc800078e020c */
[----:B------:R0:W-:Y:S04]  /*1060*/  STG.E.U16 desc[UR12][R20.64], R23 ;  /* 0x0000001714007986 */ /* 0x0001e8000c10150c */
[----:B------:R0:W-:Y:S02]  /*1070*/  STG.E desc[UR12][R16.64], R22 ;  /* 0x0000001610007986 */ /* 0x0001e4000c10190c */
.L_x_15:
[----:B------:R-:W-:Y:S05]  /*1080*/  BSYNC.RECONVERGENT B1 ;  /* 0x0000000000017941 */ /* 0x000fea0003800200 */
.L_x_14:
[----:B0-----:R-:W0:Y:S01]  /*1090*/  LDC.64 R16, c[0x0][0xf80] ;  /* 0x0003e000ff107b82 */ /* 0x001e220000000a00 */
[-C--:B------:R-:W-:Y:S01]  /*10a0*/  ISETP.GE.AND P2, PT, R24, R6.reuse, PT ;  /* 0x000000061800720c */ /* 0x080fe20003f46270 */
[----:B------:R-:W-:Y:S01]  /*10b0*/  BSSY.RECONVERGENT B1, `(.L_x_16) ;  /* 0x0000014000017945 */ /* 0x000fe20003800200 */
[----:B------:R-:W-:-:S11]  /*10c0*/  ISETP.GE.AND P3, PT, R25, R6, PT ;  /* 0x000000061900720c */ /* 0x000fd60003f66270 */
[----:B------:R-:W-:Y:S05]  /*10d0*/  @P2 BRA `(.L_x_17) ;  /* 0x0000000000442947 */ /* 0x000fea0003800000 */
[----:B------:R-:W-:-:S05]  /*10e0*/  IMAD.WIDE R20, R24, 0x4, R14 ;  /* 0x0000000418147825 */ /* 0x000fca00078e020e */
[----:B------:R-:W2:Y:S01]  /*10f0*/  LDG.E R22, desc[UR12][R20.64] ;  /* 0x0000000c14167981 */ /* 0x000ea2000c1e1900 */
[----:B0-----:R-:W-:-:S04]  /*1100*/  FADD.FTZ R26, -R17, 1 ;  /* 0x3f800000111a7421 */ /* 0x001fc80000010100 */
[----:B------:R-:W-:-:S04]  /*1110*/  FMUL.FTZ R26, R26, R11 ;  /* 0x0000000b1a1a7220 */ /* 0x000fc80000410000 */
[----:B------:R-:W-:Y:S01]  /*1120*/  FFMA.FTZ R26, R3, R16, R26 ;  /* 0x00000010031a7223 */ /* 0x000fe2000001001a */
[----:B------:R-:W-:-:S03]  /*1130*/  IADD3 R3, P2, PT, R10, R24, RZ ;  /* 0x000000180a037210 */ /* 0x000fc60007f5e0ff */
[----:B------:R-:W-:-:S04]  /*1140*/  FFMA.FTZ R11, R26, R16, R11 ;  /* 0x000000101a0b7223 */ /* 0x000fc8000001000b */
[----:B------:R-:W-:-:S04]  /*1150*/  @P0 FFMA.FTZ R11, R2, UR5, R11 ;  /* 0x00000005020b0c23 */ /* 0x000fc8000801000b */
[----:B--2---:R-:W-:Y:S01]  /*1160*/  FFMA.FTZ R11, -R11, UR4, R22 ;  /* 0x000000040b0b7c23 */ /* 0x004fe20008010116 */
[C---:B------:R-:W-:Y:S02]  /*1170*/  LEA.HI.X.SX32 R22, R24.reuse, R7, 0x1, P2 ;  /* 0x0000000718167211 */ /* 0x040fe400010f0eff */
[C---:B------:R-:W-:Y:S02]  /*1180*/  LEA R2, P2, R3.reuse, UR10, 0x1 ;  /* 0x0000000a03027c11 */ /* 0x040fe4000f8408ff */
[----:B------:R-:W-:Y:S01]  /*1190*/  F2FP.F16.F32.PACK_AB R19, RZ, R11 ;  /* 0x0000000bff13723e */ /* 0x000fe200000000ff */
[----:B------:R1:W-:Y:S01]  /*11a0*/  STG.E desc[UR12][R20.64], R11 ;  /* 0x0000000b14007986 */ /* 0x0003e2000c10190c */
[----:B------:R-:W-:Y:S01]  /*11b0*/  LEA.HI.X R3, R3, UR11, R22, 0x1, P2 ;  /* 0x0000000b03037c11 */ /* 0x000fe200090f0c16 */
[----:B------:R-:W-:-:S04]  /*11c0*/  IMAD.WIDE R22, R24, 0x4, R12 ;  /* 0x0000000418167825 */ /* 0x000fc800078e020c */
[----:B------:R1:W-:Y:S04]  /*11d0*/  STG.E.U16 desc[UR12][R2.64], R19 ;  /* 0x0000001302007986 */ /* 0x0003e8000c10150c */
[----:B------:R1:W-:Y:S02]  /*11e0*/  STG.E desc[UR12][R22.64], R26 ;  /* 0x0000001a16007986 */ /* 0x0003e4000c10190c */
.L_x_17:
[----:B------:R-:W-:Y:S05]  /*11f0*/  BSYNC.RECONVERGENT B1 ;  /* 0x0000000000017941 */ /* 0x000fea0003800200 */
.L_x_16:
[----:B------:R-:W-:Y:S05]  /*1200*/  @P3 BRA `(.L_x_11) ;  /* 0x0000000000483947 */ /* 0x000fea0003800000 */
[----:B-1----:R-:W-:-:S05]  /*1210*/  IMAD.WIDE R2, R25, 0x4, R14 ;  /* 0x0000000419027825 */ /* 0x002fca00078e020e */
[----:B------:R-:W2:Y:S01]  /*1220*/  LDG.E R22, desc[UR12][R2.64] ;  /* 0x0000000c02167981 */ /* 0x000ea2000c1e1900 */
[----:B0-----:R-:W-:-:S04]  /*1230*/  FADD.FTZ R17, -R17, 1 ;  /* 0x3f80000011117421 */ /* 0x001fc80000010100 */
[----:B------:R-:W-:Y:S01]  /*1240*/  FMUL.FTZ R20, R17, R18 ;  /* 0x0000001211147220 */ /* 0x000fe20000410000 */
[----:B------:R-:W-:-:S03]  /*1250*/  IADD3 R17, P2, PT, R10, R25, RZ ;  /* 0x000000190a117210 */ /* 0x000fc60007f5e0ff */
[----:B------:R-:W-:-:S04]  /*1260*/  FFMA.FTZ R11, R5, R16, R20 ;  /* 0x00000010050b7223 */ /* 0x000fc80000010014 */
[----:B------:R-:W-:Y:S01]  /*1270*/  FFMA.FTZ R5, R11, R16, R18 ;  /* 0x000000100b057223 */ /* 0x000fe20000010012 */
[----:B------:R-:W-:-:S03]  /*1280*/  LEA.HI.X.SX32 R18, R25, R7, 0x1, P2 ;  /* 0x0000000719127211 */ /* 0x000fc600010f0eff */
        /* <DEDUP_REMOVED lines=10> */
.L_x_11:
[----:B------:R-:W-:Y:S05]  /*1330*/  BSYNC.RECONVERGENT B0 ;  /* 0x0000000000007941 */ /* 0x000fea0003800200 */
.L_x_3:
[----:B------:R-:W-:-:S05]  /*1340*/  IMAD R0, R8, 0x4, R0 ;  /* 0x0000000408007824 */ /* 0x000fca00078e0200 */
[----:B------:R-:W-:-:S13]  /*1350*/  ISETP.GE.AND P2, PT, R0, R6, PT ;  /* 0x000000060000720c */ /* 0x000fda0003f46270 */
[----:B------:R-:W-:Y:S05]  /*1360*/  @!P2 BRA `(.L_x_18) ;  /* 0xffffffec00f8a947 */ /* 0x000fea000383ffff */
[----:B------:R-:W-:Y:S05]  /*1370*/  EXIT ;  /* 0x000000000000794d */ /* 0x000fea0003800000 */
.L_x_2:
[----:B------:R-:W-:Y:S01]  /*1380*/  IMAD.MOV.U32 R5, RZ, RZ, RZ ;  /* 0x000000ffff057224 */ /* 0x000fe200078e00ff */
[----:B------:R-:W0:Y:S01]  /*1390*/  LDCU UR5, c[0x0][0xf7c] ;  /* 0x0001ef80ff0577ac */ /* 0x000e220008000800 */
[----:B------:R-:W1:Y:S05]  /*13a0*/  LDCU UR4, c[0x0][0xf88] ;  /* 0x0001f100ff0477ac */ /* 0x000e6a0008000800 */
.L_x_31:
[----:B01----:R-:W-:-:S04]  /*13b0*/  IMAD.IADD R24, R9, 0x1, R5 ;  /* 0x0000000109187824 */ /* 0x003fc800078e0205 */
[----:B--234-:R-:W-:-:S04]  /*13c0*/  IMAD.IADD R17, R24, 0x1, R8 ;  /* 0x0000000118117824 */ /* 0x01cfc800078e0208 */
[C---:B------:R-:W-:Y:S01]  /*13d0*/  IMAD.IADD R22, R17.reuse, 0x1, R8 ;  /* 0x0000000111167824 */ /* 0x040fe200078e0208 */
[----:B------:R-:W-:-:S04]  /*13e0*/  ISETP.GE.AND P5, PT, R17, R6, PT ;  /* 0x000000061100720c */ /* 0x000fc80003fa6270 */
[----:B------:R-:W-:-:S09]  /*13f0*/  ISETP.GE.AND P4, PT, R22, R6, PT ;  /* 0x000000061600720c */ /* 0x000fd20003f86270 */
[----:B------:R-:W-:-:S04]  /*1400*/  @!P5 IADD3 R0, P2, PT, R10, R17, RZ ;  /* 0x000000110a00d210 */ /* 0x000fc80007f5e0ff */
[----:B------:R-:W-:Y:S02]  /*1410*/  @!P5 LEA.HI.X.SX32 R3, R17, R7, 0x1, P2 ;  /* 0x000000071103d211 */ /* 0x000fe400010f0eff */
[----:B------:R-:W-:-:S04]  /*1420*/  @!P5 LEA R2, P2, R0, UR8, 0x2 ;  /* 0x000000080002dc11 */ /* 0x000fc8000f8410ff */
[----:B------:R-:W-:-:S05]  /*1430*/  @!P5 LEA.HI.X R3, R0, UR9, R3, 0x2, P2 ;  /* 0x000000090003dc11 */ /* 0x000fca00090f1403 */
[----:B------:R-:W2:Y:S01]  /*1440*/  @!P5 LDG.E R0, desc[UR12][R2.64] ;  /* 0x0000000c0200d981 */ /* 0x000ea2000c1e1900 */
[----:B------:R-:W-:Y:S01]  /*1450*/  IMAD.IADD R11, R22, 0x1, R8 ;  /* 0x00000001160b7824 */ /* 0x000fe200078e0208 */
[----:B------:R-:W-:-:S04]  /*1460*/  @!P4 IADD3 R4, P2, PT, R10, R22, RZ ;  /* 0x000000160a04c210 */ /* 0x000fc80007f5e0ff */
[----:B------:R-:W-:Y:S02]  /*1470*/  ISETP.GE.AND P3, PT, R11, R6, PT ;  /* 0x000000060b00720c */ /* 0x000fe40003f66270 */
[----:B------:R-:W-:Y:S02]  /*1480*/  @!P4 LEA.HI.X.SX32 R11, R22, R7, 0x1, P2 ;  /* 0x00000007160bc211 */ /* 0x000fe400010f0eff */
[----:B------:R-:W-:-:S04]  /*1490*/  @!P4 LEA R28, P2, R4, UR8, 0x2 ;  /* 0x00000008041ccc11 */ /* 0x000fc8000f8410ff */
[----:B------:R-:W-:-:S05]  /*14a0*/  @!P4 LEA.HI.X R29, R4, UR9, R11, 0x2, P2 ;  /* 0x00000009041dcc11 */ /* 0x000fca00090f140b */
[----:B------:R3:W4:Y:S01]  /*14b0*/  @!P4 LDG.E R28, desc[UR12][R28.64] ;  /* 0x0000000c1c1cc981 */ /* 0x000722000c1e1900 */
[----:B------:R-:W-:-:S04]  /*14c0*/  @!P3 IADD3 R9, PT, PT, R8, R5, R9 ;  /* 0x000000050809b210 */ /* 0x000fc80007ffe009 */
[----:B------:R-:W-:-:S04]  /*14d0*/  @!P3 IADD3 R20, PT, PT, R8, R9, R8 ;  /* 0x000000090814b210 */ /* 0x000fc80007ffe008 */
[----:B------:R-:W-:Y:S01]  /*14e0*/  @!P3 IADD3 R4, P2, PT, R10, R20, RZ ;  /* 0x000000140a04b210 */ /* 0x000fe20007f5e0ff */
[----:B------:R-:W-:Y:S01]  /*14f0*/  IMAD.MOV.U32 R21, RZ, RZ, RZ ;  /* 0x000000ffff157224 */ /* 0x000fe200078e00ff */
[----:B---3--:R-:W2:Y:S02]  /*1500*/  @!P5 LDC R29, c[0x0][0xf90] ;  /* 0x0003e400ff1ddb82 */ /* 0x008ea40000000800 */
[----:B------:R-:W-:Y:S02]  /*1510*/  @!P3 LEA.HI.X.SX32 R3, R20, R7, 0x1, P2 ;  /* 0x000000071403b211 */ /* 0x000fe400010f0eff */
[----:B------:R-:W-:-:S04]  /*1520*/  @!P3 LEA R26, P2, R4, UR8, 0x2 ;  /* 0x00000008041abc11 */ /* 0x000fc8000f8410ff */
[----:B------:R-:W-:Y:S02]  /*1530*/  @!P3 LEA.HI.X R27, R4, UR9, R3, 0x2, P2 ;  /* 0x00000009041bbc11 */ /* 0x000fe400090f1403 */
[----:B------:R-:W-:-:S04]  /*1540*/  ISETP.GE.AND P2, PT, R24, R6, PT ;  /* 0x000000061800720c */ /* 0x000fc80003f46270 */
[----:B------:R-:W3:Y:S01]  /*1550*/  @!P3 LDG.E R27, desc[UR12][R26.64] ;  /* 0x0000000c1a1bb981 */ /* 0x000ee2000c1e1900 */
[----:B------:R-:W-:-:S04]  /*1560*/  @!P4 IMAD.WIDE R2, R22, 0x4, R14 ;  /* 0x000000041602c825 */ /* 0x000fc800078e020e */
[----:B------:R-:W-:Y:S01]  /*1570*/  IMAD.MOV.U32 R11, RZ, RZ, RZ ;  /* 0x000000ffff0b7224 */ /* 0x000fe200078e00ff */
[----:B------:R0:W5:Y:S01]  /*1580*/  @!P4 LDG.E R21, desc[UR12][R2.64] ;  /* 0x0000000c0215c981 */ /* 0x000162000c1e1900 */
[C---:B------:R-:W-:Y:S02]  /*1590*/  @!P5 IMAD.WIDE R18, R17.reuse, 0x4, R14 ;  /* 0x000000041112d825 */ /* 0x040fe400078e020e */
[----:B------:R-:W-:Y:S02]  /*15a0*/  @!P2 IADD3 R9, P6, PT, R10, R24, RZ ;  /* 0x000000180a09a210 */ /* 0x000fe40007fde0ff */
[----:B------:R-:W-:-:S04]  /*15b0*/  @!P5 IMAD.WIDE R16, R17, 0x4, R12 ;  /* 0x000000041110d825 */ /* 0x000fc800078e020c */
[----:B------:R-:W-:Y:S01]  /*15c0*/  IMAD.MOV.U32 R4, RZ, RZ, RZ ;  /* 0x000000ffff047224 */ /* 0x000fe200078e00ff */
[----:B------:R1:W5:Y:S01]  /*15d0*/  @!P5 LDG.E R11, desc[UR12][R16.64] ;  /* 0x0000000c100bd981 */ /* 0x000362000c1e1900 */
[----:B0-----:R-:W-:Y:S01]  /*15e0*/  @!P4 IMAD.WIDE R2, R22, 0x4, R12 ;  /* 0x000000041602c825 */ /* 0x001fe200078e020c */
[----:B------:R-:W-:-:S03]  /*15f0*/  @!P2 LEA.HI.X.SX32 R25, R24, R7, 0x1, P6 ;  /* 0x000000071819a211 */ /* 0x000fc600030f0eff */
[----:B------:R-:W-:Y:S01]  /*1600*/  IMAD.MOV.U32 R22, RZ, RZ, RZ ;  /* 0x000000ffff167224 */ /* 0x000fe200078e00ff */
[----:B------:R0:W5:Y:S01]  /*1610*/  @!P4 LDG.E R4, desc[UR12][R2.64] ;  /* 0x0000000c0204c981 */ /* 0x000162000c1e1900 */
[----:B-1----:R-:W-:-:S04]  /*1620*/  @!P2 LEA R16, P6, R9, UR8, 0x2 ;  /* 0x000000080910ac11 */ /* 0x002fc8000f8c10ff */
[----:B------:R-:W-:Y:S01]  /*1630*/  @!P2 LEA.HI.X R17, R9, UR9, R25, 0x2, P6 ;  /* 0x000000090911ac11 */ /* 0x000fe2000b0f1419 */
[----:B0-----:R-:W-:-:S04]  /*1640*/  @!P3 IMAD.WIDE R2, R20, 0x4, R14 ;  /* 0x000000041402b825 */ /* 0x001fc800078e020e */
[----:B------:R0:W3:Y:S04]  /*1650*/  @!P2 LDG.E R9, desc[UR12][R16.64] ;  /* 0x0000000c1009a981 */ /* 0x0000e8000c1e1900 */
[----:B------:R1:W5:Y:S01]  /*1660*/  @!P3 LDG.E R22, desc[UR12][R2.64] ;  /* 0x0000000c0216b981 */ /* 0x000362000c1e1900 */
[----:B0-----:R-:W-:Y:S01]  /*1670*/  @!P3 IMAD.WIDE R16, R20, 0x4, R12 ;  /* 0x000000041410b825 */ /* 0x001fe200078e020c */
[----:B-1----:R-:W-:-:S06]  /*1680*/  CS2R R2, SRZ ;  /* 0x0000000000027805 */ /* 0x002fcc000001ff00 */
[----:B------:R-:W5:Y:S01]  /*1690*/  @!P3 LDG.E R3, desc[UR12][R16.64] ;  /* 0x0000000c1003b981 */ /* 0x000f62000c1e1900 */
[----:B------:R-:W-:Y:S02]  /*16a0*/  IMAD.MOV.U32 R20, RZ, RZ, RZ ;  /* 0x000000ffff147224 */ /* 0x000fe400078e00ff */
[----:B------:R-:W-:Y:S02]  /*16b0*/  IMAD.MOV.U32 R23, RZ, RZ, RZ ;  /* 0x000000ffff177224 */ /* 0x000fe400078e00ff */
[----:B------:R-:W-:-:S04]  /*16c0*/  IMAD.MOV.U32 R26, RZ, RZ, RZ ;  /* 0x000000ffff1a7224 */ /* 0x000fc800078e00ff */
[----:B------:R0:W5:Y:S01]  /*16d0*/  @!P5 LDG.E R23, desc[UR12][R18.64] ;  /* 0x0000000c1217d981 */ /* 0x000162000c1e1900 */
[----:B------:R-:W-:Y:S02]  /*16e0*/  IMAD.MOV.U32 R25, RZ, RZ, RZ ;  /* 0x000000ffff197224 */ /* 0x000fe400078e00ff */
[----:B0-----:R-:W-:-:S05]  /*16f0*/  @!P2 IMAD.WIDE R18, R24, 0x4, R14 ;  /* 0x000000041812a825 */ /* 0x001fca00078e020e */
[----:B------:R0:W5:Y:S01]  /*1700*/  @!P2 LDG.E R26, desc[UR12][R18.64] ;  /* 0x0000000c121aa981 */ /* 0x000162000c1e1900 */
[----:B------:R-:W-:Y:S01]  /*1710*/  BSSY.RECONVERGENT B0, `(.L_x_19) ;  /* 0x000010f000007945 */ /* 0x000fe20003800200 */
[----:B0-----:R-:W-:-:S05]  /*1720*/  @!P2 IMAD.WIDE R18, R24, 0x4, R12 ;  /* 0x000000041812a825 */ /* 0x001fca00078e020c */
[----:B------:R0:W5:Y:S02]  /*1730*/  @!P2 LDG.E R25, desc[UR12][R18.64] ;  /* 0x0000000c1219a981 */ /* 0x000164000c1e1900 */
[----:B0-----:R-:W-:Y:S02]  /*1740*/  IMAD.MOV.U32 R18, RZ, RZ, RZ ;  /* 0x000000ffff127224 */ /* 0x001fe400078e00ff */
[----:B--2---:R-:W-:Y:S02]  /*1750*/  @!P5 FMUL.FTZ R20, R0, R29 ;  /* 0x0000001d0014d220 */ /* 0x004fe40000410000 */
[----:B------:R-:W4:Y:S02]  /*1760*/  @!P4 LDC R29, c[0x0][0xf90] ;  /* 0x0003e400ff1dcb82 */ /* 0x000f240000000800 */
[----:B----4-:R-:W-:-:S06]  /*1770*/  @!P4 FMUL.FTZ R2, R28, R29 ;  /* 0x0000001d1c02c220 */ /* 0x010fcc0000410000 */
[----:B------:R-:W3:Y:S01]  /*1780*/  @!P3 LDC R28, c[0x0][0xf90] ;  /* 0x0003e400ff1cbb82 */ /* 0x000ee20000000800 */
[----:B------:R-:W-:Y:S02]  /*1790*/  IMAD.MOV.U32 R0, RZ, RZ, RZ ;  /* 0x000000ffff007224 */ /* 0x000fe400078e00ff */
[----:B---3--:R-:W-:-:S05]  /*17a0*/  @!P3 FMUL.FTZ R0, R27, R28 ;  /* 0x0000001c1b00b220 */ /* 0x008fca0000410000 */
[----:B------:R-:W0:Y:S02]  /*17b0*/  @!P2 LDC R28, c[0x0][0xf90] ;  /* 0x0003e400ff1cab82 */ /* 0x000e240000000800 */
[----:B0-----:R-:W-:Y:S01]  /*17c0*/  @!P2 FMUL.FTZ R18, R9, R28 ;  /* 0x0000001c0912a220 */ /* 0x001fe20000410000 */
[----:B------:R-:W-:Y:S06]  /*17d0*/  @!P1 BRA `(.L_x_20) ;  /* 0x0000000400789947 */ /* 0x000fec0003800000 */
[----:B------:R-:W0:Y:S01]  /*17e0*/  S2R R9, SR_TID.X ;  /* 0x0000000000097919 */ /* 0x000e220000002100 */
[----:B------:R-:W-:Y:S01]  /*17f0*/  ISETP.GE.AND P2, PT, R24, R6, PT ;  /* 0x000000061800720c */ /* 0x000fe20003f46270 */
[----:B------:R-:W-:-:S12]  /*1800*/  BSSY.RECONVERGENT B1, `(.L_x_21) ;  /* 0x0000015000017945 */ /* 0x000fd80003800200 */
[----:B------:R-:W-:Y:S05]  /*1810*/  @P2 BRA `(.L_x_22) ;  /* 0x00000000004c2947 */ /* 0x000fea0003800000 */
[----:B------:R-:W1:Y:S01]  /*1820*/  LDC.64 R16, c[0x0][0xf80] ;  /* 0x0003e000ff107b82 */ /* 0x000e620000000a00 */
[----:B-----5:R-:W-:Y:S01]  /*1830*/  FFMA.FTZ R18, R26, UR5, R18 ;  /* 0x000000051a127c23 */ /* 0x020fe20008010012 */
[----:B-1----:R-:W-:-:S04]  /*1840*/  FADD.FTZ R17, -R17, 1 ;  /* 0x3f80000011117421 */ /* 0x002fc80000010100 */
[----:B------:R-:W-:Y:S01]  /*1850*/  FMUL.FTZ R28, R17, R18 ;  /* 0x00000012111c7220 */ /* 0x000fe20000410000 */
[----:B------:R-:W-:-:S05]  /*1860*/  IMAD.WIDE R18, R24, 0x4, R14 ;  /* 0x0000000418127825 */ /* 0x000fca00078e020e */
[----:B------:R-:W2:Y:S01]  /*1870*/  LDG.E R17, desc[UR12][R18.64] ;  /* 0x0000000c12117981 */ /* 0x000ea2000c1e1900 */
[----:B------:R-:W-:-:S04]  /*1880*/  FFMA.FTZ R27, R25, R16, R28 ;  /* 0x00000010191b7223 */ /* 0x000fc8000001001c */
[----:B------:R-:W-:-:S05]  /*1890*/  FFMA.FTZ R26, R26, UR5, R27 ;  /* 0x000000051a1a7c23 */ /* 0x000fca000801001b */
[----:B------:R-:W-:-:S05]  /*18a0*/  FSEL R26, R26, R27, P0 ;  /* 0x0000001b1a1a7208 */ /* 0x000fca0000000000 */
[----:B--2---:R-:W-:Y:S01]  /*18b0*/  FFMA.FTZ R29, -R26, UR4, R17 ;  /* 0x000000041a1d7c23 */ /* 0x004fe20008010111 */
        /* <DEDUP_REMOVED lines=9> */
.L_x_22:
[----:B------:R-:W-:Y:S05]  /*1950*/  BSYNC.RECONVERGENT B1 ;  /* 0x0000000000017941 */ /* 0x000fea0003800200 */
.L_x_21:
[----:B01----:R-:W-:Y:S01]  /*1960*/  IADD3 R27, PT, PT, R8, R5, R9 ;  /* 0x00000005081b7210 */ /* 0x003fe20007ffe009 */
        /* <DEDUP_REMOVED lines=12> */
[----:B------:R-:W-:-:S04]  /*1a30*/  FFMA.FTZ R20, R11, R16, R20 ;  /* 0x000000100b147223 */ /* 0x000fc80000010014 */
[----:B------:R-:W-:-:S05]  /*1a40*/  FFMA.FTZ R23, R23, UR5, R20 ;  /* 0x0000000517177c23 */ /* 0x000fca0008010014 */
[----:B------:R-:W-:-:S05]  /*1a50*/  FSEL R23, R23, R20, P0 ;  /* 0x0000001417177208 */ /* 0x000fca0000000000 */
[----:B--2---:R-:W-:Y:S01]  /*1a60*/  FFMA.FTZ R23, -R23, UR4, R26 ;  /* 0x0000000417177c23 */ /* 0x004fe2000801011a */
[----:B------:R-:W-:Y:S02]  /*1a70*/  LEA.HI.X.SX32 R26, R27, R7, 0x1, P2 ;  /* 0x000000071b1a7211 */ /* 0x000fe400010f0eff */
[C---:B------:R-:W-:Y:S02]  /*1a80*/  LEA R16, P2, R17.reuse, UR10, 0x1 ;  /* 0x0000000a11107c11 */ /* 0x040fe4000f8408ff */
[----:B------:R0:W-:Y:S01]  /*1a90*/  STG.E desc[UR12][R18.64], R23 ;  /* 0x0000001712007986 */ /* 0x0001e2000c10190c */
[----:B------:R-:W-:Y:S02]  /*1aa0*/  F2FP.F16.F32.PACK_AB R11, RZ, R23 ;  /* 0x00000017ff0b723e */ /* 0x000fe400000000ff */
[----:B------:R-:W-:-:S05]  /*1ab0*/  LEA.HI.X R17, R17, UR11, R26, 0x1, P2 ;  /* 0x0000000b11117c11 */ /* 0x000fca00090f0c1a */
[----:B------:R1:W-:Y:S01]  /*1ac0*/  STG.E.U16 desc[UR12][R16.64], R11 ;  /* 0x0000000b10007986 */ /* 0x0003e2000c10150c */
[----:B0-----:R-:W-:-:S05]  /*1ad0*/  IMAD.WIDE R18, R27, 0x4, R12 ;  /* 0x000000041b127825 */ /* 0x001fca00078e020c */
[----:B------:R1:W-:Y:S02]  /*1ae0*/  STG.E desc[UR12][R18.64], R20 ;  /* 0x0000001412007986 */ /* 0x0003e4000c10190c */
.L_x_24:
[----:B------:R-:W-:Y:S05]  /*1af0*/  BSYNC.RECONVERGENT B1 ;  /* 0x0000000000017941 */ /* 0x000fea0003800200 */
.L_x_23:
[----:B-1----:R-:W0:Y:S01]  /*1b00*/  LDC.64 R16, c[0x0][0xf80] ;  /* 0x0003e000ff107b82 */ /* 0x002e220000000a00 */
[-C--:B------:R-:W-:Y:S01]  /*1b10*/  ISETP.GE.AND P2, PT, R24, R6.reuse, PT ;  /* 0x000000061800720c */ /* 0x080fe20003f46270 */
[----:B------:R-:W-:Y:S01]  /*1b20*/  BSSY.RECONVERGENT B1, `(.L_x_25) ;  /* 0x0000015000017945 */ /* 0x000fe20003800200 */
[----:B------:R-:W-:-:S11]  /*1b30*/  ISETP.GE.AND P3, PT, R25, R6, PT ;  /* 0x000000061900720c */ /* 0x000fd60003f66270 */
[----:B------:R-:W-:Y:S05]  /*1b40*/  @P2 BRA `(.L_x_26) ;  /* 0x0000000000482947 */ /* 0x000fea0003800000 */
[----:B------:R-:W-:-:S05]  /*1b50*/  IMAD.WIDE R18, R24, 0x4, R14 ;  /* 0x0000000418127825 */ /* 0x000fca00078e020e */
[----:B------:R-:W2:Y:S01]  /*1b60*/  LDG.E R11, desc[UR12][R18.64] ;  /* 0x0000000c120b7981 */ /* 0x000ea2000c1e1900 */
[----:B------:R-:W-:Y:S01]  /*1b70*/  FFMA.FTZ R2, R21, UR5, R2 ;  /* 0x0000000515027c23 */ /* 0x000fe20008010002 */
[----:B0-----:R-:W-:-:S04]  /*1b80*/  FADD.FTZ R23, -R17, 1 ;  /* 0x3f80000011177421 */ /* 0x001fc80000010100 */
[----:B------:R-:W-:-:S04]  /*1b90*/  FMUL.FTZ R23, R23, R2 ;  /* 0x0000000217177220 */ /* 0x000fc80000410000 */
[----:B------:R-:W-:-:S04]  /*1ba0*/  FFMA.FTZ R4, R4, R16, R23 ;  /* 0x0000001004047223 */ /* 0x000fc80000010017 */
[----:B------:R-:W-:-:S05]  /*1bb0*/  FFMA.FTZ R21, R21, UR5, R4 ;  /* 0x0000000515157c23 */ /* 0x000fca0008010004 */
[----:B------:R-:W-:Y:S02]  /*1bc0*/  FSEL R2, R21, R4, P0 ;  /* 0x0000000415027208 */ /* 0x000fe40000000000 */
[----:B------:R-:W-:-:S04]  /*1bd0*/  IADD3 R21, P2, PT, R10, R24, RZ ;  /* 0x000000180a157210 */ /* 0x000fc80007f5e0ff */
[----:B------:R-:W-:Y:S02]  /*1be0*/  LEA.HI.X.SX32 R26, R24, R7, 0x1, P2 ;  /* 0x00000007181a7211 */ /* 0x000fe400010f0eff */
[----:B------:R-:W-:-:S04]  /*1bf0*/  LEA R20, P2, R21, UR10, 0x1 ;  /* 0x0000000a15147c11 */ /* 0x000fc8000f8408ff */
[----:B------:R-:W-:Y:S01]  /*1c00*/  LEA.HI.X R21, R21, UR11, R26, 0x1, P2 ;  /* 0x0000000b15157c11 */ /* 0x000fe200090f0c1a */
[----:B------:R-:W-:-:S04]  /*1c10*/  IMAD.WIDE R26, R24, 0x4, R12 ;  /* 0x00000004181a7825 */ /* 0x000fc800078e020c */
[----:B--2---:R-:W-:-:S05]  /*1c20*/  FFMA.FTZ R11, -R2, UR4, R11 ;  /* 0x00000004020b7c23 */ /* 0x004fca000801010b */
[----:B------:R-:W-:Y:S01]  /*1c30*/  F2FP.F16.F32.PACK_AB R2, RZ, R11 ;  /* 0x0000000bff02723e */ /* 0x000fe200000000ff */
[----:B------:R1:W-:Y:S04]  /*1c40*/  STG.E desc[UR12][R18.64], R11 ;  /* 0x0000000b12007986 */ /* 0x0003e8000c10190c */
[----:B------:R1:W-:Y:S04]  /*1c50*/  STG.E.U16 desc[UR12][R20.64], R2 ;  /* 0x0000000214007986 */ /* 0x0003e8000c10150c */
[----:B------:R1:W-:Y:S02]  /*1c60*/  STG.E desc[UR12][R26.64], R4 ;  /* 0x000000041a007986 */ /* 0x0003e4000c10190c */
.L_x_26:
[----:B------:R-:W-:Y:S05]  /*1c70*/  BSYNC.RECONVERGENT B1 ;  /* 0x0000000000017941 */ /* 0x000fea0003800200 */
.L_x_25:
[----:B------:R-:W-:Y:S05]  /*1c80*/  @P3 BRA `(.L_x_27) ;  /* 0x0000000800dc3947 */ /* 0x000fea0003800000 */
[----:B-1----:R-:W-:-:S05]  /*1c90*/  IMAD.WIDE R18, R25, 0x4, R14 ;  /* 0x0000000419127825 */ /* 0x002fca00078e020e */
[----:B------:R-:W2:Y:S01]  /*1ca0*/  LDG.E R21, desc[UR12][R18.64] ;  /* 0x0000000c12157981 */ /* 0x000ea2000c1e1900 */
[----:B------:R-:W-:Y:S01]  /*1cb0*/  FFMA.FTZ R0, R22, UR5, R0 ;  /* 0x0000000516007c23 */ /* 0x000fe20008010000 */
[----:B0-----:R-:W-:-:S04]  /*1cc0*/  FADD.FTZ R17, -R17, 1 ;  /* 0x3f80000011117421 */ /* 0x001fc80000010100 */
[----:B------:R-:W-:-:S04]  /*1cd0*/  FMUL.FTZ R0, R17, R0 ;  /* 0x0000000011007220 */ /* 0x000fc80000410000 */
[----:B------:R-:W-:Y:S01]  /*1ce0*/  FFMA.FTZ R11, R3, R16, R0 ;  /* 0x00000010030b7223 */ /* 0x000fe20000010000 */
[----:B------:R-:W-:Y:S01]  /*1cf0*/  IADD3 R3, P2, PT, R10, R25, RZ ;  /* 0x000000190a037210 */ /* 0x000fe20007f5e0ff */
[----:B------:R-:W-:-:S04]  /*1d00*/  IMAD.WIDE R16, R25, 0x4, R12 ;  /* 0x0000000419107825 */ /* 0x000fc800078e020c */
[----:B------:R-:W-:Y:S01]  /*1d10*/  FFMA.FTZ R22, R22, UR5, R11 ;  /* 0x0000000516167c23 */ /* 0x000fe2000801000b */
[----:B------:R-:W-:Y:S02]  /*1d20*/  LEA.HI.X.SX32 R4, R25, R7, 0x1, P2 ;  /* 0x0000000719047211 */ /* 0x000fe400010f0eff */
[C---:B------:R-:W-:Y:S02]  /*1d30*/  LEA R2, P2, R3.reuse, UR10, 0x1 ;  /* 0x0000000a03027c11 */ /* 0x040fe4000f8408ff */
[----:B------:R-:W-:Y:S02]  /*1d40*/  FSEL R22, R22, R11, P0 ;  /* 0x0000000b16167208 */ /* 0x000fe40000000000 */
[----:B------:R-:W-:-:S03]  /*1d50*/  LEA.HI.X R3, R3, UR11, R4, 0x1, P2 ;  /* 0x0000000b03037c11 */ /* 0x000fc600090f0c04 */
[----:B--2---:R-:W-:-:S05]  /*1d60*/  FFMA.FTZ R21, -R22, UR4, R21 ;  /* 0x0000000416157c23 */ /* 0x004fca0008010115 */
[----:B------:R-:W-:Y:S01]  /*1d70*/  F2FP.F16.F32.PACK_AB R0, RZ, R21 ;  /* 0x00000015ff00723e */ /* 0x000fe200000000ff */
[----:B------:R2:W-:Y:S04]  /*1d80*/  STG.E desc[UR12][R18.64], R21 ;  /* 0x0000001512007986 */ /* 0x0005e8000c10190c */
[----:B------:R2:W-:Y:S04]  /*1d90*/  STG.E.U16 desc[UR12][R2.64], R0 ;  /* 0x0000000002007986 */ /* 0x0005e8000c10150c */
[----:B------:R2:W-:Y:S01]  /*1da0*/  STG.E desc[UR12][R16.64], R11 ;  /* 0x0000000b10007986 */ /* 0x0005e2000c10190c */
[----:B------:R-:W-:Y:S05]  /*1db0*/  BRA `(.L_x_27) ;  /* 0x0000000800907947 */ /* 0x000fea0003800000 */
.L_x_20:
[----:B------:R-:W-:Y:S05]  /*1dc0*/  @!P0 BRA `(.L_x_28) ;  /* 0x0000000400508947 */ /* 0x000fea0003800000 */
[----:B------:R-:W0:Y:S01]  /*1dd0*/  LDC.64 R16, c[0x0][0xf80] ;  /* 0x0003e000ff107b82 */ /* 0x000e220000000a00 */
[----:B------:R-:W-:-:S13]  /*1de0*/  ISETP.GE.AND P2, PT, R24, R6, PT ;  /* 0x000000061800720c */ /* 0x000fda0003f46270 */
[----:B------:R-:W1:Y:S01]  /*1df0*/  @!P2 LDC R27, c[0x0][0xf7c] ;  /* 0x0003df00ff1bab82 */ /* 0x000e620000000800 */
[----:B0-----:R-:W-:-:S04]  /*1e00*/  @!P2 FADD.FTZ R9, -R17, 1 ;  /* 0x3f8000001109a421 */ /* 0x001fc80000010100 */
[----:B------:R-:W-:Y:S01]  /*1e10*/  @!P2 FMUL.FTZ R28, R9, R18 ;  /* 0x00000012091ca220 */ /* 0x000fe20000410000 */
[----:B------:R-:W-:-:S05]  /*1e20*/  @!P2 IMAD.WIDE R18, R24, 0x4, R14 ;  /* 0x000000041812a825 */ /* 0x000fca00078e020e */
[----:B------:R-:W2:Y:S01]  /*1e30*/  @!P2 LDG.E R9, desc[UR12][R18.64] ;  /* 0x0000000c1209a981 */ /* 0x000ea2000c1e1900 */
[----:B-----5:R-:W-:-:S04]  /*1e40*/  @!P2 FFMA.FTZ R25, R25, R16, R28 ;  /* 0x000000101919a223 */ /* 0x020fc8000001001c */
[----:B-1----:R-:W-:Y:S02]  /*1e50*/  @!P2 FFMA.FTZ R26, R26, R27, R25 ;  /* 0x0000001b1a1aa223 */ /* 0x002fe40000010019 */
[----:B------:R-:W2:Y:S02]  /*1e60*/  @!P2 LDC R27, c[0x0][0xf88] ;  /* 0x0003e200ff1bab82 */ /* 0x000ea40000000800 */
[----:B--2---:R-:W-:Y:S01]  /*1e70*/  @!P2 FFMA.FTZ R27, -R26, R27, R9 ;  /* 0x0000001b1a1ba223 */ /* 0x004fe20000010109 */
[----:B------:R-:W-:-:S04]  /*1e80*/  @!P2 IADD3 R9, P3, PT, R10, R24, RZ ;  /* 0x000000180a09a210 */ /* 0x000fc80007f7e0ff */
[----:B------:R0:W-:Y:S01]  /*1e90*/  @!P2 STG.E desc[UR12][R18.64], R27 ;  /* 0x0000001b1200a986 */ /* 0x0001e2000c10190c */
[----:B------:R-:W-:Y:S02]  /*1ea0*/  @!P2 LEA.HI.X.SX32 R26, R24, R7, 0x1, P3 ;  /* 0x00000007181aa211 */ /* 0x000fe400018f0eff */
[----:B0-----:R-:W-:-:S04]  /*1eb0*/  @!P2 LEA R18, P3, R9, UR10, 0x1 ;  /* 0x0000000a0912ac11 */ /* 0x001fc8000f8608ff */
[----:B------:R-:W-:Y:S02]  /*1ec0*/  @!P2 LEA.HI.X R19, R9, UR11, R26, 0x1, P3 ;  /* 0x0000000b0913ac11 */ /* 0x000fe400098f0c1a */
[----:B------:R-:W0:Y:S01]  /*1ed0*/  S2R R9, SR_TID.X ;  /* 0x0000000000097919 */ /* 0x000e220000002100 */
[----:B------:R-:W-:-:S04]  /*1ee0*/  @!P2 F2FP.F16.F32.PACK_AB R26, RZ, R27 ;  /* 0x0000001bff1aa23e */ /* 0x000fc800000000ff */
[----:B------:R-:W-:-:S05]  /*1ef0*/  PRMT R28, R26, 0x7610, R28 ;  /* 0x000076101a1c7816 */ /* 0x000fca000000001c */
[----:B------:R1:W-:Y:S02]  /*1f00*/  @!P2 STG.E.U16 desc[UR12][R18.64], R28 ;  /* 0x0000001c1200a986 */ /* 0x0003e4000c10150c */
[----:B-1----:R-:W-:-:S05]  /*1f10*/  @!P2 IMAD.WIDE R18, R24, 0x4, R12 ;  /* 0x000000041812a825 */ /* 0x002fca00078e020c */
[----:B------:R1:W-:Y:S01]  /*1f20*/  @!P2 STG.E desc[UR12][R18.64], R25 ;  /* 0x000000191200a986 */ /* 0x0003e2000c10190c */
[----:B0-----:R-:W-:-:S04]  /*1f30*/  IADD3 R26, PT, PT, R8, R5, R9 ;  /* 0x00000005081a7210 */ /* 0x001fc80007ffe009 */
[----:B------:R-:W-:-:S13]  /*1f40*/  ISETP.GE.AND P3, PT, R26, R6, PT ;  /* 0x000000061a00720c */ /* 0x000fda0003f66270 */
[----:B-1----:R-:W-:-:S05]  /*1f50*/  @!P3 IMAD.WIDE R18, R26, 0x4, R14 ;  /* 0x000000041a12b825 */ /* 0x002fca00078e020e */
[----:B------:R-:W2:Y:S01]  /*1f60*/  @!P3 LDG.E R24, desc[UR12][R18.64] ;  /* 0x0000000c1218b981 */ /* 0x000ea2000c1e1900 */
[----:B------:R-:W-:Y:S01]  /*1f70*/  @!P3 FADD.FTZ R27, -R17, 1 ;  /* 0x3f800000111bb421 */ /* 0x000fe20000010100 */
[----:B------:R-:W-:Y:S03]  /*1f80*/  BSSY.RECONVERGENT B1, `(.L_x_29) ;  /* 0x0000026000017945 */ /* 0x000fe60003800200 */
[----:B------:R-:W-:Y:S02]  /*1f90*/  @!P3 FMUL.FTZ R20, R27, R20 ;  /* 0x000000141b14b220 */ /* 0x000fe40000410000 */
[----:B------:R-:W2:Y:S02]  /*1fa0*/  @!P3 LDC R27, c[0x0][0xf88] ;  /* 0x0003e200ff1bbb82 */ /* 0x000ea40000000800 */
[----:B------:R-:W-:-:S06]  /*1fb0*/  @!P3 FFMA.FTZ R20, R11, R16, R20 ;  /* 0x000000100b14b223 */ /* 0x000fcc0000010014 */
[----:B------:R-:W0:Y:S02]  /*1fc0*/  @!P3 LDC R11, c[0x0][0xf7c] ;  /* 0x0003df00ff0bbb82 */ /* 0x000e240000000800 */
[----:B0-----:R-:W-:-:S04]  /*1fd0*/  @!P3 FFMA.FTZ R23, R23, R11, R20 ;  /* 0x0000000b1717b223 */ /* 0x001fc80000010014 */
[----:B--2---:R-:W-:Y:S01]  /*1fe0*/  @!P3 FFMA.FTZ R23, -R23, R27, R24 ;  /* 0x0000001b1717b223 */ /* 0x004fe20000010118 */
[----:B------:R-:W-:-:S04]  /*1ff0*/  @!P3 IADD3 R24, P2, PT, R10, R26, RZ ;  /* 0x0000001a0a18b210 */ /* 0x000fc80007f5e0ff */
[----:B------:R0:W-:Y:S01]  /*2000*/  @!P3 STG.E desc[UR12][R18.64], R23 ;  /* 0x000000171200b986 */ /* 0x0001e2000c10190c */
[----:B------:R-:W-:Y:S02]  /*2010*/  @!P3 LEA.HI.X.SX32 R25, R26, R7, 0x1, P2 ;  /* 0x000000071a19b211 */ /* 0x000fe400010f0eff */
[----:B------:R-:W-:Y:S02]  /*2020*/  @!P3 F2FP.F16.F32.PACK_AB R11, RZ, R23 ;  /* 0x00000017ff0bb23e */ /* 0x000fe400000000ff */
[----:B0-----:R-:W-:-:S04]  /*2030*/  @!P3 LEA R18, P2, R24, UR10, 0x1 ;  /* 0x0000000a1812bc11 */ /* 0x001fc8000f8408ff */
[----:B------:R-:W-:Y:S01]  /*2040*/  @!P3 LEA.HI.X R19, R24, UR11, R25, 0x1, P2 ;  /* 0x0000000b1813bc11 */ /* 0x000fe200090f0c19 */
[C---:B------:R-:W-:Y:S01]  /*2050*/  IMAD.IADD R25, R26.reuse, 0x1, R8 ;  /* 0x000000011a197824 */ /* 0x040fe200078e0208 */
[----:B------:R-:W-:Y:S01]  /*2060*/  PRMT R24, R11, 0x7610, R24 ;  /* 0x000076100b187816 */ /* 0x000fe20000000018 */
[----:B------:R-:W-:-:S03]  /*2070*/  @!P3 IMAD.WIDE R26, R26, 0x4, R12 ;  /* 0x000000041a1ab825 */ /* 0x000fc600078e020c */
[CC--:B------:R-:W-:Y:S01]  /*2080*/  ISETP.GE.AND P2, PT, R25.reuse, R6.reuse, PT ;  /* 0x000000061900720c */ /* 0x0c0fe20003f46270 */
[----:B------:R-:W-:Y:S01]  /*2090*/  IMAD.IADD R11, R25, 0x1, R8 ;  /* 0x00000001190b7824 */ /* 0x000fe200078e0208 */
[----:B------:R0:W-:Y:S04]  /*20a0*/  @!P3 STG.E.U16 desc[UR12][R18.64], R24 ;  /* 0x000000181200b986 */ /* 0x0001e8000c10150c */
[----:B------:R0:W-:Y:S01]  /*20b0*/  @!P3 STG.E desc[UR12][R26.64], R20 ;  /* 0x000000141a00b986 */ /* 0x0001e2000c10190c */
[----:B------:R-:W-:-:S06]  /*20c0*/  ISETP.GE.AND P3, PT, R11, R6, PT ;  /* 0x000000060b00720c */ /* 0x000fcc0003f66270 */
[----:B------:R-:W-:Y:S07]  /*20d0*/  @P2 BRA `(.L_x_30) ;  /* 0x0000000000402947 */ /* 0x000fee0003800000 */
[----:B0-----:R-:W-:-:S05]  /*20e0*/  IMAD.WIDE R18, R25, 0x4, R14 ;  /* 0x0000000419127825 */ /* 0x001fca00078e020e */
[----:B------:R-:W2:Y:S01]  /*20f0*/  LDG.E R20, desc[UR12][R18.64] ;  /* 0x0000000c12147981 */ /* 0x000ea2000c1e1900 */
[----:B------:R-:W-:Y:S01]  /*2100*/  FADD.FTZ R23, -R17, 1 ;  /* 0x3f80000011177421 */ /* 0x000fe20000010100 */
[----:B------:R-:W-:-:S03]  /*2110*/  IADD3 R24, P2, PT, R10, R25, RZ ;  /* 0x000000190a187210 */ /* 0x000fc60007f5e0ff */
[----:B------:R-:W-:-:S04]  /*2120*/  FMUL.FTZ R23, R23, R2 ;  /* 0x0000000217177220 */ /* 0x000fc80000410000 */
[----:B------:R-:W-:-:S04]  /*2130*/  FFMA.FTZ R4, R4, R16, R23 ;  /* 0x0000001004047223 */ /* 0x000fc80000010017 */
[----:B------:R-:W-:-:S04]  /*2140*/  FFMA.FTZ R21, R21, UR5, R4 ;  /* 0x0000000515157c23 */ /* 0x000fc80008010004 */
        /* <DEDUP_REMOVED lines=9> */
.L_x_30:
[----:B------:R-:W-:Y:S05]  /*21e0*/  BSYNC.RECONVERGENT B1 ;  /* 0x0000000000017941 */ /* 0x000fea0003800200 */
.L_x_29:
[----:B------:R-:W-:Y:S05]  /*21f0*/  @P3 BRA `(.L_x_27) ;  /* 0x0000000400803947 */ /* 0x000fea0003800000 */
[----:B01----:R-:W-:-:S05]  /*2200*/  IMAD.WIDE R18, R11, 0x4, R14 ;  /* 0x000000040b127825 */ /* 0x003fca00078e020e */
[----:B------:R-:W2:Y:S01]  /*2210*/  LDG.E R23, desc[UR12][R18.64] ;  /* 0x0000000c12177981 */ /* 0x000ea2000c1e1900 */
[----:B------:R-:W-:-:S04]  /*2220*/  FADD.FTZ R17, -R17, 1 ;  /* 0x3f80000011117421 */ /* 0x000fc80000010100 */
[----:B------:R-:W-:-:S04]  /*2230*/  FMUL.FTZ R0, R17, R0 ;  /* 0x0000000011007220 */ /* 0x000fc80000410000 */
[----:B------:R-:W-:Y:S01]  /*2240*/  FFMA.FTZ R21, R3, R16, R0 ;  /* 0x0000001003157223 */ /* 0x000fe20000010000 */
[----:B------:R-:W-:Y:S01]  /*2250*/  IADD3 R3, P2, PT, R10, R11, RZ ;  /* 0x0000000b0a037210 */ /* 0x000fe20007f5e0ff */
[----:B------:R-:W-:-:S04]  /*2260*/  IMAD.WIDE R16, R11, 0x4, R12 ;  /* 0x000000040b107825 */ /* 0x000fc800078e020c */
[----:B------:R-:W-:Y:S01]  /*2270*/  FFMA.FTZ R22, R22, UR5, R21 ;  /* 0x0000000516167c23 */ /* 0x000fe20008010015 */
[----:B------:R-:W-:Y:S02]  /*2280*/  LEA.HI.X.SX32 R4, R11, R7, 0x1, P2 ;  /* 0x000000070b047211 */ /* 0x000fe400010f0eff */
[----:B------:R-:W-:-:S04]  /*2290*/  LEA R2, P2, R3, UR10, 0x1 ;  /* 0x0000000a03027c11 */ /* 0x000fc8000f8408ff */
[----:B------:R-:W-:Y:S01]  /*22a0*/  LEA.HI.X R3, R3, UR11, R4, 0x1, P2 ;  /* 0x0000000b03037c11 */ /* 0x000fe200090f0c04 */
[----:B--2---:R-:W-:-:S05]  /*22b0*/  FFMA.FTZ R23, -R22, UR4, R23 ;  /* 0x0000000416177c23 */ /* 0x004fca0008010117 */
[----:B------:R-:W-:Y:S01]  /*22c0*/  F2FP.F16.F32.PACK_AB R0, RZ, R23 ;  /* 0x00000017ff00723e */ /* 0x000fe200000000ff */
[----:B------:R4:W-:Y:S04]  /*22d0*/  STG.E desc[UR12][R18.64], R23 ;  /* 0x0000001712007986 */ /* 0x0009e8000c10190c */
[----:B------:R4:W-:Y:S04]  /*22e0*/  STG.E.U16 desc[UR12][R2.64], R0 ;  /* 0x0000000002007986 */ /* 0x0009e8000c10150c */
[----:B------:R4:W-:Y:S01]  /*22f0*/  STG.E desc[UR12][R16.64], R21 ;  /* 0x0000001510007986 */ /* 0x0009e2000c10190c */
[----:B------:R-:W-:Y:S05]  /*2300*/  BRA `(.L_x_27) ;  /* 0x00000004003c7947 */ /* 0x000fea0003800000 */
.L_x_28:
[----:B------:R-:W-:-:S13]  /*2310*/  ISETP.GE.AND P3, PT, R24, R6, PT ;  /* 0x000000061800720c */ /* 0x000fda0003f66270 */
[----:B-----5:R-:W-:Y:S01]  /*2320*/  @!P3 IMAD.WIDE R22, R24, 0x4, R14 ;  /* 0x000000041816b825 */ /* 0x020fe200078e020e */
[----:B------:R-:W0:Y:S01]  /*2330*/  S2R R9, SR_TID.X ;  /* 0x0000000000097919 */ /* 0x000e220000002100 */
[----:B------:R-:W1:Y:S03]  /*2340*/  @!P3 LDC.64 R16, c[0x0][0xf80] ;  /* 0x0003e000ff10bb82 */ /* 0x000e660000000a00 */
[----:B------:R-:W2:Y:S05]  /*2350*/  @!P3 LDG.E R28, desc[UR12][R22.64] ;  /* 0x0000000c161cb981 */ /* 0x000eaa000c1e1900 */
[----:B------:R-:W2:Y:S01]  /*2360*/  @!P3 LDC R26, c[0x0][0xf88] ;  /* 0x0003e200ff1abb82 */ /* 0x000ea20000000800 */
[----:B-1----:R-:W-:-:S04]  /*2370*/  @!P3 FADD.FTZ R17, -R17, 1 ;  /* 0x3f8000001111b421 */ /* 0x002fc80000010100 */
[----:B------:R-:W-:Y:S01]  /*2380*/  @!P3 FMUL.FTZ R18, R17, R18 ;  /* 0x000000121112b220 */ /* 0x000fe20000410000 */
[----:B------:R-:W-:Y:S02]  /*2390*/  @!P3 IADD3 R17, P4, PT, R10, R24, RZ ;  /* 0x000000180a11b210 */ /* 0x000fe40007f9e0ff */
[----:B0-----:R-:W-:Y:S01]  /*23a0*/  IADD3 R21, PT, PT, R8, R5, R9 ;  /* 0x0000000508157210 */ /* 0x001fe20007ffe009 */
[----:B------:R-:W-:-:S03]  /*23b0*/  @!P3 FFMA.FTZ R29, R25, R16, R18 ;  /* 0x00000010191db223 */ /* 0x000fc60000010012 */
[----:B------:R-:W-:Y:S01]  /*23c0*/  ISETP.GE.AND P2, PT, R21, R6, PT ;  /* 0x000000061500720c */ /* 0x000fe20003f46270 */
[----:B--2---:R-:W-:Y:S01]  /*23d0*/  @!P3 FFMA.FTZ R27, -R29, R26, R28 ;  /* 0x0000001a1d1bb223 */ /* 0x004fe2000001011c */
[C---:B------:R-:W-:Y:S01]  /*23e0*/  @!P3 LEA.HI.X.SX32 R26, R24.reuse, R7, 0x1, P4 ;  /* 0x00000007181ab211 */ /* 0x040fe200020f0eff */
[----:B------:R-:W-:Y:S01]  /*23f0*/  @!P3 IMAD.WIDE R24, R24, 0x4, R12 ;  /* 0x000000041818b825 */ /* 0x000fe200078e020c */
[C---:B------:R-:W-:Y:S02]  /*2400*/  @!P3 LEA R16, P4, R17.reuse, UR10, 0x1 ;  /* 0x0000000a1110bc11 */ /* 0x040fe4000f8808ff */
[----:B------:R-:W-:Y:S01]  /*2410*/  @!P3 F2FP.F16.F32.PACK_AB R18, RZ, R27 ;  /* 0x0000001bff12b23e */ /* 0x000fe200000000ff */
[----:B------:R0:W-:Y:S01]  /*2420*/  @!P3 STG.E desc[UR12][R22.64], R27 ;  /* 0x0000001b1600b986 */ /* 0x0001e2000c10190c */
[----:B------:R-:W-:Y:S02]  /*2430*/  @!P3 LEA.HI.X R17, R17, UR11, R26, 0x1, P4 ;  /* 0x0000000b1111bc11 */ /* 0x000fe4000a0f0c1a */
[----:B------:R-:W-:-:S03]  /*2440*/  PRMT R28, R18, 0x7610, R28 ;  /* 0x00007610121c7816 */ /* 0x000fc6000000001c */
[C---:B------:R-:W-:Y:S02]  /*2450*/  @!P2 IMAD.WIDE R18, R21.reuse, 0x4, R14 ;  /* 0x000000041512a825 */ /* 0x040fe400078e020e */
[----:B------:R1:W-:Y:S04]  /*2460*/  @!P3 STG.E.U16 desc[UR12][R16.64], R28 ;  /* 0x0000001c1000b986 */ /* 0x0003e8000c10150c */
[----:B------:R2:W-:Y:S01]  /*2470*/  @!P3 STG.E desc[UR12][R24.64], R29 ;  /* 0x0000001d1800b986 */ /* 0x0005e2000c10190c */
[----:B0-----:R-:W0:Y:S03]  /*2480*/  @!P2 LDC R22, c[0x0][0xf88] ;  /* 0x0003e200ff16ab82 */ /* 0x001e260000000800 */
[----:B------:R-:W0:Y:S01]  /*2490*/  @!P2 LDG.E R26, desc[UR12][R18.64] ;  /* 0x0000000c121aa981 */ /* 0x000e22000c1e1900 */
[----:B------:R-:W-:-:S04]  /*24a0*/  IMAD.IADD R27, R21, 0x1, R8 ;  /* 0x00000001151b7824 */ /* 0x000fc800078e0208 */
[----:B-1----:R-:W1:Y:S01]  /*24b0*/  @!P2 LDC.64 R16, c[0x0][0xf80] ;  /* 0x0003e000ff10ab82 */ /* 0x002e620000000a00 */
[----:B------:R-:W-:Y:S01]  /*24c0*/  ISETP.GE.AND P3, PT, R27, R6, PT ;  /* 0x000000061b00720c */ /* 0x000fe20003f66270 */
[----:B-1----:R-:W-:-:S04]  /*24d0*/  @!P2 FADD.FTZ R23, -R17, 1 ;  /* 0x3f8000001117a421 */ /* 0x002fc80000010100 */
[----:B------:R-:W-:Y:S01]  /*24e0*/  @!P2 FMUL.FTZ R20, R23, R20 ;  /* 0x000000141714a220 */ /* 0x000fe20000410000 */
[----:B------:R-:W-:-:S03]  /*24f0*/  @!P2 IADD3 R23, P4, PT, R10, R21, RZ ;  /* 0x000000150a17a210 */ /* 0x000fc60007f9e0ff */
[----:B------:R-:W-:Y:S01]  /*2500*/  @!P2 FFMA.FTZ R20, R11, R16, R20 ;  /* 0x000000100b14a223 */ /* 0x000fe20000010014 */
[----:B--2---:R-:W-:Y:S02]  /*2510*/  @!P2 LEA.HI.X.SX32 R24, R21, R7, 0x1, P4 ;  /* 0x000000071518a211 */ /* 0x004fe400020f0eff */
[----:B------:R-:W-:-:S04]  /*2520*/  @!P2 LEA R16, P4, R23, UR10, 0x1 ;  /* 0x0000000a1710ac11 */ /* 0x000fc8000f8808ff */
[----:B------:R-:W-:Y:S01]  /*2530*/  @!P2 LEA.HI.X R17, R23, UR11, R24, 0x1, P4 ;  /* 0x0000000b1711ac11 */ /* 0x000fe2000a0f0c18 */
[----:B0-----:R-:W-:Y:S02]  /*2540*/  @!P2 FFMA.FTZ R11, -R20, R22, R26 ;  /* 0x00000016140ba223 */ /* 0x001fe4000001011a */
[----:B------:R-:W0:Y:S03]  /*2550*/  @!P3 LDC R26, c[0x0][0xf88] ;  /* 0x0003e200ff1abb82 */ /* 0x000e260000000800 */
[----:B------:R-:W-:Y:S01]  /*2560*/  @!P2 F2FP.F16.F32.PACK_AB R22, RZ, R11 ;  /* 0x0000000bff16a23e */ /* 0x000fe200000000ff */
[----:B------:R1:W-:Y:S03]  /*2570*/  @!P2 STG.E desc[UR12][R18.64], R11 ;  /* 0x0000000b1200a986 */ /* 0x0003e6000c10190c */
[----:B------:R-:W-:Y:S01]  /*2580*/  PRMT R28, R22, 0x7610, R28 ;  /* 0x00007610161c7816 */ /* 0x000fe2000000001c */
[----:B------:R-:W-:-:S04]  /*2590*/  @!P2 IMAD.WIDE R22, R21, 0x4, R12 ;  /* 0x000000041516a825 */ /* 0x000fc800078e020c */
[----:B------:R2:W-:Y:S01]  /*25a0*/  @!P2 STG.E.U16 desc[UR12][R16.64], R28 ;  /* 0x0000001c1000a986 */ /* 0x0005e2000c10150c */
[----:B-1----:R-:W-:-:S03]  /*25b0*/  @!P3 IMAD.WIDE R18, R27, 0x4, R14 ;  /* 0x000000041b12b825 */ /* 0x002fc600078e020e */
[----:B------:R1:W-:Y:S04]  /*25c0*/  @!P2 STG.E desc[UR12][R22.64], R20 ;  /* 0x000000141600a986 */ /* 0x0003e8000c10190c */
[----:B------:R-:W0:Y:S01]  /*25d0*/  @!P3 LDG.E R24, desc[UR12][R18.64] ;  /* 0x0000000c1218b981 */ /* 0x000e22000c1e1900 */
[----:B------:R-:W-:Y:S01]  /*25e0*/  IADD3 R11, PT, PT, R8, R21, R8 ;  /* 0x00000015080b7210 */ /* 0x000fe20007ffe008 */
[----:B--2---:R-:W2:Y:S01]  /*25f0*/  @!P3 LDC.64 R16, c[0x0][0xf80] ;  /* 0x0003e000ff10bb82 */ /* 0x004ea20000000a00 */
[----:B------:R-:W-:Y:S02]  /*2600*/  @!P3 IADD3 R21, P4, PT, R10, R27, RZ ;  /* 0x0000001b0a15b210 */ /* 0x000fe40007f9e0ff */
[----:B------:R-:W-:Y:S02]  /*2610*/  ISETP.GE.AND P2, PT, R11, R6, PT ;  /* 0x000000060b00720c */ /* 0x000fe40003f46270 */
[----:B-1----:R-:W-:-:S11]  /*2620*/  @!P3 LEA.HI.X.SX32 R20, R27, R7, 0x1, P4 ;  /* 0x000000071b14b211 */ /* 0x002fd600020f0eff */
[----:B------:R-:W-:-:S04]  /*2630*/  @!P2 IMAD.WIDE R22, R11, 0x4, R14 ;  /* 0x000000040b16a825 */ /* 0x000fc800078e020e */
[----:B--2---:R-:W-:-:S04]  /*2640*/  @!P3 FADD.FTZ R25, -R17, 1 ;  /* 0x3f8000001119b421 */ /* 0x004fc80000010100 */
[----:B------:R-:W-:-:S04]  /*2650*/  @!P3 FMUL.FTZ R25, R25, R2 ;  /* 0x000000021919b220 */ /* 0x000fc80000410000 */
[----:B------:R-:W-:Y:S01]  /*2660*/  @!P3 FFMA.FTZ R29, R4, R16, R25 ;  /* 0x00000010041db223 */ /* 0x000fe20000010019 */
[----:B------:R-:W-:-:S04]  /*2670*/  @!P3 LEA R16, P4, R21, UR10, 0x1 ;  /* 0x0000000a1510bc11 */ /* 0x000fc8000f8808ff */
[----:B------:R-:W-:Y:S01]  /*2680*/  @!P3 LEA.HI.X R17, R21, UR11, R20, 0x1, P4 ;  /* 0x0000000b1511bc11 */ /* 0x000fe2000a0f0c14 */
[----:B------:R-:W-:-:S04]  /*2690*/  @!P3 IMAD.WIDE R20, R27, 0x4, R12 ;  /* 0x000000041b14b825 */ /* 0x000fc800078e020c */
[----:B0-----:R-:W-:Y:S02]  /*26a0*/  @!P3 FFMA.FTZ R2, -R29, R26, R24 ;  /* 0x0000001a1d02b223 */ /* 0x001fe40000010118 */
[----:B------:R-:W0:Y:S03]  /*26b0*/  @!P2 LDC.64 R24, c[0x0][0xf80] ;  /* 0x0003e000ff18ab82 */ /* 0x000e260000000a00 */
[----:B------:R-:W-:Y:S01]  /*26c0*/  @!P3 F2FP.F16.F32.PACK_AB R4, RZ, R2 ;  /* 0x00000002ff04b23e */ /* 0x000fe200000000ff */
[----:B------:R-:W-:Y:S03]  /*26d0*/  @!P3 STG.E desc[UR12][R18.64], R2 ;  /* 0x000000021200b986 */ /* 0x000fe6000c10190c */
[----:B------:R-:W-:Y:S01]  /*26e0*/  PRMT R28, R4, 0x7610, R28 ;  /* 0x00007610041c7816 */ /* 0x000fe2000000001c */
[----:B------:R-:W1:Y:S04]  /*26f0*/  @!P2 LDC R26, c[0x0][0xf88] ;  /* 0x0003e200ff1aab82 */ /* 0x000e680000000800 */
[----:B------:R2:W-:Y:S04]  /*2700*/  @!P3 STG.E.U16 desc[UR12][R16.64], R28 ;  /* 0x0000001c1000b986 */ /* 0x0005e8000c10150c */
[----:B------:R3:W-:Y:S04]  /*2710*/  @!P3 STG.E desc[UR12][R20.64], R29 ;  /* 0x0000001d1400b986 */ /* 0x0007e8000c10190c */
[----:B------:R-:W1:Y:S01]  /*2720*/  @!P2 LDG.E R4, desc[UR12][R22.64] ;  /* 0x0000000c1604a981 */ /* 0x000e62000c1e1900 */
[----:B0-----:R-:W-:Y:S01]  /*2730*/  @!P2 FADD.FTZ R25, -R25, 1 ;  /* 0x3f8000001919a421 */ /* 0x001fe20000010100 */
[----:B--2---:R-:W-:-:S04]  /*2740*/  @!P2 IMAD.WIDE R16, R11, 0x4, R12 ;  /* 0x000000040b10a825 */ /* 0x004fc800078e020c */
[----:B------:R-:W-:-:S04]  /*2750*/  @!P2 FMUL.FTZ R0, R25, R0 ;  /* 0x000000001900a220 */ /* 0x000fc80000410000 */
[----:B------:R-:W-:Y:S01]  /*2760*/  @!P2 FFMA.FTZ R27, R3, R24, R0 ;  /* 0x00000018031ba223 */ /* 0x000fe20000010000 */
[----:B------:R-:W-:-:S03]  /*2770*/  @!P2 IADD3 R3, P3, PT, R10, R11, RZ ;  /* 0x0000000b0a03a210 */ /* 0x000fc60007f7e0ff */
[----:B-1----:R-:W-:Y:S01]  /*2780*/  @!P2 FFMA.FTZ R25, -R27, R26, R4 ;  /* 0x0000001a1b19a223 */ /* 0x002fe20000010104 */
[----:B------:R-:W-:Y:S02]  /*2790*/  @!P2 LEA.HI.X.SX32 R4, R11, R7, 0x1, P3 ;  /* 0x000000070b04a211 */ /* 0x000fe400018f0eff */
[C---:B------:R-:W-:Y:S02]  /*27a0*/  @!P2 LEA R2, P3, R3.reuse, UR10, 0x1 ;  /* 0x0000000a0302ac11 */ /* 0x040fe4000f8608ff */
[----:B------:R-:W-:Y:S01]  /*27b0*/  @!P2 F2FP.F16.F32.PACK_AB R0, RZ, R25 ;  /* 0x00000019ff00a23e */ /* 0x000fe200000000ff */
[----:B------:R3:W-:Y:S01]  /*27c0*/  @!P2 STG.E desc[UR12][R22.64], R25 ;  /* 0x000000191600a986 */ /* 0x0007e2000c10190c */
[----:B------:R-:W-:-:S05]  /*27d0*/  @!P2 LEA.HI.X R3, R3, UR11, R4, 0x1, P3 ;  /* 0x0000000b0303ac11 */ /* 0x000fca00098f0c04 */
[----:B------:R3:W-:Y:S04]  /*27e0*/  @!P2 STG.E.U16 desc[UR12][R2.64], R0 ;  /* 0x000000000200a986 */ /* 0x0007e8000c10150c */
[----:B------:R3:W-:Y:S02]  /*27f0*/  @!P2 STG.E desc[UR12][R16.64], R27 ;  /* 0x0000001b1000a986 */ /* 0x0007e4000c10190c */
.L_x_27:
[----:B------:R-:W-:Y:S05]  /*2800*/  BSYNC.RECONVERGENT B0 ;  /* 0x0000000000007941 */ /* 0x000fea0003800200 */
.L_x_19:
[----:B------:R-:W-:-:S05]  /*2810*/  IMAD R5, R8, 0x4, R5 ;  /* 0x0000000408057824 */ /* 0x000fca00078e0205 */
[----:B------:R-:W-:-:S13]  /*2820*/  ISETP.GE.AND P2, PT, R5, R6, PT ;  /* 0x000000060500720c */ /* 0x000fda0003f46270 */
[----:B------:R-:W-:Y:S05]  /*2830*/  @!P2 BRA `(.L_x_31) ;  /* 0xffffffe800dca947 */ /* 0x000fea000383ffff */
[----:B------:R-:W-:Y:S05]  /*2840*/  EXIT ;  /* 0x000000000000794d */ /* 0x000fea0003800000 */
.L_x_1:
[----:B------:R-:W0:Y:S02]  /*2850*/  LDCU.U8 UR4, c[0x0][0xf8c] ;  /* 0x0001f180ff0477ac */ /* 0x000e240008000000 */
[----:B0-----:R-:W-:-:S04]  /*2860*/  UPRMT UR4, UR4, 0x8880, URZ ;  /* 0x0000888004047896 */ /* 0x001fc800080000ff */
[----:B------:R-:W-:-:S09]  /*2870*/  UISETP.NE.AND UP0, UPT, UR4, URZ, UPT ;  /* 0x000000ff0400728c */ /* 0x000fd2000bf05270 */
[----:B------:R-:W-:Y:S05]  /*2880*/  BRA.U !UP0, `(.L_x_32) ;  /* 0x0000000908787547 */ /* 0x000fea000b800000 */
[----:B------:R-:W0:Y:S01]  /*2890*/  S2R R0, SR_TID.X ;  /* 0x0000000000007919 */ /* 0x000e220000002100 */
[----:B------:R-:W-:-:S07]  /*28a0*/  IMAD.MOV.U32 R2, RZ, RZ, RZ ;  /* 0x000000ffff027224 */ /* 0x000fce00078e00ff */
.L_x_33:
[----:B------:R-:W-:-:S05]  /*28b0*/  IMAD.IADD R5, R9, 0x1, R2 ;  /* 0x0000000109057824 */ /* 0x000fca00078e0202 */
[----:B------:R-:W-:-:S13]  /*28c0*/  ISETP.GE.AND P4, PT, R5, R6, PT ;  /* 0x000000060500720c */ /* 0x000fda0003f86270 */
[----:B------:R-:W-:Y:S01]  /*28d0*/  @!P4 IADD3 R3, P2, PT, R10, R5, RZ ;  /* 0x000000050a03c210 */ /* 0x000fe20007f5e0ff */
[C---:B------:R-:W-:Y:S01]  /*28e0*/  @!P4 IMAD.WIDE R18, R5.reuse, 0x4, R14 ;  /* 0x000000040512c825 */ /* 0x040fe200078e020e */
[----:B------:R-:W1:Y:S02]  /*28f0*/  @!P4 LDC R11, c[0x0][0xf90] ;  /* 0x0003e400ff0bcb82 */ /* 0x000e640000000800 */
[----:B------:R-:W-:Y:S02]  /*2900*/  @!P4 LEA.HI.X.SX32 R4, R5, R7, 0x1, P2 ;  /* 0x000000070504c211 */ /* 0x000fe400010f0eff */
[----:B------:R-:W-:-:S04]  /*2910*/  @!P4 LEA R20, P2, R3, UR8, 0x2 ;  /* 0x000000080314cc11 */ /* 0x000fc8000f8410ff */
[----:B------:R-:W-:Y:S01]  /*2920*/  @!P4 LEA.HI.X R21, R3, UR9, R4, 0x2, P2 ;  /* 0x000000090315cc11 */ /* 0x000fe200090f1404 */
[----:B------:R-:W-:-:S04]  /*2930*/  IMAD.MOV.U32 R4, RZ, RZ, RZ ;  /* 0x000000ffff047224 */ /* 0x000fc800078e00ff */
[----:B------:R-:W1:Y:S04]  /*2940*/  @!P4 LDG.E R20, desc[UR12][R20.64] ;  /* 0x0000000c1414c981 */ /* 0x000e68000c1e1900 */
[----:B------:R2:W3:Y:S01]  /*2950*/  @!P4 LDG.E R4, desc[UR12][R18.64] ;  /* 0x0000000c1204c981 */ /* 0x0004e2000c1e1900 */
[----:B------:R-:W-:-:S13]  /*2960*/  ISETP.GE.AND P2, PT, R5, R6, PT ;  /* 0x000000060500720c */ /* 0x000fda0003f46270 */
[C---:B------:R-:W-:Y:S01]  /*2970*/  @!P2 IMAD.WIDE R16, R5.reuse, 0x4, R14 ;  /* 0x000000040510a825 */ /* 0x040fe200078e020e */
[----:B------:R-:W3:Y:S04]  /*2980*/  @!P2 LDC R29, c[0x0][0xf7c] ;  /* 0x0003df00ff1dab82 */ /* 0x000ee80000000800 */
[----:B------:R-:W4:Y:S01]  /*2990*/  @!P2 LDG.E R9, desc[UR12][R16.64] ;  /* 0x0000000c1009a981 */ /* 0x000f22000c1e1900 */
[----:B------:R-:W-:Y:S01]  /*29a0*/  PLOP3.LUT P6, PT, PT, PT, PT, 0x8, 0x80 ;  /* 0x000000000080781c */ /* 0x000fe20003fce170 */
[--C-:B------:R-:W-:Y:S01]  /*29b0*/  IMAD.IADD R27, R5, 0x1, R8.reuse ;  /* 0x00000001051b7824 */ /* 0x100fe200078e0208 */
[----:B------:R-:W-:Y:S01]  /*29c0*/  @!P2 PLOP3.LUT P6, PT, P1, PT, PT, 0x80, 0x8 ;  /* 0x000000000008a81c */ /* 0x000fe20000fcf070 */
[----:B------:R-:W5:Y:S01]  /*29d0*/  @!P2 LDC R22, c[0x0][0xf80] ;  /* 0x0003e000ff16ab82 */ /* 0x000f620000000800 */
[----:B------:R-:W-:Y:S01]  /*29e0*/  PLOP3.LUT P3, PT, PT, PT, PT, 0x8, 0x80 ;  /* 0x000000000080781c */ /* 0x000fe20003f6e170 */
[----:B------:R-:W-:Y:S01]  /*29f0*/  IMAD.MOV.U32 R3, RZ, RZ, RZ ;  /* 0x000000ffff037224 */ /* 0x000fe200078e00ff */
[----:B------:R-:W-:Y:S01]  /*2a00*/  @!P2 PLOP3.LUT P3, PT, P0, PT, PT, 0x80, 0x8 ;  /* 0x000000000008a81c */ /* 0x000fe2000076f070 */
[----:B------:R-:W-:-:S04]  /*2a10*/  IMAD.IADD R25, R27, 0x1, R8 ;  /* 0x000000011b197824 */ /* 0x000fc800078e0208 */
[C---:B------:R-:W-:Y:S01]  /*2a20*/  IMAD.IADD R23, R25.reuse, 0x1, R8 ;  /* 0x0000000119177824 */ /* 0x040fe200078e0208 */
[----:B------:R-:W-:Y:S01]  /*2a30*/  ISETP.GE.AND P5, PT, R25, R6, PT ;  /* 0x000000061900720c */ /* 0x000fe20003fa6270 */
[----:B------:R-:W-:-:S12]  /*2a40*/  IMAD.MOV.U32 R24, RZ, RZ, RZ ;  /* 0x000000ffff187224 */ /* 0x000fd800078e00ff */
[----:B--2---:R-:W-:-:S04]  /*2a50*/  @!P5 IMAD.WIDE R18, R25, 0x4, R14 ;  /* 0x000000041912d825 */ /* 0x004fc800078e020e */
[----:B-1----:R-:W-:Y:S01]  /*2a60*/  @!P4 FMUL.FTZ R3, R20, R11 ;  /* 0x0000000b1403c220 */ /* 0x002fe20000410000 */
[-C--:B------:R-:W-:Y:S01]  /*2a70*/  ISETP.GE.AND P4, PT, R27, R6.reuse, PT ;  /* 0x000000061b00720c */ /* 0x080fe20003f86270 */
[----:B------:R-:W-:Y:S02]  /*2a80*/  IMAD.MOV.U32 R11, RZ, RZ, RZ ;  /* 0x000000ffff0b7224 */ /* 0x000fe400078e00ff */
[----:B---3--:R-:W-:Y:S01]  /*2a90*/  @P6 FFMA.FTZ R3, R4, R29, R3 ;  /* 0x0000001d04036223 */ /* 0x008fe20000010003 */
[----:B------:R-:W-:-:S03]  /*2aa0*/  ISETP.GE.AND P6, PT, R23, R6, PT ;  /* 0x000000061700720c */ /* 0x000fc60003fc6270 */
[----:B-----5:R-:W-:Y:S01]  /*2ab0*/  @!P2 FFMA.FTZ R22, R3, R22, R3 ;  /* 0x000000160316a223 */ /* 0x020fe20000010003 */
[----:B------:R-:W2:Y:S03]  /*2ac0*/  @!P5 LDG.E R11, desc[UR12][R18.64] ;  /* 0x0000000c120bd981 */ /* 0x000ea6000c1e1900 */
[----:B------:R-:W-:Y:S01]  /*2ad0*/  @P3 FFMA.FTZ R22, R4, R29, R22 ;  /* 0x0000001d04163223 */ /* 0x000fe20000010016 */
[----:B------:R-:W-:Y:S01]  /*2ae0*/  IMAD.MOV.U32 R4, RZ, RZ, RZ ;  /* 0x000000ffff047224 */ /* 0x000fe200078e00ff */
[----:B------:R-:W-:Y:S01]  /*2af0*/  @!P4 IADD3 R26, P3, PT, R10, R27, RZ ;  /* 0x0000001b0a1ac210 */ /* 0x000fe20007f7e0ff */
[----:B------:R-:W-:-:S03]  /*2b00*/  @!P4 IMAD.WIDE R20, R27, 0x4, R14 ;  /* 0x000000041b14c825 */ /* 0x000fc600078e020e */
[----:B------:R-:W-:Y:S02]  /*2b10*/  @!P4 LEA.HI.X.SX32 R27, R27, R7, 0x1, P3 ;  /* 0x000000071b1bc211 */ /* 0x000fe400018f0eff */
[----:B------:R1:W3:Y:S02]  /*2b20*/  @!P4 LDG.E R4, desc[UR12][R20.64] ;  /* 0x0000000c1404c981 */ /* 0x0002e4000c1e1900 */
[----:B-1----:R-:W-:-:S04]  /*2b30*/  @!P4 LEA R20, P3, R26, UR8, 0x2 ;  /* 0x000000081a14cc11 */ /* 0x002fc8000f8610ff */
[----:B------:R-:W-:Y:S02]  /*2b40*/  @!P4 LEA.HI.X R21, R26, UR9, R27, 0x2, P3 ;  /* 0x000000091a15cc11 */ /* 0x000fe400098f141b */
[----:B------:R-:W4:Y:S01]  /*2b50*/  @!P2 LDC R27, c[0x0][0xf88] ;  /* 0x0003e200ff1bab82 */ /* 0x000f220000000800 */
[----:B------:R-:W-:Y:S02]  /*2b60*/  @!P5 IADD3 R28, P3, PT, R10, R25, RZ ;  /* 0x000000190a1cd210 */ /* 0x000fe40007f7e0ff */
[----:B------:R1:W5:Y:S02]  /*2b70*/  @!P4 LDG.E R26, desc[UR12][R20.64] ;  /* 0x0000000c141ac981 */ /* 0x000364000c1e1900 */
[----:B------:R-:W-:Y:S01]  /*2b80*/  @!P5 LEA.HI.X.SX32 R25, R25, R7, 0x1, P3 ;  /* 0x000000071919d211 */ /* 0x000fe200018f0eff */
[----:B------:R-:W-:-:S05]  /*2b90*/  @!P6 IMAD.WIDE R18, R23, 0x4, R14 ;  /* 0x000000041712e825 */ /* 0x000fca00078e020e */
[----:B------:R0:W2:Y:S01]  /*2ba0*/  @!P6 LDG.E R24, desc[UR12][R18.64] ;  /* 0x0000000c1218e981 */ /* 0x0000a2000c1e1900 */
[----:B-1----:R-:W-:-:S04]  /*2bb0*/  @!P5 LEA R20, P3, R28, UR8, 0x2 ;  /* 0x000000081c14dc11 */ /* 0x002fc8000f8610ff */
[----:B------:R-:W-:Y:S02]  /*2bc0*/  @!P5 LEA.HI.X R21, R28, UR9, R25, 0x2, P3 ;  /* 0x000000091c15dc11 */ /* 0x000fe400098f1419 */
[----:B------:R-:W-:-:S03]  /*2bd0*/  @!P6 IADD3 R25, P3, PT, R10, R23, RZ ;  /* 0x000000170a19e210 */ /* 0x000fc60007f7e0ff */
[----:B------:R-:W2:Y:S01]  /*2be0*/  @!P5 LDG.E R20, desc[UR12][R20.64] ;  /* 0x0000000c1414d981 */ /* 0x000ea2000c1e1900 */
[----:B------:R-:W-:Y:S02]  /*2bf0*/  @!P6 LEA.HI.X.SX32 R28, R23, R7, 0x1, P3 ;  /* 0x00000007171ce211 */ /* 0x000fe400018f0eff */
[C---:B0-----:R-:W-:Y:S01]  /*2c00*/  @!P6 LEA R18, P3, R25.reuse, UR8, 0x2 ;  /* 0x000000081912ec11 */ /* 0x041fe2000f8610ff */
[----:B----4-:R-:W-:Y:S01]  /*2c10*/  @!P2 FFMA.FTZ R27, -R22, R27, R9 ;  /* 0x0000001b161ba223 */ /* 0x010fe20000010109 */
[----:B------:R-:W-:Y:S02]  /*2c20*/  IMAD.MOV.U32 R9, RZ, RZ, R0 ;  /* 0x000000ffff097224 */ /* 0x000fe400078e0000 */
[----:B------:R-:W-:Y:S02]  /*2c30*/  @!P6 LEA.HI.X R19, R25, UR9, R28, 0x2, P3 ;  /* 0x000000091913ec11 */ /* 0x000fe400098f141c */
[----:B------:R-:W-:-:S03]  /*2c40*/  @!P2 IADD3 R23, P3, PT, R10, R5, RZ ;  /* 0x000000050a17a210 */ /* 0x000fc60007f7e0ff */
[----:B------:R0:W4:Y:S01]  /*2c50*/  @!P6 LDG.E R21, desc[UR12][R18.64] ;  /* 0x0000000c1215e981 */ /* 0x000122000c1e1900 */
[----:B------:R-:W-:Y:S02]  /*2c60*/  @!P2 LEA.HI.X.SX32 R28, R5, R7, 0x1, P3 ;  /* 0x00000007051ca211 */ /* 0x000fe400018f0eff */
[----:B------:R-:W-:Y:S02]  /*2c70*/  IADD3 R22, PT, PT, R8, R2, R9 ;  /* 0x0000000208167210 */ /* 0x000fe40007ffe009 */
[C---:B0-----:R-:W-:Y:S01]  /*2c80*/  @!P2 LEA R18, P3, R23.reuse, UR10, 0x1 ;  /* 0x0000000a1712ac11 */ /* 0x041fe2000f8608ff */
[----:B------:R0:W-:Y:S03]  /*2c90*/  @!P2 STG.E desc[UR12][R16.64], R27 ;  /* 0x0000001b1000a986 */ /* 0x0001e6000c10190c */
[----:B------:R-:W-:Y:S02]  /*2ca0*/  @!P2 LEA.HI.X R19, R23, UR11, R28, 0x1, P3 ;  /* 0x0000000b1713ac11 */ /* 0x000fe400098f0c1c */
[----:B------:R-:W-:-:S02]  /*2cb0*/  ISETP.GE.AND P3, PT, R22, R6, PT ;  /* 0x000000061600720c */ /* 0x000fc40003f66270 */
[----:B0-----:R-:W-:-:S04]  /*2cc0*/  @!P2 F2FP.F16.F32.PACK_AB R17, RZ, R27 ;  /* 0x0000001bff11a23e */ /* 0x001fc800000000ff */
[----:B------:R-:W-:Y:S01]  /*2cd0*/  PRMT R23, R17, 0x7610, R23 ;  /* 0x0000761011177816 */ /* 0x000fe20000000017 */
[----:B------:R-:W-:-:S06]  /*2ce0*/  @!P2 IMAD.WIDE R16, R5, 0x4, R12 ;  /* 0x000000040510a825 */ /* 0x000fcc00078e020c */
[----:B------:R-:W3:Y:S01]  /*2cf0*/  @!P3 LDC R25, c[0x0][0xf7c] ;  /* 0x0003df00ff19bb82 */ /* 0x000ee20000000800 */
[----:B------:R0:W-:Y:S04]  /*2d00*/  @!P2 STG.E.U16 desc[UR12][R18.64], R23 ;  /* 0x000000171200a986 */ /* 0x0001e8000c10150c */
[----:B------:R1:W-:Y:S03]  /*2d10*/  @!P2 STG.E desc[UR12][R16.64], R3 ;  /* 0x000000031000a986 */ /* 0x0003e6000c10190c */
[----:B------:R-:W5:Y:S01]  /*2d20*/  @!P4 LDC R5, c[0x0][0xf90] ;  /* 0x0003e400ff05cb82 */ /* 0x000f620000000800 */
[----:B0-----:R-:W-:-:S07]  /*2d30*/  @!P3 IMAD.WIDE R18, R22, 0x4, R14 ;  /* 0x000000041612b825 */ /* 0x001fce00078e020e */
[----:B------:R-:W0:Y:S01]  /*2d40*/  @!P3 LDC R29, c[0x0][0xf80] ;  /* 0x0003e000ff1dbb82 */ /* 0x000e220000000800 */
[----:B------:R-:W2:Y:S01]  /*2d50*/  @!P3 LDG.E R28, desc[UR12][R18.64] ;  /* 0x0000000c121cb981 */ /* 0x000ea2000c1e1900 */
[----:B------:R-:W-:Y:S02]  /*2d60*/  PLOP3.LUT P2, PT, PT, PT, PT, 0x8, 0x80 ;  /* 0x000000000080781c */ /* 0x000fe40003f4e170 */
[----:B------:R-:W-:-:S04]  /*2d70*/  @!P3 PLOP3.LUT P2, PT, P1, PT, PT, 0x80, 0x8 ;  /* 0x000000000008b81c */ /* 0x000fc80000f4f070 */
[----:B------:R-:W2:Y:S01]  /*2d80*/  @!P3 LDC R27, c[0x0][0xf88] ;  /* 0x0003e200ff1bbb82 */ /* 0x000ea20000000800 */
[----:B------:R-:W-:Y:S02]  /*2d90*/  IMAD.MOV.U32 R23, RZ, RZ, RZ ;  /* 0x000000ffff177224 */ /* 0x000fe400078e00ff */
[----:B-1----:R-:W-:Y:S02]  /*2da0*/  IMAD.IADD R3, R22, 0x1, R8 ;  /* 0x0000000116037824 */ /* 0x002fe400078e0208 */
[----:B-----5:R-:W-:Y:S01]  /*2db0*/  @!P4 FMUL.FTZ R23, R26, R5 ;  /* 0x000000051a17c220 */ /* 0x020fe20000410000 */
[----:B------:R-:W-:Y:S02]  /*2dc0*/  PLOP3.LUT P4, PT, PT, PT, PT, 0x8, 0x80 ;  /* 0x000000000080781c */ /* 0x000fe40003f8e170 */
[----:B------:R-:W-:Y:S01]  /*2dd0*/  @!P3 PLOP3.LUT P4, PT, P0, PT, PT, 0x80, 0x8 ;  /* 0x000000000008b81c */ /* 0x000fe2000078f070 */
[----:B---3--:R-:W-:-:S04]  /*2de0*/  @P2 FFMA.FTZ R23, R4, R25, R23 ;  /* 0x0000001904172223 */ /* 0x008fc80000010017 */
[----:B0-----:R-:W-:Y:S01]  /*2df0*/  @!P3 FFMA.FTZ R5, R23, R29, R23 ;  /* 0x0000001d1705b223 */ /* 0x001fe20000010017 */
[----:B------:R-:W-:Y:S01]  /*2e00*/  ISETP.GE.AND P2, PT, R3, R6, PT ;  /* 0x000000060300720c */ /* 0x000fe20003f46270 */
[----:B------:R-:W0:Y:S06]  /*2e10*/  @!P5 LDC R29, c[0x0][0xf90] ;  /* 0x0003e400ff1ddb82 */ /* 0x000e2c0000000800 */
[----:B------:R-:W-:Y:S01]  /*2e20*/  @P4 FFMA.FTZ R5, R4, R25, R5 ;  /* 0x0000001904054223 */ /* 0x000fe20000010005 */
[----:B------:R-:W-:-:S04]  /*2e30*/  @!P3 IADD3 R17, P4, PT, R10, R22, RZ ;  /* 0x000000160a11b210 */ /* 0x000fc80007f9e0ff */
[----:B------:R-:W-:Y:S02]  /*2e40*/  @!P3 LEA.HI.X.SX32 R26, R22, R7, 0x1, P4 ;  /* 0x00000007161ab211 */ /* 0x000fe400020f0eff */
[----:B------:R-:W-:Y:S01]  /*2e50*/  @!P3 LEA R4, P4, R17, UR10, 0x1 ;  /* 0x0000000a1104bc11 */ /* 0x000fe2000f8808ff */
[----:B--2---:R-:W-:-:S03]  /*2e60*/  @!P3 FFMA.FTZ R25, -R5, R27, R28 ;  /* 0x0000001b0519b223 */ /* 0x004fc6000001011c */
[----:B------:R-:W-:Y:S01]  /*2e70*/  @!P3 LEA.HI.X R5, R17, UR11, R26, 0x1, P4 ;  /* 0x0000000b1105bc11 */ /* 0x000fe2000a0f0c1a */
[----:B------:R-:W1:Y:S01]  /*2e80*/  @!P2 LDC R28, c[0x0][0xf7c] ;  /* 0x0003df00ff1cab82 */ /* 0x000e620000000800 */
[----:B------:R-:W-:Y:S01]  /*2e90*/  @!P3 F2FP.F16.F32.PACK_AB R16, RZ, R25 ;  /* 0x00000019ff10b23e */ /* 0x000fe200000000ff */
[----:B------:R2:W-:Y:S03]  /*2ea0*/  @!P3 STG.E desc[UR12][R18.64], R25 ;  /* 0x000000191200b986 */ /* 0x0005e6000c10190c */
[----:B--2---:R-:W-:Y:S01]  /*2eb0*/  PRMT R25, R16, 0x7610, R25 ;  /* 0x0000761010197816 */ /* 0x004fe20000000019 */
[----:B------:R-:W-:-:S04]  /*2ec0*/  @!P3 IMAD.WIDE R18, R22, 0x4, R12 ;  /* 0x000000041612b825 */ /* 0x000fc800078e020c */
[----:B------:R-:W-:Y:S01]  /*2ed0*/  @!P2 IMAD.WIDE R16, R3, 0x4, R14 ;  /* 0x000000040310a825 */ /* 0x000fe200078e020e */
[----:B------:R2:W-:Y:S04]  /*2ee0*/  @!P3 STG.E.U16 desc[UR12][R4.64], R25 ;  /* 0x000000190400b986 */ /* 0x0005e8000c10150c */
[----:B------:R3:W-:Y:S04]  /*2ef0*/  @!P3 STG.E desc[UR12][R18.64], R23 ;  /* 0x000000171200b986 */ /* 0x0007e8000c10190c */
[----:B------:R-:W5:Y:S01]  /*2f00*/  @!P2 LDG.E R27, desc[UR12][R16.64] ;  /* 0x0000000c101ba981 */ /* 0x000f62000c1e1900 */
[----:B--2---:R-:W2:Y:S01]  /*2f10*/  @!P2 LDC R5, c[0x0][0xf80] ;  /* 0x0003e000ff05ab82 */ /* 0x004ea20000000800 */
[----:B------:R-:W-:-:S02]  /*2f20*/  PLOP3.LUT P3, PT, PT, PT, PT, 0x8, 0x80 ;  /* 0x000000000080781c */ /* 0x000fc40003f6e170 */
[----:B------:R-:W-:-:S05]  /*2f30*/  @!P2 PLOP3.LUT P3, PT, P1, PT, PT, 0x80, 0x8 ;  /* 0x000000000008a81c */ /* 0x000fca0000f6f070 */
[----:B---3--:R-:W5:Y:S01]  /*2f40*/  @!P2 LDC R18, c[0x0][0xf88] ;  /* 0x0003e200ff12ab82 */ /* 0x008f620000000800 */
[----:B------:R-:W-:Y:S01]  /*2f50*/  PLOP3.LUT P4, PT, PT, PT, PT, 0x8, 0x80 ;  /* 0x000000000080781c */ /* 0x000fe20003f8e170 */
[----:B------:R-:W-:Y:S01]  /*2f60*/  IMAD.MOV.U32 R26, RZ, RZ, RZ ;  /* 0x000000ffff1a7224 */ /* 0x000fe200078e00ff */
[----:B------:R-:W-:Y:S01]  /*2f70*/  @!P2 PLOP3.LUT P4, PT, P0, PT, PT, 0x80, 0x8 ;  /* 0x000000000008a81c */ /* 0x000fe2000078f070 */
[----:B0-----:R-:W-:-:S04]  /*2f80*/  @!P5 FMUL.FTZ R26, R20, R29 ;  /* 0x0000001d141ad220 */ /* 0x001fc80000410000 */
[----:B-1----:R-:W-:Y:S01]  /*2f90*/  @P3 FFMA.FTZ R26, R11, R28, R26 ;  /* 0x0000001c0b1a3223 */ /* 0x002fe2000001001a */
[----:B------:R-:W-:-:S03]  /*2fa0*/  IADD3 R25, PT, PT, R8, R22, R8 ;  /* 0x0000001608197210 */ /* 0x000fc60007ffe008 */
[----:B--2---:R-:W-:Y:S01]  /*2fb0*/  @!P2 FFMA.FTZ R4, R26, R5, R26 ;  /* 0x000000051a04a223 */ /* 0x004fe2000001001a */
[----:B------:R-:W-:-:S03]  /*2fc0*/  ISETP.GE.AND P3, PT, R25, R6, PT ;  /* 0x000000061900720c */ /* 0x000fc60003f66270 */
[----:B------:R-:W-:Y:S01]  /*2fd0*/  @P4 FFMA.FTZ R4, R11, R28, R4 ;  /* 0x0000001c0b044223 */ /* 0x000fe20000010004 */
[----:B------:R-:W-:Y:S01]  /*2fe0*/  @!P2 IADD3 R5, P4, PT, R10, R3, RZ ;  /* 0x000000030a05a210 */ /* 0x000fe20007f9e0ff */
[----:B------:R-:W4:Y:S08]  /*2ff0*/  @!P6 LDC R28, c[0x0][0xf90] ;  /* 0x0003e400ff1ceb82 */ /* 0x000f300000000800 */
[----:B------:R-:W-:Y:S01]  /*3000*/  @!P3 IMAD.WIDE R22, R25, 0x4, R14 ;  /* 0x000000041916b825 */ /* 0x000fe200078e020e */
[----:B------:R-:W0:Y:S03]  /*3010*/  @!P3 LDC R29, c[0x0][0xf80] ;  /* 0x0003e000ff1dbb82 */ /* 0x000e260000000800 */
[----:B-----5:R-:W-:Y:S01]  /*3020*/  @!P2 FFMA.FTZ R27, -R4, R18, R27 ;  /* 0x00000012041ba223 */ /* 0x020fe2000001011b */
[----:B------:R-:W-:-:S02]  /*3030*/  @!P2 LEA.HI.X.SX32 R18, R3, R7, 0x1, P4 ;  /* 0x000000070312a211 */ /* 0x000fc400020f0eff */
[C---:B------:R-:W-:Y:S02]  /*3040*/  @!P2 LEA R4, P4, R5.reuse, UR10, 0x1 ;  /* 0x0000000a0504ac11 */ /* 0x040fe4000f8808ff */
[----:B------:R-:W-:Y:S01]  /*3050*/  @!P2 F2FP.F16.F32.PACK_AB R11, RZ, R27 ;  /* 0x0000001bff0ba23e */ /* 0x000fe200000000ff */
[----:B------:R1:W-:Y:S01]  /*3060*/  @!P2 STG.E desc[UR12][R16.64], R27 ;  /* 0x0000001b1000a986 */ /* 0x0003e2000c10190c */
[----:B------:R-:W-:Y:S01]  /*3070*/  @!P2 LEA.HI.X R5, R5, UR11, R18, 0x1, P4 ;  /* 0x0000000b0505ac11 */ /* 0x000fe2000a0f0c12 */
[----:B------:R-:W-:Y:S01]  /*3080*/  @!P2 IMAD.WIDE R18, R3, 0x4, R12 ;  /* 0x000000040312a825 */ /* 0x000fe200078e020c */
[----:B-1----:R-:W-:Y:S01]  /*3090*/  PRMT R17, R11, 0x7610, R17 ;  /* 0x000076100b117816 */ /* 0x002fe20000000011 */
[----:B------:R-:W1:Y:S04]  /*30a0*/  @!P3 LDC R16, c[0x0][0xf88] ;  /* 0x0003e200ff10bb82 */ /* 0x000e680000000800 */
[----:B------:R0:W-:Y:S04]  /*30b0*/  @!P2 STG.E.U16 desc[UR12][R4.64], R17 ;  /* 0x000000110400a986 */ /* 0x0001e8000c10150c */
[----:B------:R2:W-:Y:S01]  /*30c0*/  @!P2 STG.E desc[UR12][R18.64], R26 ;  /* 0x0000001a1200a986 */ /* 0x0005e2000c10190c */
[----:B------:R-:W3:Y:S03]  /*30d0*/  @!P3 LDC R11, c[0x0][0xf7c] ;  /* 0x0003df00ff0bbb82 */ /* 0x000ee60000000800 */
[----:B------:R-:W1:Y:S01]  /*30e0*/  @!P3 LDG.E R20, desc[UR12][R22.64] ;  /* 0x0000000c1614b981 */ /* 0x000e62000c1e1900 */
[----:B------:R-:W-:-:S02]  /*30f0*/  PLOP3.LUT P2, PT, PT, PT, PT, 0x8, 0x80 ;  /* 0x000000000080781c */ /* 0x000fc40003f4e170 */
[----:B------:R-:W-:Y:S01]  /*3100*/  @!P3 PLOP3.LUT P2, PT, P1, PT, PT, 0x80, 0x8 ;  /* 0x000000000008b81c */ /* 0x000fe20000f4f070 */
[----:B------:R-:W-:Y:S01]  /*3110*/  IMAD.MOV.U32 R3, RZ, RZ, RZ ;  /* 0x000000ffff037224 */ /* 0x000fe200078e00ff */
[----:B------:R-:W-:Y:S01]  /*3120*/  PLOP3.LUT P4, PT, PT, PT, PT, 0x8, 0x80 ;  /* 0x000000000080781c */ /* 0x000fe20003f8e170 */
[----:B----4-:R-:W-:Y:S01]  /*3130*/  @!P6 FMUL.FTZ R3, R21, R28 ;  /* 0x0000001c1503e220 */ /* 0x010fe20000410000 */
[----:B------:R-:W-:-:S09]  /*3140*/  @!P3 PLOP3.LUT P4, PT, P0, PT, PT, 0x80, 0x8 ;  /* 0x000000000008b81c */ /* 0x000fd2000078f070 */
[----:B---3--:R-:W-:-:S04]  /*3150*/  @P2 FFMA.FTZ R3, R24, R11, R3 ;  /* 0x0000000b18032223 */ /* 0x008fc80000010003 */
[----:B0-----:R-:W-:Y:S01]  /*3160*/  @!P3 FFMA.FTZ R5, R3, R29, R3 ;  /* 0x0000001d0305b223 */ /* 0x001fe20000010003 */
[----:B------:R-:W-:-:S03]  /*3170*/  @!P3 IADD3 R17, P2, PT, R10, R25, RZ ;  /* 0x000000190a11b210 */ /* 0x000fc60007f5e0ff */
[----:B------:R-:W-:Y:S01]  /*3180*/  @P4 FFMA.FTZ R5, R24, R11, R5 ;  /* 0x0000000b18054223 */ /* 0x000fe20000010005 */
[----:B--2---:R-:W-:Y:S02]  /*3190*/  @!P3 LEA.HI.X.SX32 R18, R25, R7, 0x1, P2 ;  /* 0x000000071912b211 */ /* 0x004fe400010f0eff */
[----:B------:R-:W-:Y:S01]  /*31a0*/  @!P3 LEA R4, P2, R17, UR10, 0x1 ;  /* 0x0000000a1104bc11 */ /* 0x000fe2000f8408ff */
[----:B------:R-:W-:Y:S02]  /*31b0*/  IMAD R2, R8, 0x4, R2 ;  /* 0x0000000408027824 */ /* 0x000fe400078e0202 */
[----:B-1----:R-:W-:Y:S01]  /*31c0*/  @!P3 FFMA.FTZ R11, -R5, R16, R20 ;  /* 0x00000010050bb223 */ /* 0x002fe20000010114 */
[----:B------:R-:W-:-:S04]  /*31d0*/  @!P3 LEA.HI.X R5, R17, UR11, R18, 0x1, P2 ;  /* 0x0000000b1105bc11 */ /* 0x000fc800090f0c12 */
[----:B------:R-:W-:-:S04]  /*31e0*/  @!P3 F2FP.F16.F32.PACK_AB R16, RZ, R11 ;  /* 0x0000000bff10b23e */ /* 0x000fc800000000ff */
[----:B------:R-:W-:Y:S01]  /*31f0*/  PRMT R18, R16, 0x7610, R18 ;  /* 0x0000761010127816 */ /* 0x000fe20000000012 */
[----:B------:R-:W-:Y:S01]  /*3200*/  @!P3 IMAD.WIDE R16, R25, 0x4, R12 ;  /* 0x000000041910b825 */ /* 0x000fe200078e020c */
[----:B------:R1:W-:Y:S04]  /*3210*/  @!P3 STG.E desc[UR12][R22.64], R11 ;  /* 0x0000000b1600b986 */ /* 0x0003e8000c10190c */
[----:B------:R1:W-:Y:S04]  /*3220*/  @!P3 STG.E.U16 desc[UR12][R4.64], R18 ;  /* 0x000000120400b986 */ /* 0x0003e8000c10150c */
[----:B------:R1:W-:Y:S01]  /*3230*/  @!P3 STG.E desc[UR12][R16.64], R3 ;  /* 0x000000031000b986 */ /* 0x0003e2000c10190c */
[----:B------:R-:W-:-:S13]  /*3240*/  ISETP.GE.AND P2, PT, R2, R6, PT ;  /* 0x000000060200720c */ /* 0x000fda0003f46270 */
[----:B-1----:R-:W-:Y:S05]  /*3250*/  @!P2 BRA `(.L_x_33) ;  /* 0xfffffff40094a947 */ /* 0x002fea000383ffff */
[----:B------:R-:W-:Y:S05]  /*3260*/  EXIT ;  /* 0x000000000000794d */ /* 0x000fea0003800000 */
.L_x_32:
[----:B------:R-:W-:Y:S05]  /*3270*/  @!P1 BRA `(.L_x_34) ;  /* 0x0000000800049947 */ /* 0x000fea0003800000 */
[----:B------:R-:W0:Y:S01]  /*3280*/  S2R R0, SR_TID.X ;  /* 0x0000000000007919 */ /* 0x000e220000002100 */
[----:B------:R-:W-:-:S07]  /*3290*/  IMAD.MOV.U32 R2, RZ, RZ, RZ ;  /* 0x000000ffff027224 */ /* 0x000fce00078e00ff */
.L_x_35:
[----:B-1----:R-:W-:-:S05]  /*32a0*/  IMAD.IADD R22, R9, 0x1, R2 ;  /* 0x0000000109167824 */ /* 0x002fca00078e0202 */
[----:B------:R-:W-:Y:S01]  /*32b0*/  ISETP.GE.AND P2, PT, R22, R6, PT ;  /* 0x000000061600720c */ /* 0x000fe20003f46270 */
[----:B------:R-:W-:-:S12]  /*32c0*/  IMAD.MOV.U32 R11, RZ, RZ, RZ ;  /* 0x000000ffff0b7224 */ /* 0x000fd800078e00ff */
[----:B------:R-:W-:Y:S01]  /*32d0*/  @!P2 IADD3 R3, P0, PT, R10, R22, RZ ;  /* 0x000000160a03a210 */ /* 0x000fe20007f1e0ff */
[----:B------:R-:W1:Y:S03]  /*32e0*/  @!P2 LDC R21, c[0x0][0xf90] ;  /* 0x0003e400ff15ab82 */ /* 0x000e660000000800 */
[----:B------:R-:W-:Y:S02]  /*32f0*/  @!P2 LEA.HI.X.SX32 R4, R22, R7, 0x1, P0 ;  /* 0x000000071604a211 */ /* 0x000fe400000f0eff */
[----:B------:R-:W-:-:S04]  /*3300*/  @!P2 LEA R18, P0, R3, UR8, 0x2 ;  /* 0x000000080312ac11 */ /* 0x000fc8000f8010ff */
[----:B------:R-:W-:Y:S01]  /*3310*/  @!P2 LEA.HI.X R19, R3, UR9, R4, 0x2, P0 ;  /* 0x000000090313ac11 */ /* 0x000fe200080f1404 */
[----:B------:R-:W-:-:S04]  /*3320*/  @!P2 IMAD.WIDE R4, R22, 0x4, R14 ;  /* 0x000000041604a825 */ /* 0x000fc800078e020e */
[----:B------:R-:W1:Y:S04]  /*3330*/  @!P2 LDG.E R18, desc[UR12][R18.64] ;  /* 0x0000000c1212a981 */ /* 0x000e68000c1e1900 */
[----:B------:R2:W3:Y:S01]  /*3340*/  @!P2 LDG.E R11, desc[UR12][R4.64] ;  /* 0x0000000c040ba981 */ /* 0x0004e2000c1e1900 */
[----:B------:R-:W-:-:S13]  /*3350*/  ISETP.GE.AND P3, PT, R22, R6, PT ;  /* 0x000000061600720c */ /* 0x000fda0003f66270 */
[C---:B------:R-:W-:Y:S01]  /*3360*/  @!P3 IMAD.WIDE R16, R22.reuse, 0x4, R14 ;  /* 0x000000041610b825 */ /* 0x040fe200078e020e */
[----:B------:R-:W3:Y:S04]  /*3370*/  @!P3 LDC R24, c[0x0][0xf7c] ;  /* 0x0003df00ff18bb82 */ /* 0x000ee80000000800 */
[----:B------:R-:W4:Y:S01]  /*3380*/  @!P3 LDG.E R25, desc[UR12][R16.64] ;  /* 0x0000000c1019b981 */ /* 0x000f22000c1e1900 */
[--C-:B------:R-:W-:Y:S02]  /*3390*/  IMAD.IADD R23, R22, 0x1, R8.reuse ;  /* 0x0000000116177824 */ /* 0x100fe400078e0208 */
[----:B------:R-:W-:Y:S02]  /*33a0*/  IMAD.MOV.U32 R3, RZ, RZ, RZ ;  /* 0x000000ffff037224 */ /* 0x000fe400078e00ff */
[C---:B------:R-:W-:Y:S01]  /*33b0*/  IMAD.IADD R26, R23.reuse, 0x1, R8 ;  /* 0x00000001171a7824 */ /* 0x040fe200078e0208 */
[----:B------:R-:W-:Y:S01]  /*33c0*/  ISETP.GE.AND P4, PT, R23, R6, PT ;  /* 0x000000061700720c */ /* 0x000fe20003f86270 */
[----:B------:R-:W-:-:S02]  /*33d0*/  IMAD.MOV.U32 R28, RZ, RZ, RZ ;  /* 0x000000ffff1c7224 */ /* 0x000fc400078e00ff */
[C---:B------:R-:W-:Y:S01]  /*33e0*/  IMAD.IADD R9, R26.reuse, 0x1, R8 ;  /* 0x000000011a097824 */ /* 0x040fe200078e0208 */
[----:B------:R-:W-:-:S04]  /*33f0*/  ISETP.GE.AND P1, PT, R26, R6, PT ;  /* 0x000000061a00720c */ /* 0x000fc80003f26270 */
[----:B------:R-:W-:-:S05]  /*3400*/  ISETP.GE.AND P0, PT, R9, R6, PT ;  /* 0x000000060900720c */ /* 0x000fca0003f06270 */
[----:B--2---:R-:W-:Y:S01]  /*3410*/  @!P4 IMAD.WIDE R4, R23, 0x4, R14 ;  /* 0x000000041704c825 */ /* 0x004fe200078e020e */
[----:B------:R-:W-:-:S04]  /*3420*/  @!P4 IADD3 R19, P5, PT, R10, R23, RZ ;  /* 0x000000170a13c210 */ /* 0x000fc80007fbe0ff */
[----:B------:R2:W5:Y:S01]  /*3430*/  @!P4 LDG.E R3, desc[UR12][R4.64] ;  /* 0x0000000c0403c981 */ /* 0x000562000c1e1900 */
[----:B------:R-:W-:Y:S01]  /*3440*/  @!P4 LEA.HI.X.SX32 R23, R23, R7, 0x1, P5 ;  /* 0x000000071717c211 */ /* 0x000fe200028f0eff */
[----:B--2---:R-:W-:Y:S02]  /*3450*/  IMAD.MOV.U32 R4, RZ, RZ, RZ ;  /* 0x000000ffff047224 */ /* 0x004fe400078e00ff */
[----:B-1----:R-:W-:Y:S01]  /*3460*/  @!P2 FMUL.FTZ R28, R18, R21 ;  /* 0x00000015121ca220 */ /* 0x002fe20000410000 */
[----:B------:R-:W-:Y:S01]  /*3470*/  @!P4 LEA R18, P2, R19, UR8, 0x2 ;  /* 0x000000081312cc11 */ /* 0x000fe2000f8410ff */
[----:B------:R-:W-:-:S04]  /*3480*/  @!P1 IMAD.WIDE R20, R26, 0x4, R14 ;  /* 0x000000041a149825 */ /* 0x000fc800078e020e */
[----:B---3--:R-:W-:Y:S02]  /*3490*/  @!P3 FFMA.FTZ R5, R11, R24, R28 ;  /* 0x000000180b05b223 */ /* 0x008fe4000001001c */
[----:B------:R-:W4:Y:S01]  /*34a0*/  @!P3 LDC R24, c[0x0][0xf88] ;  /* 0x0003e200ff18bb82 */ /* 0x000f220000000800 */
[----:B------:R-:W-:Y:S01]  /*34b0*/  @!P4 LEA.HI.X R19, R19, UR9, R23, 0x2, P2 ;  /* 0x000000091313cc11 */ /* 0x000fe200090f1417 */
[----:B------:R1:W2:Y:S01]  /*34c0*/  @!P1 LDG.E R4, desc[UR12][R20.64] ;  /* 0x0000000c14049981 */ /* 0x0002a2000c1e1900 */
[----:B------:R-:W-:Y:S01]  /*34d0*/  @!P1 IADD3 R27, P2, PT, R10, R26, RZ ;  /* 0x0000001a0a1b9210 */ /* 0x000fe20007f5e0ff */
[----:B------:R-:W-:Y:S02]  /*34e0*/  IMAD.MOV.U32 R11, RZ, RZ, RZ ;  /* 0x000000ffff0b7224 */ /* 0x000fe400078e00ff */
[----:B------:R3:W5:Y:S01]  /*34f0*/  @!P4 LDG.E R23, desc[UR12][R18.64] ;  /* 0x0000000c1217c981 */ /* 0x000762000c1e1900 */
[----:B------:R-:W-:Y:S02]  /*3500*/  @!P1 LEA.HI.X.SX32 R28, R26, R7, 0x1, P2 ;  /* 0x000000071a1c9211 */ /* 0x000fe400010f0eff */
[----:B------:R-:W-:Y:S01]  /*3510*/  @!P0 IADD3 R26, P5, PT, R10, R9, RZ ;  /* 0x000000090a1a8210 */ /* 0x000fe20007fbe0ff */
[----:B-1----:R-:W-:Y:S01]  /*3520*/  @!P0 IMAD.WIDE R20, R9, 0x4, R14 ;  /* 0x0000000409148825 */ /* 0x002fe200078e020e */
[----:B---3--:R-:W-:-:S04]  /*3530*/  @!P1 LEA R18, P2, R27, UR8, 0x2 ;  /* 0x000000081b129c11 */ /* 0x008fc8000f8410ff */
[----:B------:R1:W3:Y:S01]  /*3540*/  @!P0 LDG.E R11, desc[UR12][R20.64] ;  /* 0x0000000c140b8981 */ /* 0x0002e2000c1e1900 */
[----:B------:R-:W-:Y:S02]  /*3550*/  @!P0 LEA.HI.X.SX32 R9, R9, R7, 0x1, P5 ;  /* 0x0000000709098211 */ /* 0x000fe400028f0eff */
[----:B------:R-:W-:Y:S02]  /*3560*/  @!P1 LEA.HI.X R19, R27, UR9, R28, 0x2, P2 ;  /* 0x000000091b139c11 */ /* 0x000fe400090f141c */
[----:B-1----:R-:W-:-:S04]  /*3570*/  @!P0 LEA R20, P2, R26, UR8, 0x2 ;  /* 0x000000081a148c11 */ /* 0x002fc8000f8410ff */
[----:B------:R-:W-:Y:S01]  /*3580*/  @!P0 LEA.HI.X R21, R26, UR9, R9, 0x2, P2 ;  /* 0x000000091a158c11 */ /* 0x000fe200090f1409 */
[----:B0-----:R-:W-:Y:S02]  /*3590*/  IMAD.MOV.U32 R9, RZ, RZ, R0 ;  /* 0x000000ffff097224 */ /* 0x001fe400078e0000 */
[----:B----4-:R-:W-:Y:S01]  /*35a0*/  @!P3 FFMA.FTZ R25, -R5, R24, R25 ;  /* 0x000000180519b223 */ /* 0x010fe20000010119 */
[----:B------:R-:W-:Y:S01]  /*35b0*/  @!P3 IADD3 R27, P5, PT, R10, R22, RZ ;  /* 0x000000160a1bb210 */ /* 0x000fe20007fbe0ff */
[----:B------:R0:W4:Y:S01]  /*35c0*/  @!P1 LDG.E R26, desc[UR12][R18.64] ;  /* 0x0000000c121a9981 */ /* 0x000122000c1e1900 */
[----:B------:R-:W-:-:S03]  /*35d0*/  IADD3 R24, PT, PT, R8, R2, R9 ;  /* 0x0000000208187210 */ /* 0x000fc60007ffe009 */
[----:B------:R1:W3:Y:S01]  /*35e0*/  @!P0 LDG.E R20, desc[UR12][R20.64] ;  /* 0x0000000c14148981 */ /* 0x0002e2000c1e1900 */
[----:B------:R-:W-:-:S03]  /*35f0*/  ISETP.GE.AND P2, PT, R24, R6, PT ;  /* 0x000000061800720c */ /* 0x000fc60003f46270 */
[----:B------:R1:W-:Y:S01]  /*3600*/  @!P3 STG.E desc[UR12][R16.64], R25 ;  /* 0x000000191000b986 */ /* 0x0003e2000c10190c */
[----:B------:R-:W-:Y:S02]  /*3610*/  @!P3 LEA.HI.X.SX32 R28, R22, R7, 0x1, P5 ;  /* 0x00000007161cb211 */ /* 0x000fe400028f0eff */
[----:B0-----:R-:W-:Y:S01]  /*3620*/  @!P3 F2FP.F16.F32.PACK_AB R19, RZ, R25 ;  /* 0x00000019ff13b23e */ /* 0x001fe200000000ff */
[----:B-1----:R-:W5:Y:S03]  /*3630*/  @!P4 LDC R21, c[0x0][0xf90] ;  /* 0x0003e400ff15cb82 */ /* 0x002f660000000800 */
[----:B------:R-:W-:Y:S02]  /*3640*/  PRMT R29, R19, 0x7610, R29 ;  /* 0x00007610131d7816 */ /* 0x000fe4000000001d */
[----:B------:R-:W-:-:S03]  /*3650*/  @!P3 LEA R16, P5, R27, UR10, 0x1 ;  /* 0x0000000a1b10bc11 */ /* 0x000fc6000f8a08ff */
[----:B------:R-:W0:Y:S01]  /*3660*/  @!P2 LDC R25, c[0x0][0xf7c] ;  /* 0x0003df00ff19ab82 */ /* 0x000e220000000800 */
[----:B------:R-:W-:Y:S01]  /*3670*/  @!P3 LEA.HI.X R17, R27, UR11, R28, 0x1, P5 ;  /* 0x0000000b1b11bc11 */ /* 0x000fe2000a8f0c1c */
[----:B------:R-:W-:-:S04]  /*3680*/  @!P3 IMAD.WIDE R18, R22, 0x4, R12 ;  /* 0x000000041612b825 */ /* 0x000fc800078e020c */
[----:B------:R1:W-:Y:S02]  /*3690*/  @!P3 STG.E.U16 desc[UR12][R16.64], R29 ;  /* 0x0000001d1000b986 */ /* 0x0003e4000c10150c */
[----:B------:R-:W0:Y:S02]  /*36a0*/  @!P2 LDC R27, c[0x0][0xf88] ;  /* 0x0003e200ff1bab82 */ /* 0x000e240000000800 */
[----:B------:R0:W-:Y:S01]  /*36b0*/  @!P3 STG.E desc[UR12][R18.64], R5 ;  /* 0x000000051200b986 */ /* 0x0001e2000c10190c */
[----:B-1----:R-:W-:-:S05]  /*36c0*/  @!P2 IMAD.WIDE R16, R24, 0x4, R14 ;  /* 0x000000041810a825 */ /* 0x002fca00078e020e */
[----:B------:R-:W2:Y:S01]  /*36d0*/  @!P2 LDG.E R28, desc[UR12][R16.64] ;  /* 0x0000000c101ca981 */ /* 0x000ea2000c1e1900 */
[----:B------:R-:W-:Y:S02]  /*36e0*/  IMAD.MOV.U32 R22, RZ, RZ, RZ ;  /* 0x000000ffff167224 */ /* 0x000fe400078e00ff */
[----:B-----5:R-:W-:Y:S01]  /*36f0*/  @!P4 FMUL.FTZ R22, R23, R21 ;  /* 0x000000151716c220 */ /* 0x020fe20000410000 */
[----:B------:R-:W-:-:S03]  /*3700*/  IMAD.IADD R21, R24, 0x1, R8 ;  /* 0x0000000118157824 */ /* 0x000fc600078e0208 */
[----:B0-----:R-:W-:Y:S02]  /*3710*/  @!P2 FFMA.FTZ R25, R3, R25, R22 ;  /* 0x000000190319a223 */ /* 0x001fe40000010016 */
[----:B------:R-:W-:Y:S02]  /*3720*/  ISETP.GE.AND P3, PT, R21, R6, PT ;  /* 0x000000061500720c */ /* 0x000fe40003f66270 */
[----:B------:R-:W-:-:S04]  /*3730*/  @!P2 IADD3 R22, P4, PT, R10, R24, RZ ;  /* 0x000000180a16a210 */ /* 0x000fc80007f9e0ff */
[----:B------:R-:W-:Y:S02]  /*3740*/  @!P2 LEA.HI.X.SX32 R19, R24, R7, 0x1, P4 ;  /* 0x000000071813a211 */ /* 0x000fe400020f0eff */
[----:B------:R-:W-:-:S04]  /*3750*/  @!P2 LEA R18, P4, R22, UR10, 0x1 ;  /* 0x0000000a1612ac11 */ /* 0x000fc8000f8808ff */
[----:B------:R-:W-:Y:S01]  /*3760*/  @!P2 LEA.HI.X R19, R22, UR11, R19, 0x1, P4 ;  /* 0x0000000b1613ac11 */ /* 0x000fe2000a0f0c13 */
[----:B------:R-:W-:Y:S01]  /*3770*/  @!P2 IMAD.WIDE R22, R24, 0x4, R12 ;  /* 0x000000041816a825 */ /* 0x000fe200078e020c */
[----:B------:R-:W0:Y:S03]  /*3780*/  @!P3 LDC R29, c[0x0][0xf7c] ;  /* 0x0003df00ff1dbb82 */ /* 0x000e260000000800 */
[----:B--2---:R-:W-:-:S05]  /*3790*/  @!P2 FFMA.FTZ R3, -R25, R27, R28 ;  /* 0x0000001b1903a223 */ /* 0x004fca000001011c */
[----:B------:R-:W-:Y:S01]  /*37a0*/  @!P2 F2FP.F16.F32.PACK_AB R5, RZ, R3 ;  /* 0x00000003ff05a23e */ /* 0x000fe200000000ff */
[----:B------:R1:W-:Y:S04]  /*37b0*/  @!P2 STG.E desc[UR12][R16.64], R3 ;  /* 0x000000031000a986 */ /* 0x0003e8000c10190c */
[----:B------:R2:W-:Y:S04]  /*37c0*/  @!P2 STG.E.U16 desc[UR12][R18.64], R5 ;  /* 0x000000051200a986 */ /* 0x0005e8000c10150c */
[----:B------:R5:W-:Y:S01]  /*37d0*/  @!P2 STG.E desc[UR12][R22.64], R25 ;  /* 0x000000191600a986 */ /* 0x000be2000c10190c */
[----:B-1----:R-:W-:Y:S01]  /*37e0*/  @!P3 IMAD.WIDE R16, R21, 0x4, R14 ;  /* 0x000000041510b825 */ /* 0x002fe200078e020e */
[----:B--2---:R-:W4:Y:S04]  /*37f0*/  @!P1 LDC R5, c[0x0][0xf90] ;  /* 0x0003e400ff059b82 */ /* 0x004f280000000800 */
[----:B------:R-:W2:Y:S04]  /*3800*/  @!P3 LDG.E R28, desc[UR12][R16.64] ;  /* 0x0000000c101cb981 */ /* 0x000ea8000c1e1900 */
[----:B-----5:R-:W2:Y:S01]  /*3810*/  @!P3 LDC R25, c[0x0][0xf88] ;  /* 0x0003e200ff19bb82 */ /* 0x020ea20000000800 */
[----:B------:R-:W-:Y:S01]  /*3820*/  IMAD.MOV.U32 R27, RZ, RZ, RZ ;  /* 0x000000ffff1b7224 */ /* 0x000fe200078e00ff */
[----:B------:R-:W-:Y:S01]  /*3830*/  IADD3 R3, PT, PT, R8, R24, R8 ;  /* 0x0000001808037210 */ /* 0x000fe20007ffe008 */
[----:B----4-:R-:W-:-:S03]  /*3840*/  @!P1 FMUL.FTZ R27, R26, R5 ;  /* 0x000000051a1b9220 */ /* 0x010fc60000410000 */
[----:B------:R-:W-:Y:S01]  /*3850*/  ISETP.GE.AND P1, PT, R3, R6, PT ;  /* 0x000000060300720c */ /* 0x000fe20003f26270 */
[----:B0-----:R-:W-:Y:S01]  /*3860*/  @!P3 FFMA.FTZ R27, R4, R29, R27 ;  /* 0x0000001d041bb223 */ /* 0x001fe2000001001b */
[----:B------:R-:W-:-:S04]  /*3870*/  @!P3 IADD3 R5, P2, PT, R10, R21, RZ ;  /* 0x000000150a05b210 */ /* 0x000fc80007f5e0ff */
[----:B------:R-:W-:Y:S02]  /*3880*/  @!P3 LEA.HI.X.SX32 R22, R21, R7, 0x1, P2 ;  /* 0x000000071516b211 */ /* 0x000fe400010f0eff */
[----:B------:R-:W-:-:S05]  /*3890*/  @!P3 LEA R4, P2, R5, UR10, 0x1 ;  /* 0x0000000a0504bc11 */ /* 0x000fca000f8408ff */
[----:B------:R-:W0:Y:S01]  /*38a0*/  @!P1 LDC R29, c[0x0][0xf88] ;  /* 0x0003e200ff1d9b82 */ /* 0x000e220000000800 */
[----:B------:R-:W-:Y:S01]  /*38b0*/  @!P3 LEA.HI.X R5, R5, UR11, R22, 0x1, P2 ;  /* 0x0000000b0505bc11 */ /* 0x000fe200090f0c16 */
[----:B------:R-:W-:-:S04]  /*38c0*/  @!P1 IMAD.WIDE R22, R3, 0x4, R14 ;  /* 0x0000000403169825 */ /* 0x000fc800078e020e */
[----:B--2---:R-:W-:Y:S02]  /*38d0*/  @!P3 FFMA.FTZ R25, -R27, R25, R28 ;  /* 0x000000191b19b223 */ /* 0x004fe4000001011c */
[----:B------:R-:W1:Y:S03]  /*38e0*/  @!P1 LDC R28, c[0x0][0xf7c] ;  /* 0x0003df00ff1c9b82 */ /* 0x000e660000000800 */
[----:B------:R-:W-:Y:S01]  /*38f0*/  @!P3 F2FP.F16.F32.PACK_AB R18, RZ, R25 ;  /* 0x00000019ff12b23e */ /* 0x000fe200000000ff */
[----:B------:R2:W-:Y:S03]  /*3900*/  @!P3 STG.E desc[UR12][R16.64], R25 ;  /* 0x000000191000b986 */ /* 0x0005e6000c10190c */
[----:B--2---:R-:W-:Y:S01]  /*3910*/  PRMT R16, R18, 0x7610, R16 ;  /* 0x0000761012107816 */ /* 0x004fe20000000010 */
[----:B------:R-:W-:-:S02]  /*3920*/  @!P3 IMAD.WIDE R18, R21, 0x4, R12 ;  /* 0x000000041512b825 */ /* 0x000fc400078e020c */
[----:B------:R-:W3:Y:S02]  /*3930*/  @!P0 LDC R21, c[0x0][0xf90] ;  /* 0x0003e400ff158b82 */ /* 0x000ee40000000800 */
[----:B------:R2:W-:Y:S04]  /*3940*/  @!P3 STG.E.U16 desc[UR12][R4.64], R16 ;  /* 0x000000100400b986 */ /* 0x0005e8000c10150c */
[----:B------:R4:W-:Y:S04]  /*3950*/  @!P3 STG.E desc[UR12][R18.64], R27 ;  /* 0x0000001b1200b986 */ /* 0x0009e8000c10190c */
[----:B------:R-:W0:Y:S01]  /*3960*/  @!P1 LDG.E R26, desc[UR12][R22.64] ;  /* 0x0000000c161a9981 */ /* 0x000e22000c1e1900 */
[----:B------:R-:W-:-:S02]  /*3970*/  IMAD.MOV.U32 R24, RZ, RZ, RZ ;  /* 0x000000ffff187224 */ /* 0x000fc400078e00ff */
[----:B---3--:R-:W-:-:S04]  /*3980*/  @!P0 FMUL.FTZ R24, R20, R21 ;  /* 0x0000001514188220 */ /* 0x008fc80000410000 */
[----:B-1----:R-:W-:Y:S01]  /*3990*/  @!P1 FFMA.FTZ R11, R11, R28, R24 ;  /* 0x0000001c0b0b9223 */ /* 0x002fe20000010018 */
[----:B------:R-:W-:-:S04]  /*39a0*/  @!P1 IADD3 R17, P0, PT, R10, R3, RZ ;  /* 0x000000030a119210 */ /* 0x000fc80007f1e0ff */
[----:B------:R-:W-:Y:S02]  /*39b0*/  @!P1 LEA.HI.X.SX32 R20, R3, R7, 0x1, P0 ;  /* 0x0000000703149211 */ /* 0x000fe400000f0eff */
[----:B--2---:R-:W-:-:S04]  /*39c0*/  @!P1 LEA R4, P0, R17, UR10, 0x1 ;  /* 0x0000000a11049c11 */ /* 0x004fc8000f8008ff */
[----:B------:R-:W-:Y:S01]  /*39d0*/  @!P1 LEA.HI.X R5, R17, UR11, R20, 0x1, P0 ;  /* 0x0000000b11059c11 */ /* 0x000fe200080f0c14 */
[----:B------:R-:W-:-:S05]  /*39e0*/  IMAD R2, R8, 0x4, R2 ;  /* 0x0000000408027824 */ /* 0x000fca00078e0202 */
[----:B------:R-:W-:Y:S01]  /*39f0*/  ISETP.GE.AND P0, PT, R2, R6, PT ;  /* 0x000000060200720c */ /* 0x000fe20003f06270 */
[----:B0-----:R-:W-:-:S05]  /*3a00*/  @!P1 FFMA.FTZ R21, -R11, R29, R26 ;  /* 0x0000001d0b159223 */ /* 0x001fca000001011a */
[----:B------:R-:W-:-:S04]  /*3a10*/  @!P1 F2FP.F16.F32.PACK_AB R16, RZ, R21 ;  /* 0x00000015ff10923e */ /* 0x000fc800000000ff */
[----:B----4-:R-:W-:Y:S01]  /*3a20*/  PRMT R18, R16, 0x7610, R18 ;  /* 0x0000761010127816 */ /* 0x010fe20000000012 */
[----:B------:R-:W-:Y:S01]  /*3a30*/  @!P1 IMAD.WIDE R16, R3, 0x4, R12 ;  /* 0x0000000403109825 */ /* 0x000fe200078e020c */
[----:B------:R1:W-:Y:S04]  /*3a40*/  @!P1 STG.E desc[UR12][R22.64], R21 ;  /* 0x0000001516009986 */ /* 0x0003e8000c10190c */
[----:B------:R1:W-:Y:S04]  /*3a50*/  @!P1 STG.E.U16 desc[UR12][R4.64], R18 ;  /* 0x0000001204009986 */ /* 0x0003e8000c10150c */
[----:B------:R1:W-:Y:S01]  /*3a60*/  @!P1 STG.E desc[UR12][R16.64], R11 ;  /* 0x0000000b10009986 */ /* 0x0003e2000c10190c */
[----:B------:R-:W-:Y:S05]  /*3a70*/  @!P0 BRA `(.L_x_35) ;  /* 0xfffffff800088947 */ /* 0x000fea000383ffff */
[----:B------:R-:W-:Y:S05]  /*3a80*/  EXIT ;  /* 0x000000000000794d */ /* 0x000fea0003800000 */
.L_x_34:
[----:B------:R-:W-:Y:S05]  /*3a90*/  @P0 BRA `(.L_x_36) ;  /* 0x0000000400940947 */ /* 0x000fea0003800000 */
[----:B------:R-:W-:-:S07]  /*3aa0*/  IMAD.MOV.U32 R0, RZ, RZ, RZ ;  /* 0x000000ffff007224 */ /* 0x000fce00078e00ff */
.L_x_37:
[----:B0-----:R-:W-:-:S05]  /*3ab0*/  IMAD.IADD R25, R9, 0x1, R0 ;  /* 0x0000000109197824 */ /* 0x001fca00078e0200 */
[----:B------:R-:W-:-:S13]  /*3ac0*/  ISETP.GE.AND P0, PT, R25, R6, PT ;  /* 0x000000061900720c */ /* 0x000fda0003f06270 */
[----:B------:R-:W-:Y:S01]  /*3ad0*/  @!P0 IADD3 R2, P1, PT, R10, R25, RZ ;  /* 0x000000190a028210 */ /* 0x000fe20007f3e0ff */
[C---:B------:R-:W-:Y:S01]  /*3ae0*/  IMAD.IADD R4, R25.reuse, 0x1, R8 ;  /* 0x0000000119047824 */ /* 0x040fe200078e0208 */
[----:B------:R-:W0:Y:S02]  /*3af0*/  @!P0 LDC R23, c[0x0][0xf90] ;  /* 0x0003e400ff178b82 */ /* 0x000e240000000800 */
[----:B------:R-:W-:Y:S02]  /*3b00*/  @!P0 LEA.HI.X.SX32 R3, R25, R7, 0x1, P1 ;  /* 0x0000000719038211 */ /* 0x000fe400008f0eff */
[----:B------:R-:W-:-:S04]  /*3b10*/  @!P0 LEA R18, P1, R2, UR8, 0x2 ;  /* 0x0000000802128c11 */ /* 0x000fc8000f8210ff */
[----:B------:R-:W-:Y:S01]  /*3b20*/  @!P0 LEA.HI.X R19, R2, UR9, R3, 0x2, P1 ;  /* 0x0000000902138c11 */ /* 0x000fe200088f1403 */
[----:B------:R-:W1:Y:S04]  /*3b30*/  @!P0 LDC R22, c[0x0][0xf88] ;  /* 0x0003e200ff168b82 */ /* 0x000e680000000800 */
[----:B------:R2:W0:Y:S01]  /*3b40*/  @!P0 LDG.E R18, desc[UR12][R18.64] ;  /* 0x0000000c12128981 */ /* 0x000422000c1e1900 */
[----:B------:R-:W-:-:S05]  /*3b50*/  @!P0 IMAD.WIDE R16, R25, 0x4, R14 ;  /* 0x0000000419108825 */ /* 0x000fca00078e020e */
[----:B------:R-:W1:Y:S01]  /*3b60*/  @!P0 LDG.E R24, desc[UR12][R16.64] ;  /* 0x0000000c10188981 */ /* 0x000e62000c1e1900 */
[CC--:B------:R-:W-:Y:S01]  /*3b70*/  ISETP.GE.AND P3, PT, R4.reuse, R6.reuse, PT ;  /* 0x000000060400720c */ /* 0x0c0fe20003f66270 */
[--C-:B------:R-:W-:Y:S02]  /*3b80*/  IMAD.IADD R3, R4, 0x1, R8.reuse ;  /* 0x0000000104037824 */ /* 0x100fe400078e0208 */
[----:B------:R-:W-:Y:S02]  /*3b90*/  IMAD.MOV.U32 R5, RZ, RZ, RZ ;  /* 0x000000ffff057224 */ /* 0x000fe400078e00ff */
[C---:B------:R-:W-:Y:S01]  /*3ba0*/  IMAD.IADD R2, R3.reuse, 0x1, R8 ;  /* 0x0000000103027824 */ /* 0x040fe200078e0208 */
[----:B------:R-:W-:-:S04]  /*3bb0*/  ISETP.GE.AND P2, PT, R3, R6, PT ;  /* 0x000000060300720c */ /* 0x000fc80003f46270 */
[----:B------:R-:W-:-:S03]  /*3bc0*/  ISETP.GE.AND P1, PT, R2, R6, PT ;  /* 0x000000060200720c */ /* 0x000fc60003f26270 */
[----:B------:R-:W-:Y:S01]  /*3bd0*/  @!P3 IADD3 R11, P4, PT, R10, R4, RZ ;  /* 0x000000040a0bb210 */ /* 0x000fe20007f9e0ff */
[----:B------:R-:W3:Y:S03]  /*3be0*/  @!P3 LDC R28, c[0x0][0xf88] ;  /* 0x0003e200ff1cbb82 */ /* 0x000ee60000000800 */
[----:B------:R-:W-:Y:S02]  /*3bf0*/  @!P3 LEA.HI.X.SX32 R26, R4, R7, 0x1, P4 ;  /* 0x00000007041ab211 */ /* 0x000fe400020f0eff */
[C---:B------:R-:W-:Y:S02]  /*3c00*/  @!P3 LEA R20, P4, R11.reuse, UR8, 0x2 ;  /* 0x000000080b14bc11 */ /* 0x040fe4000f8810ff */
[----:B--2---:R-:W-:Y:S02]  /*3c10*/  @!P2 IADD3 R19, P5, PT, R10, R3, RZ ;  /* 0x000000030a13a210 */ /* 0x004fe40007fbe0ff */
[----:B------:R-:W-:-:S02]  /*3c20*/  @!P3 LEA.HI.X R21, R11, UR9, R26, 0x2, P4 ;  /* 0x000000090b15bc11 */ /* 0x000fc4000a0f141a */
[----:B------:R-:W-:Y:S02]  /*3c30*/  @!P2 LEA.HI.X.SX32 R26, R3, R7, 0x1, P5 ;  /* 0x00000007031aa211 */ /* 0x000fe400028f0eff */
[----:B------:R-:W-:Y:S01]  /*3c40*/  @!P1 IADD3 R11, P5, PT, R10, R2, RZ ;  /* 0x000000020a0b9210 */ /* 0x000fe20007fbe0ff */
[----:B0-----:R-:W-:Y:S01]  /*3c50*/  @!P0 FMUL.FTZ R5, R18, R23 ;  /* 0x0000001712058220 */ /* 0x001fe20000410000 */
[C---:B------:R-:W-:Y:S01]  /*3c60*/  @!P2 LEA R18, P4, R19.reuse, UR8, 0x2 ;  /* 0x000000081312ac11 */ /* 0x040fe2000f8810ff */
[----:B------:R0:W2:Y:S03]  /*3c70*/  @!P3 LDG.E R23, desc[UR12][R20.64] ;  /* 0x0000000c1417b981 */ /* 0x0000a6000c1e1900 */
[----:B------:R-:W-:Y:S02]  /*3c80*/  @!P2 LEA.HI.X R19, R19, UR9, R26, 0x2, P4 ;  /* 0x000000091313ac11 */ /* 0x000fe4000a0f141a */
[----:B------:R-:W-:-:S02]  /*3c90*/  @!P1 LEA.HI.X.SX32 R26, R2, R7, 0x1, P5 ;  /* 0x00000007021a9211 */ /* 0x000fc400028f0eff */
[----:B0-----:R-:W-:Y:S01]  /*3ca0*/  @!P1 LEA R20, P4, R11, UR8, 0x2 ;  /* 0x000000080b149c11 */ /* 0x001fe2000f8810ff */
[----:B-1----:R-:W-:-:S03]  /*3cb0*/  @!P0 FFMA.FTZ R27, -R5, R22, R24 ;  /* 0x00000016051b8223 */ /* 0x002fc60000010118 */
[----:B------:R-:W-:Y:S02]  /*3cc0*/  @!P1 LEA.HI.X R21, R11, UR9, R26, 0x2, P4 ;  /* 0x000000090b159c11 */ /* 0x000fe4000a0f141a */
[----:B------:R-:W-:Y:S01]  /*3cd0*/  @!P0 IADD3 R26, P4, PT, R10, R25, RZ ;  /* 0x000000190a1a8210 */ /* 0x000fe20007f9e0ff */
[----:B------:R0:W4:Y:S03]  /*3ce0*/  @!P2 LDG.E R11, desc[UR12][R18.64] ;  /* 0x0000000c120ba981 */ /* 0x000126000c1e1900 */
[----:B------:R-:W-:Y:S01]  /*3cf0*/  @!P0 LEA.HI.X.SX32 R29, R25, R7, 0x1, P4 ;  /* 0x00000007191d8211 */ /* 0x000fe200020f0eff */
[----:B------:R1:W5:Y:S01]  /*3d00*/  @!P1 LDG.E R22, desc[UR12][R20.64] ;  /* 0x0000000c14169981 */ /* 0x000362000c1e1900 */
[C---:B0-----:R-:W-:Y:S02]  /*3d10*/  @!P0 LEA R18, P4, R26.reuse, UR10, 0x1 ;  /* 0x0000000a1a128c11 */ /* 0x041fe4000f8808ff */
[----:B-1----:R-:W-:Y:S01]  /*3d20*/  @!P0 F2FP.F16.F32.PACK_AB R21, RZ, R27 ;  /* 0x0000001bff15823e */ /* 0x002fe200000000ff */
[----:B------:R0:W-:Y:S01]  /*3d30*/  @!P0 STG.E desc[UR12][R16.64], R27 ;  /* 0x0000001b10008986 */ /* 0x0001e2000c10190c */
[----:B------:R-:W-:-:S02]  /*3d40*/  @!P0 LEA.HI.X R19, R26, UR11, R29, 0x1, P4 ;  /* 0x0000000b1a138c11 */ /* 0x000fc4000a0f0c1d */
[----:B------:R-:W-:Y:S01]  /*3d50*/  PRMT R29, R21, 0x7610, R29 ;  /* 0x00007610151d7816 */ /* 0x000fe2000000001d */
[----:B------:R-:W-:Y:S01]  /*3d60*/  @!P3 IMAD.WIDE R20, R4, 0x4, R14 ;  /* 0x000000040414b825 */ /* 0x000fe200078e020e */
[----:B------:R-:W2:Y:S03]  /*3d70*/  @!P3 LDC R26, c[0x0][0xf90] ;  /* 0x0003e400ff1abb82 */ /* 0x000ea60000000800 */
[----:B------:R-:W-:Y:S01]  /*3d80*/  @!P0 STG.E.U16 desc[UR12][R18.64], R29 ;  /* 0x0000001d12008986 */ /* 0x000fe2000c10150c */
[----:B0-----:R-:W-:-:S05]  /*3d90*/  @!P0 IMAD.WIDE R16, R25, 0x4, R12 ;  /* 0x0000000419108825 */ /* 0x001fca00078e020c */
[----:B------:R0:W-:Y:S04]  /*3da0*/  @!P0 STG.E desc[UR12][R16.64], R5 ;  /* 0x0000000510008986 */ /* 0x0001e8000c10190c */
[----:B------:R-:W3:Y:S01]  /*3db0*/  @!P3 LDG.E R24, desc[UR12][R20.64] ;  /* 0x0000000c1418b981 */ /* 0x000ee2000c1e1900 */
[----:B------:R-:W-:Y:S02]  /*3dc0*/  IMAD.MOV.U32 R25, RZ, RZ, RZ ;  /* 0x000000ffff197224 */ /* 0x000fe400078e00ff */
[----:B--2---:R-:W-:Y:S01]  /*3dd0*/  @!P3 FMUL.FTZ R25, R23, R26 ;  /* 0x0000001a1719b220 */ /* 0x004fe20000410000 */
[----:B------:R-:W-:Y:S01]  /*3de0*/  @!P3 IADD3 R23, P0, PT, R10, R4, RZ ;  /* 0x000000040a17b210 */ /* 0x000fe20007f1e0ff */
[----:B------:R-:W4:Y:S02]  /*3df0*/  @!P2 LDC R26, c[0x0][0xf90] ;  /* 0x0003e400ff1aab82 */ /* 0x000f240000000800 */
[----:B---3--:R-:W-:Y:S01]  /*3e00*/  @!P3 FFMA.FTZ R27, -R25, R28, R24 ;  /* 0x0000001c191bb223 */ /* 0x008fe20000010118 */
[----:B------:R-:W-:-:S05]  /*3e10*/  @!P3 LEA.HI.X.SX32 R24, R4, R7, 0x1, P0 ;  /* 0x000000070418b211 */ /* 0x000fca00000f0eff */
[----:B------:R-:W1:Y:S01]  /*3e20*/  @!P2 LDC R28, c[0x0][0xf88] ;  /* 0x0003e200ff1cab82 */ /* 0x000e620000000800 */
[C---:B0-----:R-:W-:Y:S02]  /*3e30*/  @!P3 LEA R16, P0, R23.reuse, UR10, 0x1 ;  /* 0x0000000a1710bc11 */ /* 0x041fe4000f8008ff */
[----:B------:R-:W-:Y:S02]  /*3e40*/  @!P3 F2FP.F16.F32.PACK_AB R18, RZ, R27 ;  /* 0x0000001bff12b23e */ /* 0x000fe400000000ff */
[----:B------:R-:W-:Y:S02]  /*3e50*/  @!P3 LEA.HI.X R17, R23, UR11, R24, 0x1, P0 ;  /* 0x0000000b1711bc11 */ /* 0x000fe400080f0c18 */
[----:B------:R-:W-:Y:S01]  /*3e60*/  PRMT R29, R18, 0x7610, R29 ;  /* 0x00007610121d7816 */ /* 0x000fe2000000001d */
[----:B------:R-:W-:Y:S01]  /*3e70*/  @!P3 IMAD.WIDE R18, R4, 0x4, R12 ;  /* 0x000000040412b825 */ /* 0x000fe200078e020c */
[----:B------:R0:W-:Y:S03]  /*3e80*/  @!P3 STG.E desc[UR12][R20.64], R27 ;  /* 0x0000001b1400b986 */ /* 0x0001e6000c10190c */
[----:B------:R-:W-:Y:S01]  /*3e90*/  @!P2 IMAD.WIDE R4, R3, 0x4, R14 ;  /* 0x000000040304a825 */ /* 0x000fe200078e020e */
[----:B------:R2:W-:Y:S04]  /*3ea0*/  @!P3 STG.E.U16 desc[UR12][R16.64], R29 ;  /* 0x0000001d1000b986 */ /* 0x0005e8000c10150c */
[----:B------:R3:W-:Y:S04]  /*3eb0*/  @!P3 STG.E desc[UR12][R18.64], R25 ;  /* 0x000000191200b986 */ /* 0x0007e8000c10190c */
[----:B------:R-:W1:Y:S01]  /*3ec0*/  @!P2 LDG.E R24, desc[UR12][R4.64] ;  /* 0x0000000c0418a981 */ /* 0x000e62000c1e1900 */
[----:B------:R-:W-:-:S02]  /*3ed0*/  IMAD.MOV.U32 R23, RZ, RZ, RZ ;  /* 0x000000ffff177224 */ /* 0x000fc400078e00ff */
[----:B----4-:R-:W-:Y:S01]  /*3ee0*/  @!P2 FMUL.FTZ R23, R11, R26 ;  /* 0x0000001a0b17a220 */ /* 0x010fe20000410000 */
[----:B0-----:R-:W-:Y:S01]  /*3ef0*/  @!P2 IADD3 R21, P0, PT, R10, R3, RZ ;  /* 0x000000030a15a210 */ /* 0x001fe20007f1e0ff */
[----:B--2---:R-:W-:-:S04]  /*3f00*/  @!P1 IMAD.WIDE R16, R2, 0x4, R14 ;  /* 0x0000000402109825 */ /* 0x004fc800078e020e */
[----:B---3--:R-:W-:Y:S01]  /*3f10*/  @!P2 IMAD.WIDE R18, R3, 0x4, R12 ;  /* 0x000000040312a825 */ /* 0x008fe200078e020c */
[----:B------:R-:W0:Y:S03]  /*3f20*/  @!P1 LDC R25, c[0x0][0xf88] ;  /* 0x0003e200ff199b82 */ /* 0x000e260000000800 */
[----:B-1----:R-:W-:Y:S01]  /*3f30*/  @!P2 FFMA.FTZ R27, -R23, R28, R24 ;  /* 0x0000001c171ba223 */ /* 0x002fe20000010118 */
[----:B------:R-:W-:Y:S02]  /*3f40*/  @!P2 LEA.HI.X.SX32 R24, R3, R7, 0x1, P0 ;  /* 0x000000070318a211 */ /* 0x000fe400000f0eff */
[----:B------:R-:W-:Y:S02]  /*3f50*/  @!P2 LEA R20, P0, R21, UR10, 0x1 ;  /* 0x0000000a1514ac11 */ /* 0x000fe4000f8008ff */
[----:B------:R-:W5:Y:S01]  /*3f60*/  @!P1 LDC R3, c[0x0][0xf90] ;  /* 0x0003e400ff039b82 */ /* 0x000f620000000800 */
[----:B------:R-:W-:-:S02]  /*3f70*/  @!P2 F2FP.F16.F32.PACK_AB R11, RZ, R27 ;  /* 0x0000001bff0ba23e */ /* 0x000fc400000000ff */
[----:B------:R-:W-:Y:S02]  /*3f80*/  @!P2 LEA.HI.X R21, R21, UR11, R24, 0x1, P0 ;  /* 0x0000000b1515ac11 */ /* 0x000fe400080f0c18 */
[----:B------:R-:W-:Y:S01]  /*3f90*/  PRMT R26, R11, 0x7610, R26 ;  /* 0x000076100b1a7816 */ /* 0x000fe2000000001a */
[----:B------:R1:W-:Y:S04]  /*3fa0*/  @!P2 STG.E desc[UR12][R4.64], R27 ;  /* 0x0000001b0400a986 */ /* 0x0003e8000c10190c */
[----:B------:R-:W-:Y:S04]  /*3fb0*/  @!P2 STG.E.U16 desc[UR12][R20.64], R26 ;  /* 0x0000001a1400a986 */ /* 0x000fe8000c10150c */
[----:B------:R2:W-:Y:S04]  /*3fc0*/  @!P2 STG.E desc[UR12][R18.64], R23 ;  /* 0x000000171200a986 */ /* 0x0005e8000c10190c */
[----:B------:R-:W0:Y:S01]  /*3fd0*/  @!P1 LDG.E R24, desc[UR12][R16.64] ;  /* 0x0000000c10189981 */ /* 0x000e22000c1e1900 */
[----:B------:R-:W-:-:S02]  /*3fe0*/  IMAD.MOV.U32 R11, RZ, RZ, RZ ;  /* 0x000000ffff0b7224 */ /* 0x000fc400078e00ff */
[----:B-----5:R-:W-:Y:S01]  /*3ff0*/  @!P1 FMUL.FTZ R11, R22, R3 ;  /* 0x00000003160b9220 */ /* 0x020fe20000410000 */
[----:B------:R-:W-:-:S04]  /*4000*/  @!P1 IADD3 R22, P0, PT, R10, R2, RZ ;  /* 0x000000020a169210 */ /* 0x000fc80007f1e0ff */
[----:B------:R-:W-:Y:S02]  /*4010*/  @!P1 LEA.HI.X.SX32 R29, R2, R7, 0x1, P0 ;  /* 0x00000007021d9211 */ /* 0x000fe400000f0eff */
[----:B-1----:R-:W-:-:S04]  /*4020*/  @!P1 LEA R4, P0, R22, UR10, 0x1 ;  /* 0x0000000a16049c11 */ /* 0x002fc8000f8008ff */
[----:B------:R-:W-:Y:S01]  /*4030*/  @!P1 LEA.HI.X R5, R22, UR11, R29, 0x1, P0 ;  /* 0x0000000b16059c11 */ /* 0x000fe200080f0c1d */
[----:B------:R-:W-:-:S05]  /*4040*/  IMAD R0, R8, 0x4, R0 ;  /* 0x0000000408007824 */ /* 0x000fca00078e0200 */
[----:B------:R-:W-:Y:S01]  /*4050*/  ISETP.GE.AND P0, PT, R0, R6, PT ;  /* 0x000000060000720c */ /* 0x000fe20003f06270 */
[----:B0-----:R-:W-:-:S05]  /*4060*/  @!P1 FFMA.FTZ R25, -R11, R25, R24 ;  /* 0x000000190b199223 */ /* 0x001fca0000010118 */
[----:B------:R-:W-:-:S04]  /*4070*/  @!P1 F2FP.F16.F32.PACK_AB R3, RZ, R25 ;  /* 0x00000019ff03923e */ /* 0x000fc800000000ff */
[----:B--2---:R-:W-:Y:S01]  /*4080*/  PRMT R18, R3, 0x7610, R18 ;  /* 0x0000761003127816 */ /* 0x004fe20000000012 */
[----:B------:R-:W-:Y:S01]  /*4090*/  @!P1 IMAD.WIDE R2, R2, 0x4, R12 ;  /* 0x0000000402029825 */ /* 0x000fe200078e020c */
[----:B------:R0:W-:Y:S04]  /*40a0*/  @!P1 STG.E desc[UR12][R16.64], R25 ;  /* 0x0000001910009986 */ /* 0x0001e8000c10190c */
[----:B------:R0:W-:Y:S04]  /*40b0*/  @!P1 STG.E.U16 desc[UR12][R4.64], R18 ;  /* 0x0000001204009986 */ /* 0x0001e8000c10150c */
[----:B------:R0:W-:Y:S01]  /*40c0*/  @!P1 STG.E desc[UR12][R2.64], R11 ;  /* 0x0000000b02009986 */ /* 0x0001e2000c10190c */
[----:B------:R-:W-:Y:S05]  /*40d0*/  @!P0 BRA `(.L_x_37) ;  /* 0xfffffff800748947 */ /* 0x000fea000383ffff */
[----:B------:R-:W-:Y:S05]  /*40e0*/  EXIT ;  /* 0x000000000000794d */ /* 0x000fea0003800000 */
.L_x_36:
[----:B------:R-:W0:Y:S01]  /*40f0*/  S2R R0, SR_TID.X ;  /* 0x0000000000007919 */ /* 0x000e220000002100 */
[----:B------:R-:W-:-:S07]  /*4100*/  IMAD.MOV.U32 R2, RZ, RZ, RZ ;  /* 0x000000ffff027224 */ /* 0x000fce00078e00ff */
.L_x_38:
[----:B------:R-:W-:-:S05]  /*4110*/  IMAD.IADD R25, R9, 0x1, R2 ;  /* 0x0000000109197824 */ /* 0x000fca00078e0202 */
[----:B------:R-:W-:-:S13]  /*4120*/  ISETP.GE.AND P4, PT, R25, R6, PT ;  /* 0x000000061900720c */ /* 0x000fda0003f86270 */
[----:B-1----:R-:W-:Y:S01]  /*4130*/  @!P4 IADD3 R3, P0, PT, R10, R25, RZ ;  /* 0x000000190a03c210 */ /* 0x002fe20007f1e0ff */
[----:B------:R-:W-:Y:S01]  /*4140*/  IMAD.MOV.U32 R20, RZ, RZ, RZ ;  /* 0x000000ffff147224 */ /* 0x000fe200078e00ff */
[C---:B------:R-:W-:Y:S01]  /*4150*/  ISETP.GE.AND P2, PT, R25.reuse, R6, PT ;  /* 0x000000061900720c */ /* 0x040fe20003f46270 */
[C---:B------:R-:W-:Y:S01]  /*4160*/  IMAD.IADD R11, R25.reuse, 0x1, R8 ;  /* 0x00000001190b7824 */ /* 0x040fe200078e0208 */
[----:B------:R-:W-:Y:S01]  /*4170*/  @!P4 LEA.HI.X.SX32 R16, R25, R7, 0x1, P0 ;  /* 0x000000071910c211 */ /* 0x000fe200000f0eff */
[----:B------:R-:W1:Y:S01]  /*4180*/  @!P4 LDC R24, c[0x0][0xf90] ;  /* 0x0003e400ff18cb82 */ /* 0x000e620000000800 */
[----:B------:R-:W-:-:S04]  /*4190*/  @!P4 LEA R4, P0, R3, UR8, 0x2 ;  /* 0x000000080304cc11 */ /* 0x000fc8000f8010ff */
[----:B------:R-:W-:-:S05]  /*41a0*/  @!P4 LEA.HI.X R5, R3, UR9, R16, 0x2, P0 ;  /* 0x000000090305cc11 */ /* 0x000fca00080f1410 */
[----:B------:R2:W1:Y:S01]  /*41b0*/  @!P4 LDG.E R3, desc[UR12][R4.64] ;  /* 0x0000000c0403c981 */ /* 0x000462000c1e1900 */
[----:B------:R-:W-:-:S04]  /*41c0*/  @!P4 IMAD.WIDE R26, R25, 0x4, R14 ;  /* 0x00000004191ac825 */ /* 0x000fc800078e020e */
[----:B------:R-:W-:Y:S01]  /*41d0*/  @!P2 IMAD.WIDE R16, R25, 0x4, R14 ;  /* 0x000000041910a825 */ /* 0x000fe200078e020e */
[----:B------:R3:W4:Y:S04]  /*41e0*/  @!P4 LDG.E R20, desc[UR12][R26.64] ;  /* 0x0000000c1a14c981 */ /* 0x000728000c1e1900 */
[----:B------:R-:W5:Y:S01]  /*41f0*/  @!P2 LDG.E R9, desc[UR12][R16.64] ;  /* 0x0000000c1009a981 */ /* 0x000f62000c1e1900 */
[C---:B------:R-:W-:Y:S01]  /*4200*/  ISETP.GE.AND P3, PT, R11.reuse, R6, PT ;  /* 0x000000060b00720c */ /* 0x040fe20003f66270 */
[----:B------:R-:W-:Y:S01]  /*4210*/  IMAD.IADD R23, R11, 0x1, R8 ;  /* 0x000000010b177824 */ /* 0x000fe200078e0208 */
[----:B--2---:R-:W-:-:S03]  /*4220*/  CS2R R4, SRZ ;  /* 0x0000000000047805 */ /* 0x004fc6000001ff00 */
[C---:B------:R-:W-:Y:S01]  /*4230*/  IMAD.IADD R21, R23.reuse, 0x1, R8 ;  /* 0x0000000117157824 */ /* 0x040fe200078e0208 */
[-C--:B------:R-:W-:Y:S01]  /*4240*/  ISETP.GE.AND P1, PT, R23, R6.reuse, PT ;  /* 0x000000061700720c */ /* 0x080fe20003f26270 */
[----:B------:R-:W-:Y:S01]  /*4250*/  IMAD.MOV.U32 R22, RZ, RZ, RZ ;  /* 0x000000ffff167224 */ /* 0x000fe200078e00ff */
[----:B---3--:R-:W4:Y:S02]  /*4260*/  @!P2 LDC R27, c[0x0][0xf7c] ;  /* 0x0003df00ff1bab82 */ /* 0x008f240000000800 */
[----:B------:R-:W-:-:S03]  /*4270*/  ISETP.GE.AND P0, PT, R21, R6, PT ;  /* 0x000000061500720c */ /* 0x000fc60003f06270 */
[----:B------:R-:W-:-:S05]  /*4280*/  @!P3 IMAD.WIDE R18, R11, 0x4, R14 ;  /* 0x000000040b12b825 */ /* 0x000fca00078e020e */
[----:B------:R2:W3:Y:S02]  /*4290*/  @!P3 LDG.E R5, desc[UR12][R18.64] ;  /* 0x0000000c1205b981 */ /* 0x0004e4000c1e1900 */
[----:B--2---:R-:W-:-:S05]  /*42a0*/  @!P1 IMAD.WIDE R18, R23, 0x4, R14 ;  /* 0x0000000417129825 */ /* 0x004fca00078e020e */
[----:B------:R2:W3:Y:S02]  /*42b0*/  @!P1 LDG.E R4, desc[UR12][R18.64] ;  /* 0x0000000c12049981 */ /* 0x0004e4000c1e1900 */
[----:B--2---:R-:W-:-:S04]  /*42c0*/  @!P0 IMAD.WIDE R18, R21, 0x4, R14 ;  /* 0x0000000415128825 */ /* 0x004fc800078e020e */
[----:B-1----:R-:W-:Y:S01]  /*42d0*/  @!P4 FMUL.FTZ R22, R3, R24 ;  /* 0x000000180316c220 */ /* 0x002fe20000410000 */
[----:B------:R-:W-:Y:S01]  /*42e0*/  IMAD.MOV.U32 R3, RZ, RZ, RZ ;  /* 0x000000ffff037224 */ /* 0x000fe200078e00ff */
[----:B------:R-:W-:-:S04]  /*42f0*/  @!P3 IADD3 R24, P4, PT, R10, R11, RZ ;  /* 0x0000000b0a18b210 */ /* 0x000fc80007f9e0ff */
[----:B------:R-:W-:Y:S01]  /*4300*/  @!P3 LEA.HI.X.SX32 R11, R11, R7, 0x1, P4 ;  /* 0x000000070b0bb211 */ /* 0x000fe200020f0eff */
[----:B------:R1:W2:Y:S02]  /*4310*/  @!P0 LDG.E R3, desc[UR12][R18.64] ;  /* 0x0000000c12038981 */ /* 0x0002a4000c1e1900 */
[----:B-1----:R-:W-:-:S04]  /*4320*/  @!P3 LEA R18, P4, R24, UR8, 0x2 ;  /* 0x000000081812bc11 */ /* 0x002fc8000f8810ff */
[----:B------:R-:W-:Y:S02]  /*4330*/  @!P3 LEA.HI.X R19, R24, UR9, R11, 0x2, P4 ;  /* 0x000000091813bc11 */ /* 0x000fe4000a0f140b */
[----:B------:R-:W5:Y:S01]  /*4340*/  @!P2 LDC R24, c[0x0][0xf88] ;  /* 0x0003e200ff18ab82 */ /* 0x000f620000000800 */
[----:B------:R-:W-:Y:S02]  /*4350*/  @!P1 IADD3 R26, P4, PT, R10, R23, RZ ;  /* 0x000000170a1a9210 */ /* 0x000fe40007f9e0ff */
[----:B------:R1:W3:Y:S02]  /*4360*/  @!P3 LDG.E R11, desc[UR12][R18.64] ;  /* 0x0000000c120bb981 */ /* 0x0002e4000c1e1900 */
[----:B------:R-:W-:Y:S02]  /*4370*/  @!P1 LEA.HI.X.SX32 R23, R23, R7, 0x1, P4 ;  /* 0x0000000717179211 */ /* 0x000fe400020f0eff */
[----:B-1----:R-:W-:-:S04]  /*4380*/  @!P1 LEA R18, P4, R26, UR8, 0x2 ;  /* 0x000000081a129c11 */ /* 0x002fc8000f8810ff */
[----:B------:R-:W-:Y:S01]  /*4390*/  @!P1 LEA.HI.X R19, R26, UR9, R23, 0x2, P4 ;  /* 0x000000091a139c11 */ /* 0x000fe2000a0f1417 */
[----:B----4-:R-:W-:Y:S01]  /*43a0*/  @!P2 FFMA.FTZ R26, R20, R27, R22 ;  /* 0x0000001b141aa223 */ /* 0x010fe20000010016 */
[----:B------:R-:W-:-:S04]  /*43b0*/  @!P0 IADD3 R23, P4, PT, R10, R21, RZ ;  /* 0x000000150a178210 */ /* 0x000fc80007f9e0ff */
[----:B------:R-:W-:Y:S01]  /*43c0*/  @!P0 LEA.HI.X.SX32 R28, R21, R7, 0x1, P4 ;  /* 0x00000007151c8211 */ /* 0x000fe200020f0eff */
[----:B-----5:R-:W-:Y:S01]  /*43d0*/  @!P2 FFMA.FTZ R27, -R26, R24, R9 ;  /* 0x000000181a1ba223 */ /* 0x020fe20000010109 */
[----:B0-----:R-:W-:Y:S01]  /*43e0*/  IMAD.MOV.U32 R9, RZ, RZ, R0 ;  /* 0x000000ffff097224 */ /* 0x001fe200078e0000 */
[C---:B------:R-:W-:Y:S02]  /*43f0*/  @!P0 LEA R20, P4, R23.reuse, UR8, 0x2 ;  /* 0x0000000817148c11 */ /* 0x040fe4000f8810ff */
[----:B------:R-:W-:Y:S02]  /*4400*/  @!P2 IADD3 R26, P5, PT, R10, R25, RZ ;  /* 0x000000190a1aa210 */ /* 0x000fe40007fbe0ff */
[----:B------:R-:W-:Y:S02]  /*4410*/  @!P0 LEA.HI.X R21, R23, UR9, R28, 0x2, P4 ;  /* 0x0000000917158c11 */ /* 0x000fe4000a0f141c */
[----:B------:R-:W-:Y:S01]  /*4420*/  IADD3 R24, PT, PT, R8, R2, R9 ;  /* 0x0000000208187210 */ /* 0x000fe20007ffe009 */
[----:B------:R0:W4:Y:S01]  /*4430*/  @!P1 LDG.E R23, desc[UR12][R18.64] ;  /* 0x0000000c12179981 */ /* 0x000122000c1e1900 */
[----:B------:R-:W-:-:S02]  /*4440*/  @!P2 LEA.HI.X.SX32 R29, R25, R7, 0x1, P5 ;  /* 0x00000007191da211 */ /* 0x000fc400028f0eff */
[----:B------:R-:W-:Y:S01]  /*4450*/  ISETP.GE.AND P4, PT, R24, R6, PT ;  /* 0x000000061800720c */ /* 0x000fe20003f86270 */
[----:B------:R1:W5:Y:S04]  /*4460*/  @!P0 LDG.E R20, desc[UR12][R20.64] ;  /* 0x0000000c14148981 */ /* 0x000368000c1e1900 */
[----:B------:R1:W-:Y:S01]  /*4470*/  @!P2 STG.E desc[UR12][R16.64], R27 ;  /* 0x0000001b1000a986 */ /* 0x0003e2000c10190c */
[----:B0-----:R-:W-:-:S04]  /*4480*/  @!P2 LEA R18, P5, R26, UR10, 0x1 ;  /* 0x0000000a1a12ac11 */ /* 0x001fc8000f8a08ff */
[----:B------:R-:W-:Y:S01]  /*4490*/  @!P2 LEA.HI.X R19, R26, UR11, R29, 0x1, P5 ;  /* 0x0000000b1a13ac11 */ /* 0x000fe2000a8f0c1d */
[----:B-1----:R-:W3:Y:S01]  /*44a0*/  @!P3 LDC R21, c[0x0][0xf90] ;  /* 0x0003e400ff15bb82 */ /* 0x002ee20000000800 */
[----:B------:R-:W-:-:S07]  /*44b0*/  @!P2 F2FP.F16.F32.PACK_AB R17, RZ, R27 ;  /* 0x0000001bff11a23e */ /* 0x000fce00000000ff */
[----:B------:R-:W0:Y:S01]  /*44c0*/  @!P4 LDC R27, c[0x0][0xf88] ;  /* 0x0003e200ff1bcb82 */ /* 0x000e220000000800 */
[----:B------:R-:W-:Y:S01]  /*44d0*/  PRMT R29, R17, 0x7610, R29 ;  /* 0x00007610111d7816 */ /* 0x000fe2000000001d */
[----:B------:R-:W-:-:S04]  /*44e0*/  @!P2 IMAD.WIDE R16, R25, 0x4, R12 ;  /* 0x000000041910a825 */ /* 0x000fc800078e020c */
[----:B------:R1:W-:Y:S02]  /*44f0*/  @!P2 STG.E.U16 desc[UR12][R18.64], R29 ;  /* 0x0000001d1200a986 */ /* 0x0003e4000c10150c */
[----:B------:R-:W0:Y:S02]  /*4500*/  @!P4 LDC R25, c[0x0][0xf7c] ;  /* 0x0003df00ff19cb82 */ /* 0x000e240000000800 */
[----:B------:R0:W-:Y:S01]  /*4510*/  @!P2 STG.E desc[UR12][R16.64], R22 ;  /* 0x000000161000a986 */ /* 0x0001e2000c10190c */
[----:B-1----:R-:W-:-:S05]  /*4520*/  @!P4 IMAD.WIDE R18, R24, 0x4, R14 ;  /* 0x000000041812c825 */ /* 0x002fca00078e020e */
[----:B------:R-:W2:Y:S01]  /*4530*/  @!P4 LDG.E R26, desc[UR12][R18.64] ;  /* 0x0000000c121ac981 */ /* 0x000ea2000c1e1900 */
[----:B------:R-:W-:Y:S02]  /*4540*/  IMAD.MOV.U32 R28, RZ, RZ, RZ ;  /* 0x000000ffff1c7224 */ /* 0x000fe400078e00ff */
[----:B---3--:R-:W-:Y:S01]  /*4550*/  @!P3 FMUL.FTZ R28, R11, R21 ;  /* 0x000000150b1cb220 */ /* 0x008fe20000410000 */
[----:B------:R-:W-:-:S03]  /*4560*/  IMAD.IADD R11, R24, 0x1, R8 ;  /* 0x00000001180b7824 */ /* 0x000fc600078e0208 */
[----:B0-----:R-:W-:Y:S01]  /*4570*/  @!P4 FFMA.FTZ R5, R5, R25, R28 ;  /* 0x000000190505c223 */ /* 0x001fe2000001001c */
[----:B------:R-:W-:Y:S02]  /*4580*/  @!P4 IADD3 R25, P3, PT, R10, R24, RZ ;  /* 0x000000180a19c210 */ /* 0x000fe40007f7e0ff */
[----:B------:R-:W-:Y:S02]  /*4590*/  ISETP.GE.AND P2, PT, R11, R6, PT ;  /* 0x000000060b00720c */ /* 0x000fe40003f46270 */
[----:B------:R-:W-:Y:S02]  /*45a0*/  @!P4 LEA.HI.X.SX32 R22, R24, R7, 0x1, P3 ;  /* 0x000000071816c211 */ /* 0x000fe400018f0eff */
[----:B------:R-:W-:-:S04]  /*45b0*/  @!P4 LEA R16, P3, R25, UR10, 0x1 ;  /* 0x0000000a1910cc11 */ /* 0x000fc8000f8608ff */
[----:B------:R-:W-:Y:S02]  /*45c0*/  @!P4 LEA.HI.X R17, R25, UR11, R22, 0x1, P3 ;  /* 0x0000000b1911cc11 */ /* 0x000fe400098f0c16 */
[----:B------:R-:W4:Y:S01]  /*45d0*/  @!P1 LDC R22, c[0x0][0xf90] ;  /* 0x0003e400ff169b82 */ /* 0x000f220000000800 */
[----:B--2---:R-:W-:Y:S01]  /*45e0*/  @!P4 FFMA.FTZ R5, -R5, R27, R26 ;  /* 0x0000001b0505c223 */ /* 0x004fe2000001011a */
[----:B------:R-:W-:-:S04]  /*45f0*/  @!P4 IMAD.WIDE R26, R24, 0x4, R12 ;  /* 0x00000004181ac825 */ /* 0x000fc800078e020c */
[----:B------:R-:W-:Y:S01]  /*4600*/  @!P4 F2FP.F16.F32.PACK_AB R21, RZ, R5 ;  /* 0x00000005ff15c23e */ /* 0x000fe200000000ff */
[----:B------:R0:W-:Y:S04]  /*4610*/  @!P4 STG.E desc[UR12][R18.64], R5 ;  /* 0x000000051200c986 */ /* 0x0001e8000c10190c */
[----:B------:R1:W-:Y:S04]  /*4620*/  @!P4 STG.E.U16 desc[UR12][R16.64], R21 ;  /* 0x000000151000c986 */ /* 0x0003e8000c10150c */
[----:B------:R2:W-:Y:S01]  /*4630*/  @!P4 STG.E desc[UR12][R26.64], R28 ;  /* 0x0000001c1a00c986 */ /* 0x0005e2000c10190c */
[----:B0-----:R-:W-:Y:S01]  /*4640*/  @!P2 IMAD.WIDE R18, R11, 0x4, R14 ;  /* 0x000000040b12a825 */ /* 0x001fe200078e020e */
[----:B------:R-:W0:Y:S04]  /*4650*/  @!P2 LDC R5, c[0x0][0xf7c] ;  /* 0x0003df00ff05ab82 */ /* 0x000e280000000800 */
[----:B------:R-:W3:Y:S01]  /*4660*/  @!P2 LDG.E R29, desc[UR12][R18.64] ;  /* 0x0000000c121da981 */ /* 0x000ee2000c1e1900 */
[----:B------:R-:W-:-:S02]  /*4670*/  IMAD.MOV.U32 R25, RZ, RZ, RZ ;  /* 0x000000ffff197224 */ /* 0x000fc400078e00ff */
[----:B----4-:R-:W-:Y:S01]  /*4680*/  @!P1 FMUL.FTZ R25, R23, R22 ;  /* 0x0000001617199220 */ /* 0x010fe20000410000 */
[----:B-1----:R-:W-:Y:S01]  /*4690*/  IADD3 R21, PT, PT, R8, R24, R8 ;  /* 0x0000001808157210 */ /* 0x002fe20007ffe008 */
[----:B------:R-:W3:Y:S03]  /*46a0*/  @!P2 LDC R16, c[0x0][0xf88] ;  /* 0x0003e200ff10ab82 */ /* 0x000ee60000000800 */
[----:B------:R-:W-:Y:S01]  /*46b0*/  ISETP.GE.AND P1, PT, R21, R6, PT ;  /* 0x000000061500720c */ /* 0x000fe20003f26270 */
[----:B0-----:R-:W-:Y:S01]  /*46c0*/  @!P2 FFMA.FTZ R4, R4, R5, R25 ;  /* 0x000000050404a223 */ /* 0x001fe20000010019 */
[----:B------:R-:W-:-:S11]  /*46d0*/  @!P2 IADD3 R5, P3, PT, R10, R11, RZ ;  /* 0x0000000b0a05a210 */ /* 0x000fd60007f7e0ff */
[----:B--2---:R-:W0:Y:S01]  /*46e0*/  @!P1 LDC R27, c[0x0][0xf7c] ;  /* 0x0003df00ff1b9b82 */ /* 0x004e220000000800 */
[----:B------:R-:W-:-:S07]  /*46f0*/  @!P2 LEA.HI.X.SX32 R22, R11, R7, 0x1, P3 ;  /* 0x000000070b16a211 */ /* 0x000fce00018f0eff */
[----:B------:R-:W1:Y:S01]  /*4700*/  @!P1 LDC R28, c[0x0][0xf88] ;  /* 0x0003e200ff1c9b82 */ /* 0x000e620000000800 */
[----:B---3--:R-:W-:Y:S01]  /*4710*/  @!P2 FFMA.FTZ R29, -R4, R16, R29 ;  /* 0x00000010041da223 */ /* 0x008fe2000001011d */
[----:B------:R-:W-:-:S04]  /*4720*/  @!P2 LEA R4, P3, R5, UR10, 0x1 ;  /* 0x0000000a0504ac11 */ /* 0x000fc8000f8608ff */
[----:B------:R-:W-:Y:S01]  /*4730*/  @!P2 F2FP.F16.F32.PACK_AB R16, RZ, R29 ;  /* 0x0000001dff10a23e */ /* 0x000fe200000000ff */
[----:B------:R2:W-:Y:S01]  /*4740*/  @!P2 STG.E desc[UR12][R18.64], R29 ;  /* 0x0000001d1200a986 */ /* 0x0005e2000c10190c */
[----:B------:R-:W-:Y:S01]  /*4750*/  @!P2 LEA.HI.X R5, R5, UR11, R22, 0x1, P3 ;  /* 0x0000000b0505ac11 */ /* 0x000fe200098f0c16 */
[----:B------:R-:W-:Y:S01]  /*4760*/  @!P1 IMAD.WIDE R22, R21, 0x4, R14 ;  /* 0x0000000415169825 */ /* 0x000fe200078e020e */
[----:B--2---:R-:W-:-:S03]  /*4770*/  PRMT R19, R16, 0x7610, R19 ;  /* 0x0000761010137816 */ /* 0x004fc60000000013 */
[----:B------:R-:W-:Y:S02]  /*4780*/  @!P2 IMAD.WIDE R16, R11, 0x4, R12 ;  /* 0x000000040b10a825 */ /* 0x000fe400078e020c */
[----:B------:R-:W5:Y:S01]  /*4790*/  @!P0 LDC R11, c[0x0][0xf90] ;  /* 0x0003e400ff0b8b82 */ /* 0x000f620000000800 */
[----:B------:R-:W-:Y:S04]  /*47a0*/  @!P2 STG.E.U16 desc[UR12][R4.64], R19 ;  /* 0x000000130400a986 */ /* 0x000fe8000c10150c */
[----:B------:R2:W-:Y:S04]  /*47b0*/  @!P2 STG.E desc[UR12][R16.64], R25 ;  /* 0x000000191000a986 */ /* 0x0005e8000c10190c */
[----:B------:R-:W1:Y:S01]  /*47c0*/  @!P1 LDG.E R26, desc[UR12][R22.64] ;  /* 0x0000000c161a9981 */ /* 0x000e62000c1e1900 */
[----:B------:R-:W-:-:S02]  /*47d0*/  IMAD.MOV.U32 R24, RZ, RZ, RZ ;  /* 0x000000ffff187224 */ /* 0x000fc400078e00ff */
[----:B------:R-:W-:Y:S02]  /*47e0*/  IMAD R2, R8, 0x4, R2 ;  /* 0x0000000408027824 */ /* 0x000fe400078e0202 */
[----:B--2---:R-:W-:-:S04]  /*47f0*/  @!P1 IMAD.WIDE R16, R21, 0x4, R12 ;  /* 0x0000000415109825 */ /* 0x004fc800078e020c */
[----:B-----5:R-:W-:Y:S01]  /*4800*/  @!P0 FMUL.FTZ R24, R20, R11 ;  /* 0x0000000b14188220 */ /* 0x020fe20000410000 */
[----:B------:R-:W-:-:S03]  /*4810*/  @!P1 IADD3 R18, P0, PT, R10, R21, RZ ;  /* 0x000000150a129210 */ /* 0x000fc60007f1e0ff */
[----:B0-----:R-:W-:Y:S01]  /*4820*/  @!P1 FFMA.FTZ R3, R3, R27, R24 ;  /* 0x0000001b03039223 */ /* 0x001fe20000010018 */
[----:B------:R-:W-:Y:S02]  /*4830*/  @!P1 LEA.HI.X.SX32 R5, R21, R7, 0x1, P0 ;  /* 0x0000000715059211 */ /* 0x000fe400000f0eff */
[----:B------:R-:W-:-:S04]  /*4840*/  @!P1 LEA R4, P0, R18, UR10, 0x1 ;  /* 0x0000000a12049c11 */ /* 0x000fc8000f8008ff */
[----:B------:R-:W-:Y:S02]  /*4850*/  @!P1 LEA.HI.X R5, R18, UR11, R5, 0x1, P0 ;  /* 0x0000000b12059c11 */ /* 0x000fe400080f0c05 */
[----:B------:R-:W-:Y:S01]  /*4860*/  ISETP.GE.AND P0, PT, R2, R6, PT ;  /* 0x000000060200720c */ /* 0x000fe20003f06270 */
[----:B-1----:R-:W-:-:S05]  /*4870*/  @!P1 FFMA.FTZ R3, -R3, R28, R26 ;  /* 0x0000001c03039223 */ /* 0x002fca000001011a */
[----:B------:R-:W-:Y:S01]  /*4880*/  @!P1 F2FP.F16.F32.PACK_AB R11, RZ, R3 ;  /* 0x00000003ff0b923e */ /* 0x000fe200000000ff */
[----:B------:R1:W-:Y:S04]  /*4890*/  @!P1 STG.E desc[UR12][R22.64], R3 ;  /* 0x0000000316009986 */ /* 0x0003e8000c10190c */
[----:B------:R1:W-:Y:S04]  /*48a0*/  @!P1 STG.E.U16 desc[UR12][R4.64], R11 ;  /* 0x0000000b04009986 */ /* 0x0003e8000c10150c */
[----:B------:R1:W-:Y:S01]  /*48b0*/  @!P1 STG.E desc[UR12][R16.64], R24 ;  /* 0x0000001810009986 */ /* 0x0003e2000c10190c */
[----:B------:R-:W-:Y:S05]  /*48c0*/  @!P0 BRA `(.L_x_38) ;  /* 0xfffffff800108947 */ /* 0x000fea000383ffff */
[----:B------:R-:W-:Y:S05]  /*48d0*/  EXIT ;  /* 0x000000000000794d */ /* 0x000fea0003800000 */
.L_x_0:
[----:B------:R-:W-:Y:S05]  /*48e0*/  @!P1 BRA `(.L_x_39) ;  /* 0x0000000400c09947 */ /* 0x000fea0003800000 */
[----:B------:R-:W-:-:S07]  /*48f0*/  IMAD.MOV.U32 R0, RZ, RZ, RZ ;  /* 0x000000ffff007224 */ /* 0x000fce00078e00ff */
.L_x_40:
[----:B------:R-:W-:-:S05]  /*4900*/  IMAD.IADD R25, R9, 0x1, R0 ;  /* 0x0000000109197824 */ /* 0x000fca00078e0200 */
[----:B------:R-:W-:-:S13]  /*4910*/  ISETP.GE.AND P0, PT, R25, R6, PT ;  /* 0x000000061900720c */ /* 0x000fda0003f06270 */
[----:B------:R-:W-:Y:S01]  /*4920*/  @!P0 IADD3 R2, P1, PT, R10, R25, RZ ;  /* 0x000000190a028210 */ /* 0x000fe20007f3e0ff */
[----:B------:R-:W-:Y:S01]  /*4930*/  IMAD.MOV.U32 R4, RZ, RZ, RZ ;  /* 0x000000ffff047224 */ /* 0x000fe200078e00ff */
[----:B------:R-:W0:Y:S02]  /*4940*/  @!P0 LDC R11, c[0x0][0xf90] ;  /* 0x0003e400ff0b8b82 */ /* 0x000e240000000800 */
[----:B------:R-:W-:Y:S02]  /*4950*/  @!P0 LEA.HI.X.SX32 R3, R25, R7, 0x1, P1 ;  /* 0x0000000719038211 */ /* 0x000fe400008f0eff */
[----:B------:R-:W-:-:S04]  /*4960*/  @!P0 LEA R18, P1, R2, UR8, 0x2 ;  /* 0x0000000802128c11 */ /* 0x000fc8000f8210ff */
[----:B------:R-:W-:Y:S01]  /*4970*/  @!P0 LEA.HI.X R19, R2, UR9, R3, 0x2, P1 ;  /* 0x0000000902138c11 */ /* 0x000fe200088f1403 */
[C---:B------:R-:W-:Y:S01]  /*4980*/  IMAD.IADD R5, R25.reuse, 0x1, R8 ;  /* 0x0000000119057824 */ /* 0x040fe200078e0208 */
[----:B------:R-:W1:Y:S03]  /*4990*/  @!P0 LDC R29, c[0x0][0xf7c] ;  /* 0x0003df00ff1d8b82 */ /* 0x000e660000000800 */
[----:B------:R2:W0:Y:S01]  /*49a0*/  @!P0 LDG.E R18, desc[UR12][R18.64] ;  /* 0x0000000c12128981 */ /* 0x000422000c1e1900 */
[----:B------:R-:W-:-:S04]  /*49b0*/  @!P0 IMAD.WIDE R16, R25, 0x4, R14 ;  /* 0x0000000419108825 */ /* 0x000fc800078e020e */
[----:B------:R-:W-:Y:S01]  /*49c0*/  @!P0 IMAD.WIDE R12, R25, 0x4, R14 ;  /* 0x00000004190c8825 */ /* 0x000fe200078e020e */
[----:B------:R3:W1:Y:S01]  /*49d0*/  @!P0 LDG.E R4, desc[UR12][R16.64] ;  /* 0x0000000c10048981 */ /* 0x000662000c1e1900 */
[----:B------:R-:W4:Y:S03]  /*49e0*/  @!P0 LDC R27, c[0x0][0xf88] ;  /* 0x0003e200ff1b8b82 */ /* 0x000f260000000800 */
[----:B------:R-:W4:Y:S01]  /*49f0*/  @!P0 LDG.E R24, desc[UR12][R12.64] ;  /* 0x0000000c0c188981 */ /* 0x000f22000c1e1900 */
[CC--:B------:R-:W-:Y:S01]  /*4a00*/  ISETP.GE.AND P2, PT, R5.reuse, R6.reuse, PT ;  /* 0x000000060500720c */ /* 0x0c0fe20003f46270 */
[--C-:B------:R-:W-:Y:S02]  /*4a10*/  IMAD.IADD R3, R5, 0x1, R8.reuse ;  /* 0x0000000105037824 */ /* 0x100fe400078e0208 */
[----:B------:R-:W-:Y:S02]  /*4a20*/  IMAD.MOV.U32 R21, RZ, RZ, RZ ;  /* 0x000000ffff157224 */ /* 0x000fe400078e00ff */
[C---:B------:R-:W-:Y:S01]  /*4a30*/  IMAD.IADD R2, R3.reuse, 0x1, R8 ;  /* 0x0000000103027824 */ /* 0x040fe200078e0208 */
[----:B------:R-:W-:-:S07]  /*4a40*/  ISETP.GE.AND P1, PT, R3, R6, PT ;  /* 0x000000060300720c */ /* 0x000fce0003f26270 */
[----:B--2---:R-:W-:Y:S01]  /*4a50*/  @!P2 IADD3 R19, P3, PT, R10, R5, RZ ;  /* 0x000000050a13a210 */ /* 0x004fe20007f7e0ff */
[----:B---3--:R-:W-:-:S03]  /*4a60*/  @!P2 IMAD.WIDE R16, R5, 0x4, R14 ;  /* 0x000000040510a825 */ /* 0x008fc600078e020e */
[----:B------:R-:W-:Y:S02]  /*4a70*/  @!P2 LEA.HI.X.SX32 R20, R5, R7, 0x1, P3 ;  /* 0x000000070514a211 */ /* 0x000fe400018f0eff */
[----:B------:R-:W-:-:S04]  /*4a80*/  @!P1 IADD3 R22, P4, PT, R10, R3, RZ ;  /* 0x000000030a169210 */ /* 0x000fc80007f9e0ff */
[----:B------:R-:W-:Y:S01]  /*4a90*/  @!P1 LEA.HI.X.SX32 R23, R3, R7, 0x1, P4 ;  /* 0x0000000703179211 */ /* 0x000fe200020f0eff */
[----:B0-----:R-:W-:Y:S01]  /*4aa0*/  @!P0 FMUL.FTZ R21, R18, R11 ;  /* 0x0000000b12158220 */ /* 0x001fe20000410000 */
[----:B------:R-:W-:Y:S01]  /*4ab0*/  @!P2 LEA R18, P3, R19, UR8, 0x2 ;  /* 0x000000081312ac11 */ /* 0x000fe2000f8610ff */
[----:B------:R-:W-:-:S03]  /*4ac0*/  IMAD.MOV.U32 R11, RZ, RZ, RZ ;  /* 0x000000ffff0b7224 */ /* 0x000fc600078e00ff */
[----:B------:R-:W-:Y:S02]  /*4ad0*/  @!P2 LEA.HI.X R19, R19, UR9, R20, 0x2, P3 ;  /* 0x000000091313ac11 */ /* 0x000fe400098f1414 */
[----:B------:R-:W-:Y:S01]  /*4ae0*/  ISETP.GE.AND P3, PT, R2, R6, PT ;  /* 0x000000060200720c */ /* 0x000fe20003f66270 */
[----:B------:R0:W2:Y:S01]  /*4af0*/  @!P2 LDG.E R11, desc[UR12][R16.64] ;  /* 0x0000000c100ba981 */ /* 0x0000a2000c1e1900 */
[----:B-1----:R-:W-:Y:S01]  /*4b00*/  @!P0 FFMA.FTZ R29, R4, R29, R21 ;  /* 0x0000001d041d8223 */ /* 0x002fe20000010015 */
[----:B------:R-:W-:Y:S02]  /*4b10*/  IMAD.MOV.U32 R4, RZ, RZ, RZ ;  /* 0x000000ffff047224 */ /* 0x000fe400078e00ff */
[----:B------:R-:W-:Y:S01]  /*4b20*/  @!P1 IMAD.WIDE R20, R3, 0x4, R14 ;  /* 0x0000000403149825 */ /* 0x000fe200078e020e */
[----:B0-----:R-:W-:-:S03]  /*4b30*/  @!P1 LEA R16, P4, R22, UR8, 0x2 ;  /* 0x0000000816109c11 */ /* 0x001fc6000f8810ff */
[----:B----4-:R-:W-:Y:S01]  /*4b40*/  @!P0 FFMA.FTZ R24, -R29, R27, R24 ;  /* 0x0000001b1d188223 */ /* 0x010fe20000010118 */
[----:B------:R0:W3:Y:S01]  /*4b50*/  @!P1 LDG.E R4, desc[UR12][R20.64] ;  /* 0x0000000c14049981 */ /* 0x0000e2000c1e1900 */
[----:B------:R-:W-:-:S03]  /*4b60*/  @!P1 LEA.HI.X R17, R22, UR9, R23, 0x2, P4 ;  /* 0x0000000916119c11 */ /* 0x000fc6000a0f1417 */
[----:B------:R1:W4:Y:S01]  /*4b70*/  @!P2 LDG.E R23, desc[UR12][R18.64] ;  /* 0x0000000c1217a981 */ /* 0x000322000c1e1900 */
[----:B------:R-:W-:Y:S01]  /*4b80*/  @!P3 IADD3 R26, P4, PT, R10, R2, RZ ;  /* 0x000000020a1ab210 */ /* 0x000fe20007f9e0ff */
[----:B------:R-:W-:-:S03]  /*4b90*/  IMAD.MOV.U32 R22, RZ, RZ, RZ ;  /* 0x000000ffff167224 */ /* 0x000fc600078e00ff */
[----:B------:R-:W-:Y:S02]  /*4ba0*/  @!P3 LEA.HI.X.SX32 R27, R2, R7, 0x1, P4 ;  /* 0x00000007021bb211 */ /* 0x000fe400020f0eff */
[----:B0-----:R-:W-:Y:S01]  /*4bb0*/  @!P3 LEA R20, P4, R26, UR8, 0x2 ;  /* 0x000000081a14bc11 */ /* 0x001fe2000f8810ff */
[----:B-1----:R-:W-:-:S03]  /*4bc0*/  @!P3 IMAD.WIDE R18, R2, 0x4, R14 ;  /* 0x000000040212b825 */ /* 0x002fc600078e020e */
[----:B------:R-:W-:Y:S02]  /*4bd0*/  @!P3 LEA.HI.X R21, R26, UR9, R27, 0x2, P4 ;  /* 0x000000091a15bc11 */ /* 0x000fe4000a0f141b */
[----:B------:R-:W-:Y:S01]  /*4be0*/  @!P0 IADD3 R27, P4, PT, R10, R25, RZ ;  /* 0x000000190a1b8210 */ /* 0x000fe20007f9e0ff */
[----:B------:R0:W5:Y:S03]  /*4bf0*/  @!P1 LDG.E R26, desc[UR12][R16.64] ;  /* 0x0000000c101a9981 */ /* 0x000166000c1e1900 */
[----:B------:R-:W-:Y:S01]  /*4c00*/  @!P0 LEA.HI.X.SX32 R28, R25, R7, 0x1, P4 ;  /* 0x00000007191c8211 */ /* 0x000fe200020f0eff */
[----:B------:R1:W3:Y:S04]  /*4c10*/  @!P3 LDG.E R22, desc[UR12][R18.64] ;  /* 0x0000000c1216b981 */ /* 0x0002e8000c1e1900 */
[----:B------:R1:W3:Y:S01]  /*4c20*/  @!P3 LDG.E R20, desc[UR12][R20.64] ;  /* 0x0000000c1414b981 */ /* 0x0002e2000c1e1900 */
[----:B0-----:R-:W-:-:S02]  /*4c30*/  @!P0 LEA R16, P4, R27, UR10, 0x1 ;  /* 0x0000000a1b108c11 */ /* 0x001fc4000f8808ff */
[----:B-1----:R-:W-:Y:S02]  /*4c40*/  @!P0 F2FP.F16.F32.PACK_AB R19, RZ, R24 ;  /* 0x00000018ff13823e */ /* 0x002fe400000000ff */
[----:B------:R-:W-:Y:S02]  /*4c50*/  @!P0 LEA.HI.X R17, R27, UR11, R28, 0x1, P4 ;  /* 0x0000000b1b118c11 */ /* 0x000fe4000a0f0c1c */
[----:B------:R-:W-:Y:S01]  /*4c60*/  PRMT R29, R19, 0x7610, R29 ;  /* 0x00007610131d7816 */ /* 0x000fe2000000001d */
[C---:B------:R-:W-:Y:S01]  /*4c70*/  @!P2 IMAD.WIDE R18, R5.reuse, 0x4, R14 ;  /* 0x000000040512a825 */ /* 0x040fe200078e020e */
[----:B------:R0:W-:Y:S01]  /*4c80*/  @!P0 STG.E desc[UR12][R12.64], R24 ;  /* 0x000000180c008986 */ /* 0x0001e2000c10190c */
[----:B------:R-:W4:Y:S03]  /*4c90*/  @!P2 LDC R27, c[0x0][0xf90] ;  /* 0x0003e400ff1bab82 */ /* 0x000f260000000800 */
[----:B------:R1:W-:Y:S04]  /*4ca0*/  @!P0 STG.E.U16 desc[UR12][R16.64], R29 ;  /* 0x0000001d10008986 */ /* 0x0003e8000c10150c */
[----:B------:R-:W5:Y:S01]  /*4cb0*/  @!P2 LDG.E R25, desc[UR12][R18.64] ;  /* 0x0000000c1219a981 */ /* 0x000f62000c1e1900 */
[----:B------:R-:W-:Y:S01]  /*4cc0*/  IMAD.MOV.U32 R28, RZ, RZ, RZ ;  /* 0x000000ffff1c7224 */ /* 0x000fe200078e00ff */
[----:B------:R-:W-:Y:S01]  /*4cd0*/  @!P2 IADD3 R21, P0, PT, R10, R5, RZ ;  /* 0x000000050a15a210 */ /* 0x000fe20007f1e0ff */
[----:B0-----:R-:W3:Y:S03]  /*4ce0*/  @!P1 LDC R24, c[0x0][0xf7c] ;  /* 0x0003df00ff189b82 */ /* 0x001ee60000000800 */
[----:B------:R-:W-:-:S02]  /*4cf0*/  @!P2 LEA.HI.X.SX32 R12, R5, R7, 0x1, P0 ;  /* 0x00000007050ca211 */ /* 0x000fc400000f0eff */
[----:B-1----:R-:W-:-:S04]  /*4d00*/  @!P2 LEA R16, P0, R21, UR10, 0x1 ;  /* 0x0000000a1510ac11 */ /* 0x002fc8000f8008ff */
[----:B------:R-:W-:Y:S01]  /*4d10*/  @!P2 LEA.HI.X R17, R21, UR11, R12, 0x1, P0 ;  /* 0x0000000b1511ac11 */ /* 0x000fe200080f0c0c */
[----:B------:R-:W-:-:S04]  /*4d20*/  @!P1 IMAD.WIDE R12, R3, 0x4, R14 ;  /* 0x00000004030c9825 */ /* 0x000fc800078e020e */
[----:B----4-:R-:W-:Y:S02]  /*4d30*/  @!P2 FMUL.FTZ R28, R23, R27 ;  /* 0x0000001b171ca220 */ /* 0x010fe40000410000 */
[----:B------:R-:W2:Y:S08]  /*4d40*/  @!P2 LDC R23, c[0x0][0xf7c] ;  /* 0x0003df00ff17ab82 */ /* 0x000eb00000000800 */
[----:B------:R-:W5:Y:S01]  /*4d50*/  @!P2 LDC R27, c[0x0][0xf88] ;  /* 0x0003e200ff1bab82 */ /* 0x000f620000000800 */
[----:B--2---:R-:W-:-:S07]  /*4d60*/  @!P2 FFMA.FTZ R11, R11, R23, R28 ;  /* 0x000000170b0ba223 */ /* 0x004fce000001001c */
[----:B------:R-:W0:Y:S01]  /*4d70*/  @!P1 LDC R23, c[0x0][0xf90] ;  /* 0x0003e400ff179b82 */ /* 0x000e220000000800 */
[----:B-----5:R-:W-:-:S07]  /*4d80*/  @!P2 FFMA.FTZ R11, -R11, R27, R25 ;  /* 0x0000001b0b0ba223 */ /* 0x020fce0000010119 */
[----:B------:R-:W1:Y:S01]  /*4d90*/  @!P1 LDC R25, c[0x0][0xf88] ;  /* 0x0003e200ff199b82 */ /* 0x000e620000000800 */
[----:B------:R-:W-:-:S04]  /*4da0*/  @!P2 F2FP.F16.F32.PACK_AB R5, RZ, R11 ;  /* 0x0000000bff05a23e */ /* 0x000fc800000000ff */
[----:B------:R-:W-:Y:S01]  /*4db0*/  PRMT R27, R5, 0x7610, R27 ;  /* 0x00007610051b7816 */ /* 0x000fe2000000001b */
[----:B------:R2:W-:Y:S04]  /*4dc0*/  @!P2 STG.E desc[UR12][R18.64], R11 ;  /* 0x0000000b1200a986 */ /* 0x0005e8000c10190c */
[----:B------:R4:W-:Y:S04]  /*4dd0*/  @!P2 STG.E.U16 desc[UR12][R16.64], R27 ;  /* 0x0000001b1000a986 */ /* 0x0009e8000c10150c */
[----:B------:R-:W1:Y:S01]  /*4de0*/  @!P1 LDG.E R21, desc[UR12][R12.64] ;  /* 0x0000000c0c159981 */ /* 0x000e62000c1e1900 */
[----:B------:R-:W-:-:S02]  /*4df0*/  IMAD.MOV.U32 R5, RZ, RZ, RZ ;  /* 0x000000ffff057224 */ /* 0x000fc400078e00ff */
[----:B0-----:R-:W-:Y:S01]  /*4e00*/  @!P1 FMUL.FTZ R5, R26, R23 ;  /* 0x000000171a059220 */ /* 0x001fe20000410000 */
[----:B--2---:R-:W0:Y:S03]  /*4e10*/  @!P3 LDC R11, c[0x0][0xf90] ;  /* 0x0003e400ff0bbb82 */ /* 0x004e260000000800 */
[----:B---3--:R-:W-:Y:S01]  /*4e20*/  @!P1 FFMA.FTZ R4, R4, R24, R5 ;  /* 0x0000001804049223 */ /* 0x008fe20000010005 */
[----:B------:R-:W-:-:S04]  /*4e30*/  @!P1 IADD3 R5, P0, PT, R10, R3, RZ ;  /* 0x000000030a059210 */ /* 0x000fc80007f1e0ff */
[----:B------:R-:W2:Y:S08]  /*4e40*/  @!P3 LDC R19, c[0x0][0xf7c] ;  /* 0x0003df00ff13bb82 */ /* 0x000eb00000000800 */
[----:B------:R-:W3:Y:S01]  /*4e50*/  @!P3 LDC R23, c[0x0][0xf88] ;  /* 0x0003e200ff17bb82 */ /* 0x000ee20000000800 */
[----:B-1----:R-:W-:Y:S01]  /*4e60*/  @!P1 FFMA.FTZ R21, -R4, R25, R21 ;  /* 0x0000001904159223 */ /* 0x002fe20000010115 */
[----:B------:R-:W-:-:S02]  /*4e70*/  @!P1 LEA.HI.X.SX32 R4, R3, R7, 0x1, P0 ;  /* 0x0000000703049211 */ /* 0x000fc400000f0eff */
[C---:B----4-:R-:W-:Y:S02]  /*4e80*/  @!P1 LEA R16, P0, R5.reuse, UR10, 0x1 ;  /* 0x0000000a05109c11 */ /* 0x050fe4000f8008ff */
[----:B------:R-:W-:Y:S02]  /*4e90*/  @!P1 F2FP.F16.F32.PACK_AB R3, RZ, R21 ;  /* 0x00000015ff03923e */ /* 0x000fe400000000ff */
[----:B------:R-:W-:Y:S01]  /*4ea0*/  @!P1 LEA.HI.X R17, R5, UR11, R4, 0x1, P0 ;  /* 0x0000000b05119c11 */ /* 0x000fe200080f0c04 */
[----:B------:R-:W-:Y:S01]  /*4eb0*/  @!P3 IMAD.WIDE R4, R2, 0x4, R14 ;  /* 0x000000040204b825 */ /* 0x000fe200078e020e */
[----:B------:R-:W-:Y:S01]  /*4ec0*/  PRMT R24, R3, 0x7610, R24 ;  /* 0x0000761003187816 */ /* 0x000fe20000000018 */
[----:B------:R1:W-:Y:S04]  /*4ed0*/  @!P1 STG.E desc[UR12][R12.64], R21 ;  /* 0x000000150c009986 */ /* 0x0003e8000c10190c */
[----:B------:R4:W-:Y:S04]  /*4ee0*/  @!P1 STG.E.U16 desc[UR12][R16.64], R24 ;  /* 0x0000001810009986 */ /* 0x0009e8000c10150c */
[----:B------:R-:W3:Y:S01]  /*4ef0*/  @!P3 LDG.E R18, desc[UR12][R4.64] ;  /* 0x0000000c0412b981 */ /* 0x000ee2000c1e1900 */
[----:B------:R-:W-:-:S02]  /*4f00*/  IMAD.MOV.U32 R3, RZ, RZ, RZ ;  /* 0x000000ffff037224 */ /* 0x000fc400078e00ff */
[----:B0-----:R-:W-:-:S04]  /*4f10*/  @!P3 FMUL.FTZ R3, R20, R11 ;  /* 0x0000000b1403b220 */ /* 0x001fc80000410000 */
[----:B--2---:R-:W-:Y:S01]  /*4f20*/  @!P3 FFMA.FTZ R3, R22, R19, R3 ;  /* 0x000000131603b223 */ /* 0x004fe20000010003 */
[----:B------:R-:W-:Y:S01]  /*4f30*/  @!P3 IADD3 R19, P0, PT, R10, R2, RZ ;  /* 0x000000020a13b210 */ /* 0x000fe20007f1e0ff */
[----:B------:R-:W-:Y:S02]  /*4f40*/  IMAD R0, R8, 0x4, R0 ;  /* 0x0000000408007824 */ /* 0x000fe400078e0200 */
[----:B---3--:R-:W-:Y:S01]  /*4f50*/  @!P3 FFMA.FTZ R11, -R3, R23, R18 ;  /* 0x00000017030bb223 */ /* 0x008fe20000010112 */
[----:B------:R-:W-:Y:S02]  /*4f60*/  @!P3 LEA.HI.X.SX32 R18, R2, R7, 0x1, P0 ;  /* 0x000000070212b211 */ /* 0x000fe400000f0eff */
[C---:B------:R-:W-:Y:S02]  /*4f70*/  @!P3 LEA R2, P0, R19.reuse, UR10, 0x1 ;  /* 0x0000000a1302bc11 */ /* 0x040fe4000f8008ff */
[----:B-1----:R-:W-:Y:S02]  /*4f80*/  @!P3 F2FP.F16.F32.PACK_AB R12, RZ, R11 ;  /* 0x0000000bff0cb23e */ /* 0x002fe400000000ff */
[----:B------:R-:W-:Y:S01]  /*4f90*/  @!P3 LEA.HI.X R3, R19, UR11, R18, 0x1, P0 ;  /* 0x0000000b1303bc11 */ /* 0x000fe200080f0c12 */
[----:B------:R4:W-:Y:S04]  /*4fa0*/  @!P3 STG.E desc[UR12][R4.64], R11 ;  /* 0x0000000b0400b986 */ /* 0x0009e8000c10190c */
[----:B------:R4:W-:Y:S01]  /*4fb0*/  @!P3 STG.E.U16 desc[UR12][R2.64], R12 ;  /* 0x0000000c0200b986 */ /* 0x0009e2000c10150c */
[----:B------:R-:W-:-:S13]  /*4fc0*/  ISETP.GE.AND P0, PT, R0, R6, PT ;  /* 0x000000060000720c */ /* 0x000fda0003f06270 */
[----:B----4-:R-:W-:Y:S05]  /*4fd0*/  @!P0 BRA `(.L_x_40) ;  /* 0xfffffff800488947 */ /* 0x010fea000383ffff */
[----:B------:R-:W-:Y:S05]  /*4fe0*/  EXIT ;  /* 0x000000000000794d */ /* 0x000fea0003800000 */
.L_x_39:
[----:B------:R-:W-:Y:S05]  /*4ff0*/  @P0 BRA `(.L_x_41) ;  /* 0x0000000400700947 */ /* 0x000fea0003800000 */
[----:B------:R-:W-:-:S07]  /*5000*/  IMAD.MOV.U32 R11, RZ, RZ, RZ ;  /* 0x000000ffff0b7224 */ /* 0x000fce00078e00ff */
.L_x_42:
[----:B------:R-:W-:-:S05]  /*5010*/  IMAD.IADD R19, R9, 0x1, R11 ;  /* 0x0000000109137824 */ /* 0x000fca00078e020b */
[----:B------:R-:W-:-:S13]  /*5020*/  ISETP.GE.AND P0, PT, R19, R6, PT ;  /* 0x000000061300720c */ /* 0x000fda0003f06270 */
[----:B------:R-:W-:Y:S01]  /*5030*/  @!P0 IADD3 R0, P1, PT, R10, R19, RZ ;  /* 0x000000130a008210 */ /* 0x000fe20007f3e0ff */
[C---:B------:R-:W-:Y:S01]  /*5040*/  IMAD.IADD R27, R19.reuse, 0x1, R8 ;  /* 0x00000001131b7824 */ /* 0x040fe200078e0208 */
[----:B------:R-:W0:Y:S02]  /*5050*/  @!P0 LDC R22, c[0x0][0xf90] ;  /* 0x0003e400ff168b82 */ /* 0x000e240000000800 */
[----:B------:R-:W-:Y:S02]  /*5060*/  @!P0 LEA.HI.X.SX32 R3, R19, R7, 0x1, P1 ;  /* 0x0000000713038211 */ /* 0x000fe400008f0eff */
[----:B------:R-:W-:-:S04]  /*5070*/  @!P0 LEA R4, P1, R0, UR8, 0x2 ;  /* 0x0000000800048c11 */ /* 0x000fc8000f8210ff */
[----:B------:R-:W-:Y:S01]  /*5080*/  @!P0 LEA.HI.X R5, R0, UR9, R3, 0x2, P1 ;  /* 0x0000000900058c11 */ /* 0x000fe200088f1403 */
[----:B------:R-:W-:Y:S01]  /*5090*/  @!P0 IMAD.WIDE R2, R19, 0x4, R14 ;  /* 0x0000000413028825 */ /* 0x000fe200078e020e */
[----:B------:R-:W1:Y:S03]  /*50a0*/  @!P0 LDC R12, c[0x0][0xf88] ;  /* 0x0003e200ff0c8b82 */ /* 0x000e660000000800 */
[----:B------:R2:W0:Y:S04]  /*50b0*/  @!P0 LDG.E R13, desc[UR12][R4.64] ;  /* 0x0000000c040d8981 */ /* 0x000428000c1e1900 */
[----:B------:R-:W1:Y:S01]  /*50c0*/  @!P0 LDG.E R29, desc[UR12][R2.64] ;  /* 0x0000000c021d8981 */ /* 0x000e62000c1e1900 */
[C---:B------:R-:W-:Y:S01]  /*50d0*/  ISETP.GE.AND P3, PT, R27.reuse, R6, PT ;  /* 0x000000061b00720c */ /* 0x040fe20003f66270 */
[----:B------:R-:W-:Y:S01]  /*50e0*/  IMAD.IADD R25, R27, 0x1, R8 ;  /* 0x000000011b197824 */ /* 0x000fe200078e0208 */
[----:B------:R-:W-:Y:S01]  /*50f0*/  @!P0 IADD3 R0, P5, PT, R10, R19, RZ ;  /* 0x000000130a008210 */ /* 0x000fe20007fbe0ff */
[----:B------:R-:W-:-:S02]  /*5100*/  IMAD.MOV.U32 R20, RZ, RZ, RZ ;  /* 0x000000ffff147224 */ /* 0x000fc400078e00ff */
[C---:B------:R-:W-:Y:S01]  /*5110*/  IMAD.IADD R23, R25.reuse, 0x1, R8 ;  /* 0x0000000119177824 */ /* 0x040fe200078e0208 */
[-C--:B------:R-:W-:Y:S02]  /*5120*/  ISETP.GE.AND P2, PT, R25, R6.reuse, PT ;  /* 0x000000061900720c */ /* 0x080fe40003f46270 */
[----:B------:R-:W-:Y:S02]  /*5130*/  @!P0 LEA.HI.X.SX32 R19, R19, R7, 0x1, P5 ;  /* 0x0000000713138211 */ /* 0x000fe400028f0eff */
[----:B------:R-:W-:Y:S02]  /*5140*/  ISETP.GE.AND P1, PT, R23, R6, PT ;  /* 0x000000061700720c */ /* 0x000fe40003f26270 */
[----:B--2---:R-:W-:Y:S01]  /*5150*/  @!P0 LEA R4, P5, R0, UR10, 0x1 ;  /* 0x0000000a00048c11 */ /* 0x004fe2000f8a08ff */
[----:B------:R-:W2:Y:S01]  /*5160*/  @!P3 LDC R24, c[0x0][0xf90] ;  /* 0x0003e400ff18bb82 */ /* 0x000ea20000000800 */
[----:B------:R-:W-:Y:S02]  /*5170*/  @!P3 IADD3 R17, P4, PT, R10, R27, RZ ;  /* 0x0000001b0a11b210 */ /* 0x000fe40007f9e0ff */
[----:B------:R-:W-:-:S02]  /*5180*/  @!P0 LEA.HI.X R5, R0, UR11, R19, 0x1, P5 ;  /* 0x0000000b00058c11 */ /* 0x000fc4000a8f0c13 */
[----:B------:R-:W-:Y:S02]  /*5190*/  @!P3 LEA.HI.X.SX32 R18, R27, R7, 0x1, P4 ;  /* 0x000000071b12b211 */ /* 0x000fe400020f0eff */
[C---:B------:R-:W-:Y:S02]  /*51a0*/  @!P3 LEA R16, P4, R17.reuse, UR8, 0x2 ;  /* 0x000000081110bc11 */ /* 0x040fe4000f8810ff */
[----:B------:R-:W-:Y:S02]  /*51b0*/  @!P2 IADD3 R0, P5, PT, R10, R25, RZ ;  /* 0x000000190a00a210 */ /* 0x000fe40007fbe0ff */
[----:B------:R-:W-:Y:S02]  /*51c0*/  @!P3 LEA.HI.X R17, R17, UR9, R18, 0x2, P4 ;  /* 0x000000091111bc11 */ /* 0x000fe4000a0f1412 */
[----:B------:R-:W-:Y:S02]  /*51d0*/  @!P2 LEA.HI.X.SX32 R19, R25, R7, 0x1, P5 ;  /* 0x000000071913a211 */ /* 0x000fe400028f0eff */
[C---:B------:R-:W-:Y:S01]  /*51e0*/  @!P2 LEA R18, P4, R0.reuse, UR8, 0x2 ;  /* 0x000000080012ac11 */ /* 0x040fe2000f8810ff */
[----:B------:R3:W2:Y:S03]  /*51f0*/  @!P3 LDG.E R16, desc[UR12][R16.64] ;  /* 0x0000000c1010b981 */ /* 0x0006a6000c1e1900 */
[----:B------:R-:W-:-:S05]  /*5200*/  @!P2 LEA.HI.X R19, R0, UR9, R19, 0x2, P4 ;  /* 0x000000090013ac11 */ /* 0x000fca000a0f1413 */
[----:B------:R-:W4:Y:S01]  /*5210*/  @!P2 LDG.E R18, desc[UR12][R18.64] ;  /* 0x0000000c1212a981 */ /* 0x000f22000c1e1900 */
[----:B---3--:R-:W3:Y:S01]  /*5220*/  @!P3 LDC R17, c[0x0][0xf88] ;  /* 0x0003e200ff11bb82 */ /* 0x008ee20000000800 */
[----:B0-----:R-:W-:Y:S01]  /*5230*/  @!P0 FMUL.FTZ R20, R13, R22 ;  /* 0x000000160d148220 */ /* 0x001fe20000410000 */
[----:B------:R-:W-:-:S03]  /*5240*/  @!P1 IADD3 R13, P6, PT, R10, R23, RZ ;  /* 0x000000170a0d9210 */ /* 0x000fc60007fde0ff */
[----:B-1----:R-:W-:Y:S01]  /*5250*/  @!P0 FFMA.FTZ R29, -R20, R12, R29 ;  /* 0x0000000c141d8223 */ /* 0x002fe2000001011d */
[----:B------:R-:W-:Y:S02]  /*5260*/  @!P1 LEA.HI.X.SX32 R20, R23, R7, 0x1, P6 ;  /* 0x0000000717149211 */ /* 0x000fe400030f0eff */
[C---:B------:R-:W-:Y:S02]  /*5270*/  @!P1 LEA R12, P5, R13.reuse, UR8, 0x2 ;  /* 0x000000080d0c9c11 */ /* 0x040fe4000f8a10ff */
[----:B------:R-:W-:Y:S02]  /*5280*/  @!P0 F2FP.F16.F32.PACK_AB R0, RZ, R29 ;  /* 0x0000001dff00823e */ /* 0x000fe400000000ff */
[----:B------:R-:W-:Y:S01]  /*5290*/  @!P1 LEA.HI.X R13, R13, UR9, R20, 0x2, P5 ;  /* 0x000000090d0d9c11 */ /* 0x000fe2000a8f1414 */
[----:B------:R-:W-:Y:S01]  /*52a0*/  @!P3 IMAD.WIDE R20, R27, 0x4, R14 ;  /* 0x000000041b14b825 */ /* 0x000fe200078e020e */
[----:B------:R-:W-:-:S03]  /*52b0*/  PRMT R26, R0, 0x7610, R26 ;  /* 0x00007610001a7816 */ /* 0x000fc6000000001a */
[----:B------:R0:W5:Y:S04]  /*52c0*/  @!P1 LDG.E R12, desc[UR12][R12.64] ;  /* 0x0000000c0c0c9981 */ /* 0x000168000c1e1900 */
[----:B------:R1:W-:Y:S04]  /*52d0*/  @!P0 STG.E desc[UR12][R2.64], R29 ;  /* 0x0000001d02008986 */ /* 0x0003e8000c10190c */
[----:B------:R4:W-:Y:S01]  /*52e0*/  @!P0 STG.E.U16 desc[UR12][R4.64], R26 ;  /* 0x0000001a04008986 */ /* 0x0009e2000c10150c */
[----:B------:R-:W-:Y:S01]  /*52f0*/  IMAD.MOV.U32 R0, RZ, RZ, RZ ;  /* 0x000000ffff007224 */ /* 0x000fe200078e00ff */
[----:B0-----:R-:W0:Y:S02]  /*5300*/  @!P2 LDC R13, c[0x0][0xf90] ;  /* 0x0003e400ff0dab82 */ /* 0x001e240000000800 */
[----:B------:R-:W3:Y:S01]  /*5310*/  @!P3 LDG.E R22, desc[UR12][R20.64] ;  /* 0x0000000c1416b981 */ /* 0x000ee2000c1e1900 */
[----:B------:R-:W-:Y:S01]  /*5320*/  @!P3 IADD3 R19, P0, PT, R10, R27, RZ ;  /* 0x0000001b0a13b210 */ /* 0x000fe20007f1e0ff */
[----:B--2---:R-:W-:-:S03]  /*5330*/  @!P3 FMUL.FTZ R0, R16, R24 ;  /* 0x000000181000b220 */ /* 0x004fc60000410000 */
[----:B------:R-:W-:Y:S02]  /*5340*/  @!P3 LEA.HI.X.SX32 R24, R27, R7, 0x1, P0 ;  /* 0x000000071b18b211 */ /* 0x000fe400000f0eff */
[----:B------:R-:W-:Y:S01]  /*5350*/  @!P3 LEA R16, P0, R19, UR10, 0x1 ;  /* 0x0000000a1310bc11 */ /* 0x000fe2000f8008ff */
[----:B-1----:R-:W-:Y:S01]  /*5360*/  @!P2 IMAD.WIDE R2, R25, 0x4, R14 ;  /* 0x000000041902a825 */ /* 0x002fe200078e020e */
[----:B------:R-:W1:Y:S03]  /*5370*/  @!P2 LDC R27, c[0x0][0xf88] ;  /* 0x0003e200ff1bab82 */ /* 0x000e660000000800 */
[----:B---3--:R-:W-:Y:S01]  /*5380*/  @!P3 FFMA.FTZ R22, -R0, R17, R22 ;  /* 0x000000110016b223 */ /* 0x008fe20000010116 */
[----:B------:R-:W-:-:S04]  /*5390*/  @!P3 LEA.HI.X R17, R19, UR11, R24, 0x1, P0 ;  /* 0x0000000b1311bc11 */ /* 0x000fc800080f0c18 */
[----:B------:R-:W-:-:S04]  /*53a0*/  @!P3 F2FP.F16.F32.PACK_AB R0, RZ, R22 ;  /* 0x00000016ff00b23e */ /* 0x000fc800000000ff */
[----:B------:R-:W-:Y:S01]  /*53b0*/  PRMT R19, R0, 0x7610, R19 ;  /* 0x0000761000137816 */ /* 0x000fe20000000013 */
[----:B------:R-:W-:Y:S04]  /*53c0*/  @!P3 STG.E desc[UR12][R20.64], R22 ;  /* 0x000000161400b986 */ /* 0x000fe8000c10190c */
[----:B------:R2:W-:Y:S04]  /*53d0*/  @!P3 STG.E.U16 desc[UR12][R16.64], R19 ;  /* 0x000000131000b986 */ /* 0x0005e8000c10150c */
[----:B----4-:R-:W1:Y:S01]  /*53e0*/  @!P2 LDG.E R5, desc[UR12][R2.64] ;  /* 0x0000000c0205a981 */ /* 0x010e62000c1e1900 */
[----:B------:R-:W-:-:S02]  /*53f0*/  IMAD.MOV.U32 R0, RZ, RZ, RZ ;  /* 0x000000ffff007224 */ /* 0x000fc400078e00ff */
[----:B0-----:R-:W-:Y:S01]  /*5400*/  @!P2 FMUL.FTZ R0, R18, R13 ;  /* 0x0000000d1200a220 */ /* 0x001fe20000410000 */
[----:B------:R-:W-:-:S04]  /*5410*/  @!P2 IADD3 R4, P0, PT, R10, R25, RZ ;  /* 0x000000190a04a210 */ /* 0x000fc80007f1e0ff */
[----:B------:R-:W-:Y:S01]  /*5420*/  @!P2 LEA.HI.X.SX32 R25, R25, R7, 0x1, P0 ;  /* 0x000000071919a211 */ /* 0x000fe200000f0eff */
[----:B--2---:R-:W5:Y:S01]  /*5430*/  @!P1 LDC R17, c[0x0][0xf90] ;  /* 0x0003e400ff119b82 */ /* 0x004f620000000800 */
[----:B------:R-:W-:-:S04]  /*5440*/  @!P2 LEA R18, P0, R4, UR10, 0x1 ;  /* 0x0000000a0412ac11 */ /* 0x000fc8000f8008ff */
[----:B------:R-:W-:-:S03]  /*5450*/  @!P2 LEA.HI.X R19, R4, UR11, R25, 0x1, P0 ;  /* 0x0000000b0413ac11 */ /* 0x000fc600080f0c19 */
[----:B------:R-:W0:Y:S01]  /*5460*/  @!P1 LDC R16, c[0x0][0xf88] ;  /* 0x0003e200ff109b82 */ /* 0x000e220000000800 */
[----:B-1----:R-:W-:-:S05]  /*5470*/  @!P2 FFMA.FTZ R27, -R0, R27, R5 ;  /* 0x0000001b001ba223 */ /* 0x002fca0000010105 */
[----:B------:R-:W-:Y:S01]  /*5480*/  @!P2 F2FP.F16.F32.PACK_AB R0, RZ, R27 ;  /* 0x0000001bff00a23e */ /* 0x000fe200000000ff */
[----:B------:R-:W-:-:S03]  /*5490*/  @!P1 IMAD.WIDE R4, R23, 0x4, R14 ;  /* 0x0000000417049825 */ /* 0x000fc600078e020e */
[----:B------:R-:W-:Y:S01]  /*54a0*/  PRMT R21, R0, 0x7610, R21 ;  /* 0x0000761000157816 */ /* 0x000fe20000000015 */
[----:B------:R1:W-:Y:S04]  /*54b0*/  @!P2 STG.E desc[UR12][R2.64], R27 ;  /* 0x0000001b0200a986 */ /* 0x0003e8000c10190c */
[----:B------:R1:W-:Y:S04]  /*54c0*/  @!P2 STG.E.U16 desc[UR12][R18.64], R21 ;  /* 0x000000151200a986 */ /* 0x0003e8000c10150c */
[----:B------:R-:W0:Y:S01]  /*54d0*/  @!P1 LDG.E R13, desc[UR12][R4.64] ;  /* 0x0000000c040d9981 */ /* 0x000e22000c1e1900 */
[----:B------:R-:W-:-:S02]  /*54e0*/  IMAD.MOV.U32 R0, RZ, RZ, RZ ;  /* 0x000000ffff007224 */ /* 0x000fc400078e00ff */
[----:B-----5:R-:W-:Y:S01]  /*54f0*/  @!P1 FMUL.FTZ R0, R12, R17 ;  /* 0x000000110c009220 */ /* 0x020fe20000410000 */
[----:B------:R-:W-:-:S04]  /*5500*/  @!P1 IADD3 R20, P0, PT, R10, R23, RZ ;  /* 0x000000170a149210 */ /* 0x000fc80007f1e0ff */
[----:B------:R-:W-:Y:S02]  /*5510*/  @!P1 LEA.HI.X.SX32 R23, R23, R7, 0x1, P0 ;  /* 0x0000000717179211 */ /* 0x000fe400000f0eff */
[----:B------:R-:W-:Y:S01]  /*5520*/  @!P1 LEA R12, P0, R20, UR10, 0x1 ;  /* 0x0000000a140c9c11 */ /* 0x000fe2000f8008ff */
[----:B------:R-:W-:Y:S02]  /*5530*/  IMAD R11, R8, 0x4, R11 ;  /* 0x00000004080b7824 */ /* 0x000fe400078e020b */
[----:B0-----:R-:W-:Y:S01]  /*5540*/  @!P1 FFMA.FTZ R17, -R0, R16, R13 ;  /* 0x0000001000119223 */ /* 0x001fe2000001010d */
[----:B------:R-:W-:-:S04]  /*5550*/  @!P1 LEA.HI.X R13, R20, UR11, R23, 0x1, P0 ;  /* 0x0000000b140d9c11 */ /* 0x000fc800080f0c17 */
[----:B------:R-:W-:Y:S01]  /*5560*/  @!P1 F2FP.F16.F32.PACK_AB R0, RZ, R17 ;  /* 0x00000011ff00923e */ /* 0x000fe200000000ff */
[----:B------:R1:W-:Y:S04]  /*5570*/  @!P1 STG.E desc[UR12][R4.64], R17 ;  /* 0x0000001104009986 */ /* 0x0003e8000c10190c */
[----:B------:R1:W-:Y:S01]  /*5580*/  @!P1 STG.E.U16 desc[UR12][R12.64], R0 ;  /* 0x000000000c009986 */ /* 0x0003e2000c10150c */
[----:B------:R-:W-:-:S13]  /*5590*/  ISETP.GE.AND P0, PT, R11, R6, PT ;  /* 0x000000060b00720c */ /* 0x000fda0003f06270 */
[----:B-1----:R-:W-:Y:S05]  /*55a0*/  @!P0 BRA `(.L_x_42) ;  /* 0xfffffff800988947 */ /* 0x002fea000383ffff */
[----:B------:R-:W-:Y:S05]  /*55b0*/  EXIT ;  /* 0x000000000000794d */ /* 0x000fea0003800000 */
.L_x_41:
[----:B------:R-:W-:-:S07]  /*55c0*/  IMAD.MOV.U32 R0, RZ, RZ, RZ ;  /* 0x000000ffff007224 */ /* 0x000fce00078e00ff */
.L_x_43:
        /* <DEDUP_REMOVED lines=111> */
.L_x_44:
[----:B------:R-:W-:-:S00]  /*5cc0*/  BRA `(.L_x_44) ;  /* 0xfffffffc00fc7947 */ /* 0x000fc0000383ffff */
[----:B------:R-:W-:-:S00]  /*5cd0*/  NOP ;  /* 0x0000000000007918 */ /* 0x000fc00000000000 */
        /* <DEDUP_REMOVED lines=10> */
.L_x_166:


//--------------------- .text._Z25multi_tensor_apply_kernelI18TensorListMetadataILi4EE10SGDFunctorILi4EN3c104HalfEfEJffffbbbfEEvlPViT_T0_DpT1_ --------------------------
	.section	.text._Z25multi_tensor_apply_kernelI18TensorListMetadataILi4EE10SGDFunctorILi4EN3c104HalfEfEJffffbbbfEEvlPViT_T0_DpT1_,"ax",@progbits
	.align	128
        .global         _Z25multi_tensor_apply_kernelI18TensorListMetadataILi4EE10SGDFunctorILi4EN3c104HalfEfEJffffbbbfEEvlPViT_T0_DpT1_
        .type           _Z25multi_tensor_apply_kernelI18TensorListMetadataILi4EE10SGDFunctorILi4EN3c104HalfEfEJffffbbbfEEvlPViT_T0_DpT1_,@function
        .size           _Z25multi_tensor_apply_kernelI18TensorListMetadataILi4EE10SGDFunctorILi4EN3c104HalfEfEJffffbbbfEEvlPViT_T0_DpT1_,(.L_x_167 - _Z25multi_tensor_apply_kernelI18TensorListMetadataILi4EE10SGDFunctorILi4EN3c104HalfEfEJffffbbbfEEvlPViT_T0_DpT1_)
        .other          _Z25multi_tensor_apply_kernelI18TensorListMetadataILi4EE10SGDFunctorILi4EN3c104HalfEfEJffffbbbfEEvlPViT_T0_DpT1_,@"STO_CUDA_ENTRY STV_DEFAULT"
_Z25multi_tensor_apply_kernelI18TensorListMetadataILi4EE10SGDFunctorILi4EN3c104HalfEfEJffffbbbfEEvlPViT_T0_DpT1_:
.text._Z25multi_tensor_apply_kernelI18TensorListMetadataILi4EE10SGDFunctorILi4EN3c104HalfEfEJffffbbbfEEvlPViT_T0_DpT1_:
        /* <DEDUP_REMOVED lines=53> */
.L_x_63:
[----:B------:R-:W-:-:S04]  /*0350*/  IMAD.IADD R24, R9, 0x1, R0 ;  /* 0x0000000109187824 */ /* 0x000fc800078e0200 */
[----:B-123--:R-:W-:-:S04]  /*0360*/  IMAD.IADD R3, R24, 0x1, R8 ;  /* 0x0000000118037824 */ /* 0x00efc800078e0208 */
[C---:B0-----:R-:W-:Y:S01]  /*0370*/  IMAD.IADD R17, R3.reuse, 0x1, R8 ;  /* 0x0000000103117824 */ /* 0x041fe200078e0208 */
[----:B------:R-:W-:-:S03]  /*0380*/  ISETP.GE.AND P5, PT, R3, R6, PT ;  /* 0x000000060300720c */ /* 0x000fc60003fa6270 */
[C---:B------:R-:W-:Y:S01]  /*0390*/  IMAD.IADD R9, R17.reuse, 0x1, R8 ;  /* 0x0000000111097824 */ /* 0x040fe200078e0208 */
[----:B------:R-:W-:-:S04]  /*03a0*/  ISETP.GE.AND P4, PT, R17, R6, PT ;  /* 0x000000061100720c */ /* 0x000fc80003f86270 */
[----:B------:R-:W-:-:S05]  /*03b0*/  ISETP.GE.AND P3, PT, R9, R6, PT ;  /* 0x000000060900720c */ /* 0x000fca0003f66270 */
[----:B------:R-:W-:-:S04]  /*03c0*/  @!P5 IADD3 R2, P2, PT, R10, R3, RZ ;  /* 0x000000030a02d210 */ /* 0x000fc80007f5e0ff */
[----:B------:R-:W-:Y:S02]  /*03d0*/  @!P5 LEA.HI.X.SX32 R5, R3, R7, 0x1, P2 ;  /* 0x000000070305d211 */ /* 0x000fe400010f0eff */
[----:B------:R-:W-:Y:S02]  /*03e0*/  @!P5 LEA R4, P2, R2, UR8, 0x1 ;  /* 0x000000080204dc11 */ /* 0x000fe4000f8408ff */
[--C-:B------:R-:W-:Y:S02]  /*03f0*/  @!P3 IADD3 R23, PT, PT, R8, R24, R8.reuse ;  /* 0x000000180817b210 */ /* 0x100fe40007ffe008 */
[----:B------:R-:W-:Y:S02]  /*0400*/  @!P5 LEA.HI.X R5, R2, UR9, R5, 0x1, P2 ;  /* 0x000000090205dc11 */ /* 0x000fe400090f0c05 */
[----:B------:R-:W-:Y:S01]  /*0410*/  @!P4 IADD3 R2, P2, PT, R10, R17, RZ ;  /* 0x000000110a02c210 */ /* 0x000fe20007f5e0ff */
[----:B------:R-:W-:Y:S02]  /*0420*/  @!P3 IMAD.IADD R23, R23, 0x1, R8 ;  /* 0x000000011717b824 */ /* 0x000fe400078e0208 */
[----:B------:R2:W3:Y:S01]  /*0430*/  @!P5 LDG.E.U16 R11, desc[UR12][R4.64] ;  /* 0x0000000c040bd981 */ /* 0x0004e2000c1e1500 */
[----:B------:R-:W-:-:S02]  /*0440*/  @!P4 LEA.HI.X.SX32 R9, R17, R7, 0x1, P2 ;  /* 0x000000071109c211 */ /* 0x000fc400010f0eff */
[----:B------:R-:W-:-:S04]  /*0450*/  @!P4 LEA R28, P2, R2, UR8, 0x1 ;  /* 0x00000008021ccc11 */ /* 0x000fc8000f8408ff */
[----:B------:R-:W-:Y:S02]  /*0460*/  @!P4 LEA.HI.X R29, R2, UR9, R9, 0x1, P2 ;  /* 0x00000009021dcc11 */ /* 0x000fe400090f0c09 */
[----:B------:R-:W-:Y:S01]  /*0470*/  @!P3 IADD3 R2, P2, PT, R10, R23, RZ ;  /* 0x000000170a02b210 */ /* 0x000fe20007f5e0ff */
[----:B------:R-:W-:Y:S02]  /*0480*/  IMAD.MOV.U32 R19, RZ, RZ, RZ ;  /* 0x000000ffff137224 */ /* 0x000fe400078e00ff */
[----:B------:R-:W-:Y:S01]  /*0490*/  IMAD.MOV.U32 R22, RZ, RZ, RZ ;  /* 0x000000ffff167224 */ /* 0x000fe200078e00ff */
[----:B--2---:R-:W-:Y:S01]  /*04a0*/  @!P3 LEA.HI.X.SX32 R5, R23, R7, 0x1, P2 ;  /* 0x000000071705b211 */ /* 0x004fe200010f0eff */
[----:B------:R2:W4:Y:S01]  /*04b0*/  @!P4 LDG.E.U16 R18, desc[UR12][R28.64] ;  /* 0x0000000c1c12c981 */ /* 0x000522000c1e1500 */
[----:B------:R-:W-:-:S04]  /*04c0*/  @!P3 LEA R20, P2, R2, UR8, 0x1 ;  /* 0x000000080214bc11 */ /* 0x000fc8000f8408ff */
[----:B------:R-:W-:Y:S02]  /*04d0*/  @!P3 LEA.HI.X R21, R2, UR9, R5, 0x1, P2 ;  /* 0x000000090215bc11 */ /* 0x000fe400090f0c05 */
[----:B------:R-:W-:Y:S01]  /*04e0*/  ISETP.GE.AND P2, PT, R24, R6, PT ;  /* 0x000000061800720c */ /* 0x000fe20003f46270 */
[C---:B------:R-:W-:Y:S02]  /*04f0*/  @!P5 IMAD.WIDE R4, R3.reuse, 0x4, R14 ;  /* 0x000000040304d825 */ /* 0x040fe400078e020e */
[----:B------:R0:W4:Y:S01]  /*0500*/  @!P3 LDG.E.U16 R27, desc[UR12][R20.64] ;  /* 0x0000000c141bb981 */ /* 0x000122000c1e1500 */
[----:B--2---:R-:W2:Y:S01]  /*0510*/  @!P5 LDC R28, c[0x0][0xf90] ;  /* 0x0003e400ff1cdb82 */ /* 0x004ea20000000800 */
[----:B------:R-:W-:Y:S02]  /*0520*/  @!P5 IMAD.WIDE R2, R3, 0x4, R12 ;  /* 0x000000040302d825 */ /* 0x000fe400078e020c */
[----:B------:R1:W5:Y:S04]  /*0530*/  @!P5 LDG.E R19, desc[UR12][R4.64] ;  /* 0x0000000c0413d981 */ /* 0x000368000c1e1900 */
[----:B------:R1:W5:Y:S01]  /*0540*/  @!P5 LDG.E R22, desc[UR12][R2.64] ;  /* 0x0000000c0216d981 */ /* 0x000362000c1e1900 */
[----:B------:R-:W-:Y:S01]  /*0550*/  IMAD.MOV.U32 R25, RZ, RZ, RZ ;  /* 0x000000ffff197224 */ /* 0x000fe200078e00ff */
[----:B------:R-:W-:Y:S01]  /*0560*/  @!P2 IADD3 R9, P6, PT, R10, R24, RZ ;  /* 0x000000180a09a210 */ /* 0x000fe20007fde0ff */
[----:B0-----:R-:W-:Y:S01]  /*0570*/  @!P4 IMAD.WIDE R20, R17, 0x4, R14 ;  /* 0x000000041114c825 */ /* 0x001fe200078e020e */
[----:B------:R-:W0:Y:S02]  /*0580*/  @!P4 LDC R29, c[0x0][0xf90] ;  /* 0x0003e400ff1dcb82 */ /* 0x000e240000000800 */
[----:B------:R-:W-:-:S02]  /*0590*/  @!P2 LEA.HI.X.SX32 R26, R24, R7, 0x1, P6 ;  /* 0x00000007181aa211 */ /* 0x000fc400030f0eff */
[C---:B-1----:R-:W-:Y:S02]  /*05a0*/  @!P2 LEA R4, P6, R9.reuse, UR8, 0x1 ;  /* 0x000000080904ac11 */ /* 0x042fe4000f8c08ff */
[----:B------:R-:W-:Y:S02]  /*05b0*/  CS2R R2, SRZ ;  /* 0x0000000000027805 */ /* 0x000fe4000001ff00 */
[----:B------:R-:W-:-:S04]  /*05c0*/  @!P2 LEA.HI.X R5, R9, UR9, R26, 0x1, P6 ;  /* 0x000000090905ac11 */ /* 0x000fc8000b0f0c1a */
[----:B------:R1:W5:Y:S01]  /*05d0*/  @!P4 LDG.E R2, desc[UR12][R20.64] ;  /* 0x0000000c1402c981 */ /* 0x000362000c1e1900 */
[----:B------:R-:W-:-:S03]  /*05e0*/  IMAD.MOV.U32 R26, RZ, RZ, RZ ;  /* 0x000000ffff1a7224 */ /* 0x000fc600078e00ff */
[----:B------:R-:W4:Y:S01]  /*05f0*/  @!P2 LDG.E.U16 R9, desc[UR12][R4.64] ;  /* 0x0000000c0409a981 */ /* 0x000f22000c1e1500 */
[----:B-1----:R-:W-:-:S05]  /*0600*/  @!P2 IMAD.WIDE R20, R24, 0x4, R14 ;  /* 0x000000041814a825 */ /* 0x002fca00078e020e */
[----:B------:R1:W5:Y:S02]  /*0610*/  @!P2 LDG.E R25, desc[UR12][R20.64] ;  /* 0x0000000c1419a981 */ /* 0x000364000c1e1900 */
[----:B-1----:R-:W-:-:S05]  /*0620*/  @!P2 IMAD.WIDE R20, R24, 0x4, R12 ;  /* 0x000000041814a825 */ /* 0x002fca00078e020c */
[----:B------:R-:W5:Y:S01]  /*0630*/  @!P2 LDG.E R26, desc[UR12][R20.64] ;  /* 0x0000000c141aa981 */ /* 0x000f62000c1e1900 */
[----:B------:R-:W-:Y:S01]  /*0640*/  @!P4 IMAD.WIDE R16, R17, 0x4, R12 ;  /* 0x000000041110c825 */ /* 0x000fe200078e020c */
[----:B------:R-:W-:-:S04]  /*0650*/  CS2R R4, SRZ ;  /* 0x0000000000047805 */ /* 0x000fc8000001ff00 */
[----:B------:R1:W5:Y:S02]  /*0660*/  @!P4 LDG.E R3, desc[UR12][R16.64] ;  /* 0x0000000c1003c981 */ /* 0x000364000c1e1900 */
[----:B-1----:R-:W-:-:S05]  /*0670*/  @!P3 IMAD.WIDE R16, R23, 0x4, R14 ;  /* 0x000000041710b825 */ /* 0x002fca00078e020e */
[----:B------:R1:W5:Y:S02]  /*0680*/  @!P3 LDG.E R4, desc[UR12][R16.64] ;  /* 0x0000000c1004b981 */ /* 0x000364000c1e1900 */
[----:B-1----:R-:W-:-:S04]  /*0690*/  @!P3 IMAD.WIDE R16, R23, 0x4, R12 ;  /* 0x000000041710b825 */ /* 0x002fc800078e020c */
[----:B------:R-:W-:Y:S01]  /*06a0*/  IMAD.MOV.U32 R23, RZ, RZ, RZ ;  /* 0x000000ffff177224 */ /* 0x000fe200078e00ff */
[----:B------:R1:W5:Y:S02]  /*06b0*/  @!P3 LDG.E R5, desc[UR12][R16.64] ;  /* 0x0000000c1005b981 */ /* 0x000364000c1e1900 */
[----:B-1----:R-:W1:Y:S01]  /*06c0*/  @!P2 LDC R16, c[0x0][0xf90] ;  /* 0x0003e400ff10ab82 */ /* 0x002e620000000800 */
[----:B------:R-:W-:Y:S01]  /*06d0*/  BSSY.RECONVERGENT B0, `(.L_x_48) ;  /* 0x00000ca000007945 */ /* 0x000fe20003800200 */
[----:B---3--:R-:W-:-:S05]  /*06e0*/  @!P5 HADD2.F32 R11, -RZ, R11.H0_H0 ;  /* 0x2000000bff0bd230 */ /* 0x008fca0000004100 */
[----:B--2---:R-:W-:Y:S02]  /*06f0*/  @!P5 FMUL.FTZ R23, R11, R28 ;  /* 0x0000001c0b17d220 */ /* 0x004fe40000410000 */
[----:B------:R-:W2:Y:S01]  /*0700*/  @!P3 LDC R28, c[0x0][0xf90] ;  /* 0x0003e400ff1cbb82 */ /* 0x000ea20000000800 */
[----:B------:R-:W-:Y:S02]  /*0710*/  IMAD.MOV.U32 R11, RZ, RZ, RZ ;  /* 0x000000ffff0b7224 */ /* 0x000fe400078e00ff */
[----:B----4-:R-:W-:-:S05]  /*0720*/  @!P4 HADD2.F32 R18, -RZ, R18.H0_H0 ;  /* 0x20000012ff12c230 */ /* 0x010fca0000004100 */
[----:B0-----:R-:W-:Y:S01]  /*0730*/  @!P4 FMUL.FTZ R11, R18, R29 ;  /* 0x0000001d120bc220 */ /* 0x001fe20000410000 */
[----:B------:R-:W-:Y:S02]  /*0740*/  IMAD.MOV.U32 R18, RZ, RZ, RZ ;  /* 0x000000ffff127224 */ /* 0x000fe400078e00ff */
[----:B------:R-:W-:-:S05]  /*0750*/  @!P3 HADD2.F32 R27, -RZ, R27.H0_H0 ;  /* 0x2000001bff1bb230 */ /* 0x000fca0000004100 */
[----:B--2---:R-:W-:Y:S01]  /*0760*/  @!P3 FMUL.FTZ R18, R27, R28 ;  /* 0x0000001c1b12b220 */ /* 0x004fe20000410000 */
[----:B------:R-:W-:Y:S02]  /*0770*/  IMAD.MOV.U32 R27, RZ, RZ, RZ ;  /* 0x000000ffff1b7224 */ /* 0x000fe400078e00ff */
[----:B------:R-:W-:-:S05]  /*0780*/  @!P2 HADD2.F32 R9, -RZ, R9.H0_H0 ;  /* 0x20000009ff09a230 */ /* 0x000fca0000004100 */
[----:B-1----:R-:W-:Y:S01]  /*0790*/  @!P2 FMUL.FTZ R27, R9, R16 ;  /* 0x00000010091ba220 */ /* 0x002fe20000410000 */
[----:B------:R-:W-:Y:S06]  /*07a0*/  @!P1 BRA `(.L_x_49) ;  /* 0x0000000400849947 */ /* 0x000fec0003800000 */
[----:B------:R-:W0:Y:S01]  /*07b0*/  S2R R9, SR_TID.X ;  /* 0x0000000000097919 */ /* 0x000e220000002100 */
[----:B------:R-:W-:Y:S01]  /*07c0*/  ISETP.GE.AND P2, PT, R24, R6, PT ;  /* 0x000000061800720c */ /* 0x000fe20003f46270 */
[----:B------:R-:W-:-:S12]  /*07d0*/  BSSY.RECONVERGENT B1, `(.L_x_50) ;  /* 0x0000015000017945 */ /* 0x000fd80003800200 */
[----:B------:R-:W-:Y:S05]  /*07e0*/  @P2 BRA `(.L_x_51) ;  /* 0x00000000004c2947 */ /* 0x000fea0003800000 */
[----:B------:R-:W1:Y:S01]  /*07f0*/  LDC.64 R16, c[0x0][0xf80] ;  /* 0x0003e000ff107b82 */ /* 0x000e620000000a00 */
[----:B-----5:R-:W-:Y:S01]  /*0800*/  FFMA.FTZ R28, R25, UR5, R27 ;  /* 0x00000005191c7c23 */ /* 0x020fe2000801001b */
[----:B------:R-:W-:-:S04]  /*0810*/  IMAD.WIDE R20, R24, 0x4, R14 ;  /* 0x0000000418147825 */ /* 0x000fc800078e020e */
[----:B-1----:R-:W-:-:S04]  /*0820*/  FADD.FTZ R17, -R17, 1 ;  /* 0x3f80000011117421 */ /* 0x002fc80000010100 */
[----:B------:R-:W-:-:S04]  /*0830*/  FMUL.FTZ R17, R28, R17 ;  /* 0x000000111c117220 */ /* 0x000fc80000410000 */
[-C--:B------:R-:W-:Y:S02]  /*0840*/  FFMA.FTZ R27, R26, R16.reuse, R17 ;  /* 0x000000101a1b7223 */ /* 0x080fe40000010011 */
[----:B------:R-:W2:Y:S02]  /*0850*/  LDG.E R17, desc[UR12][R20.64] ;  /* 0x0000000c14117981 */ /* 0x000ea4000c1e1900 */
[----:B------:R-:W-:-:S04]  /*0860*/  FFMA.FTZ R16, R27, R16, R28 ;  /* 0x000000101b107223 */ /* 0x000fc8000001001c */
[----:B------:R-:W-:-:S04]  /*0870*/  @P0 FFMA.FTZ R16, R25, UR5, R16 ;  /* 0x0000000519100c23 */ /* 0x000fc80008010010 */
        /* <DEDUP_REMOVED lines=10> */
.L_x_51:
[----:B------:R-:W-:Y:S05]  /*0920*/  BSYNC.RECONVERGENT B1 ;  /* 0x0000000000017941 */ /* 0x000fea0003800200 */
.L_x_50:
        /* <DEDUP_REMOVED lines=26> */
.L_x_53:
[----:B------:R-:W-:Y:S05]  /*0ad0*/  BSYNC.RECONVERGENT B1 ;  /* 0x0000000000017941 */ /* 0x000fea0003800200 */
.L_x_52:
        /* <DEDUP_REMOVED lines=24> */
.L_x_55:
[----:B------:R-:W-:Y:S05]  /*0c60*/  BSYNC.RECONVERGENT B1 ;  /* 0x0000000000017941 */ /* 0x000fea0003800200 */
.L_x_54:
        /* <DEDUP_REMOVED lines=21> */
.L_x_49:
[----:B------:R-:W0:Y:S01]  /*0dc0*/  S2R R9, SR_TID.X ;  /* 0x0000000000097919 */ /* 0x000e220000002100 */
[----:B------:R-:W-:Y:S01]  /*0dd0*/  ISETP.GE.AND P2, PT, R24, R6, PT ;  /* 0x000000061800720c */ /* 0x000fe20003f46270 */
[----:B------:R-:W-:-:S12]  /*0de0*/  BSSY.RECONVERGENT B1, `(.L_x_57) ;  /* 0x0000014000017945 */ /* 0x000fd80003800200 */
[----:B------:R-:W-:Y:S05]  /*0df0*/  @P2 BRA `(.L_x_58) ;  /* 0x0000000000482947 */ /* 0x000fea0003800000 */
[----:B------:R-:W1:Y:S02]  /*0e00*/  LDC.64 R16, c[0x0][0xf80] ;  /* 0x0003e000ff107b82 */ /* 0x000e640000000a00 */
[----:B-1----:R-:W-:-:S04]  /*0e10*/  FADD.FTZ R20, -R17, 1 ;  /* 0x3f80000011147421 */ /* 0x002fc80000010100 */
[----:B------:R-:W-:Y:S01]  /*0e20*/  FMUL.FTZ R17, R20, R27 ;  /* 0x0000001b14117220 */ /* 0x000fe20000410000 */
[----:B------:R-:W-:-:S04]  /*0e30*/  IMAD.WIDE R20, R24, 0x4, R14 ;  /* 0x0000000418147825 */ /* 0x000fc800078e020e */
[-C--:B-----5:R-:W-:Y:S02]  /*0e40*/  FFMA.FTZ R26, R26, R16.reuse, R17 ;  /* 0x000000101a1a7223 */ /* 0x0a0fe40000010011 */
[----:B------:R-:W2:Y:S02]  /*0e50*/  LDG.E R17, desc[UR12][R20.64] ;  /* 0x0000000c14117981 */ /* 0x000ea4000c1e1900 */
[----:B------:R-:W-:-:S04]  /*0e60*/  FFMA.FTZ R16, R26, R16, R27 ;  /* 0x000000101a107223 */ /* 0x000fc8000001001b */
[----:B------:R-:W-:-:S04]  /*0e70*/  @P0 FFMA.FTZ R16, R25, UR5, R16 ;  /* 0x0000000519100c23 */ /* 0x000fc80008010010 */
[----:B--2---:R-:W-:Y:S01]  /*0e80*/  FFMA.FTZ R27, -R16, UR4, R17 ;  /* 0x00000004101b7c23 */ /* 0x004fe20008010111 */
        /* <DEDUP_REMOVED lines=9> */
.L_x_58:
[----:B------:R-:W-:Y:S05]  /*0f20*/  BSYNC.RECONVERGENT B1 ;  /* 0x0000000000017941 */ /* 0x000fea0003800200 */
.L_x_57:
[----:B0-----:R-:W-:Y:S01]  /*0f30*/  IADD3 R27, PT, PT, R8, R0, R9 ;  /* 0x00000000081b7210 */ /* 0x001fe20007ffe009 */
[----:B------:R-:W-:Y:S03]  /*0f40*/  BSSY.RECONVERGENT B1, `(.L_x_59) ;  /* 0x0000018000017945 */ /* 0x000fe60003800200 */
[C---:B------:R-:W-:Y:S01]  /*0f50*/  ISETP.GE.AND P2, PT, R27.reuse, R6, PT ;  /* 0x000000061b00720c */ /* 0x040fe20003f46270 */
[----:B-1----:R-:W-:-:S04]  /*0f60*/  IMAD.IADD R24, R27, 0x1, R8 ;  /* 0x000000011b187824 */ /* 0x002fc800078e0208 */
        /* <DEDUP_REMOVED lines=21> */
.L_x_60:
[----:B------:R-:W-:Y:S05]  /*10c0*/  BSYNC.RECONVERGENT B1 ;  /* 0x0000000000017941 */ /* 0x000fea0003800200 */
.L_x_59:
        /* <DEDUP_REMOVED lines=22> */
.L_x_62:
[----:B------:R-:W-:Y:S05]  /*1230*/  BSYNC.RECONVERGENT B1 ;  /* 0x0000000000017941 */ /* 0x000fea0003800200 */
.L_x_61:
        /* <DEDUP_REMOVED lines=19> */
.L_x_56:
[----:B------:R-:W-:Y:S05]  /*1370*/  BSYNC.RECONVERGENT B0 ;  /* 0x0000000000007941 */ /* 0x000fea0003800200 */
.L_x_48:
[----:B------:R-:W-:-:S05]  /*1380*/  IMAD R0, R8, 0x4, R0 ;  /* 0x0000000408007824 */ /* 0x000fca00078e0200 */
[----:B------:R-:W-:-:S13]  /*1390*/  ISETP.GE.AND P2, PT, R0, R6, PT ;  /* 0x000000060000720c */ /* 0x000fda0003f46270 */
[----:B------:R-:W-:Y:S05]  /*13a0*/  @!P2 BRA `(.L_x_63) ;  /* 0xffffffec00e8a947 */ /* 0x000fea000383ffff */
[----:B------:R-:W-:Y:S05]  /*13b0*/  EXIT ;  /* 0x000000000000794d */ /* 0x000fea0003800000 */
.L_x_47:
[----:B------:R-:W-:Y:S01]  /*13c0*/  IMAD.MOV.U32 R5, RZ, RZ, RZ ;  /* 0x000000ffff057224 */ /* 0x000fe200078e00ff */
[----:B------:R-:W0:Y:S01]  /*13d0*/  LDCU UR5, c[0x0][0xf7c] ;  /* 0x0001ef80ff0577ac */ /* 0x000e220008000800 */
[----:B------:R-:W1:Y:S05]  /*13e0*/  LDCU UR4, c[0x0][0xf88] ;  /* 0x0001f100ff0477ac */ /* 0x000e6a0008000800 */
.L_x_76:
        /* <DEDUP_REMOVED lines=8> */
[----:B------:R-:W-:Y:S01]  /*1470*/  @!P5 LEA.HI.X R29, R0, UR9, R9, 0x1, P2 ;  /* 0x00000009001ddc11 */ /* 0x000fe200090f0c09 */
[----:B------:R-:W-:Y:S01]  /*1480*/  IMAD.IADD R9, R25, 0x1, R8 ;  /* 0x0000000119097824 */ /* 0x000fe200078e0208 */
[----:B------:R-:W-:-:S03]  /*1490*/  @!P4 IADD3 R0, P2, PT, R10, R25, RZ ;  /* 0x000000190a00c210 */ /* 0x000fc60007f5e0ff */
[----:B------:R2:W3:Y:S01]  /*14a0*/  @!P5 LDG.E.U16 R28, desc[UR12][R28.64] ;  /* 0x0000000c1c1cd981 */ /* 0x0004e2000c1e1500 */
[----:B------:R-:W-:Y:S02]  /*14b0*/  ISETP.GE.AND P3, PT, R9, R6, PT ;  /* 0x000000060900720c */ /* 0x000fe40003f66270 */
[----:B------:R-:W-:Y:S02]  /*14c0*/  @!P4 LEA.HI.X.SX32 R9, R25, R7, 0x1, P2 ;  /* 0x000000071909c211 */ /* 0x000fe400010f0eff */
[----:B------:R-:W-:-:S04]  /*14d0*/  @!P4 LEA R16, P2, R0, UR8, 0x1 ;  /* 0x000000080010cc11 */ /* 0x000fc8000f8408ff */
[----:B------:R-:W-:Y:S01]  /*14e0*/  @!P4 LEA.HI.X R17, R0, UR9, R9, 0x1, P2 ;  /* 0x000000090011cc11 */ /* 0x000fe200090f0c09 */
[----:B------:R-:W-:Y:S01]  /*14f0*/  IMAD.MOV.U32 R11, RZ, RZ, RZ ;  /* 0x000000ffff0b7224 */ /* 0x000fe200078e00ff */
[----:B--2---:R-:W2:Y:S03]  /*1500*/  @!P5 LDC R29, c[0x0][0xf90] ;  /* 0x0003e400ff1ddb82 */ /* 0x004ea60000000800 */
[--C-:B------:R-:W-:Y:S01]  /*1510*/  @!P3 IADD3 R9, PT, PT, R8, R24, R8.reuse ;  /* 0x000000180809b210 */ /* 0x100fe20007ffe008 */
[----:B------:R4:W2:Y:S04]  /*1520*/  @!P4 LDG.E.U16 R0, desc[UR12][R16.64] ;  /* 0x0000000c1000c981 */ /* 0x0008a8000c1e1500 */
[----:B------:R-:W-:-:S05]  /*1530*/  @!P3 IMAD.IADD R20, R9, 0x1, R8 ;  /* 0x000000010914b824 */ /* 0x000fca00078e0208 */
[----:B------:R-:W-:-:S04]  /*1540*/  @!P3 IADD3 R2, P2, PT, R10, R20, RZ ;  /* 0x000000140a02b210 */ /* 0x000fc80007f5e0ff */
[----:B------:R-:W-:Y:S02]  /*1550*/  @!P3 LEA.HI.X.SX32 R9, R20, R7, 0x1, P2 ;  /* 0x000000071409b211 */ /* 0x000fe400010f0eff */
[----:B------:R-:W-:-:S04]  /*1560*/  @!P3 LEA R18, P2, R2, UR8, 0x1 ;  /* 0x000000080212bc11 */ /* 0x000fc8000f8408ff */
[----:B------:R-:W-:Y:S02]  /*1570*/  @!P3 LEA.HI.X R19, R2, UR9, R9, 0x1, P2 ;  /* 0x000000090213bc11 */ /* 0x000fe400090f0c09 */
[----:B------:R-:W-:Y:S01]  /*1580*/  ISETP.GE.AND P2, PT, R24, R6, PT ;  /* 0x000000061800720c */ /* 0x000fe20003f46270 */
[C---:B----4-:R-:W-:Y:S02]  /*1590*/  @!P5 IMAD.WIDE R16, R3.reuse, 0x4, R14 ;  /* 0x000000040310d825 */ /* 0x050fe400078e020e */
[----:B------:R-:W4:Y:S02]  /*15a0*/  @!P3 LDG.E.U16 R27, desc[UR12][R18.64] ;  /* 0x0000000c121bb981 */ /* 0x000f24000c1e1500 */
[----:B------:R-:W-:-:S04]  /*15b0*/  @!P5 IMAD.WIDE R2, R3, 0x4, R12 ;  /* 0x000000040302d825 */ /* 0x000fc800078e020c */
[----:B------:R-:W-:Y:S01]  /*15c0*/  IMAD.MOV.U32 R23, RZ, RZ, RZ ;  /* 0x000000ffff177224 */ /* 0x000fe200078e00ff */
[----:B------:R0:W5:Y:S03]  /*15d0*/  @!P5 LDG.E R11, desc[UR12][R2.64] ;  /* 0x0000000c020bd981 */ /* 0x000166000c1e1900 */
[----:B------:R-:W-:Y:S01]  /*15e0*/  @!P2 IADD3 R9, P6, PT, R10, R24, RZ ;  /* 0x000000180a09a210 */ /* 0x000fe20007fde0ff */
[----:B------:R-:W-:Y:S01]  /*15f0*/  IMAD.MOV.U32 R4, RZ, RZ, RZ ;  /* 0x000000ffff047224 */ /* 0x000fe200078e00ff */
[----:B------:R1:W5:Y:S02]  /*1600*/  @!P5 LDG.E R23, desc[UR12][R16.64] ;  /* 0x0000000c1017d981 */ /* 0x000364000c1e1900 */
[----:B------:R-:W-:Y:S02]  /*1610*/  @!P2 LEA.HI.X.SX32 R22, R24, R7, 0x1, P6 ;  /* 0x000000071816a211 */ /* 0x000fe400030f0eff */
[----:B0-----:R-:W-:-:S04]  /*1620*/  @!P2 LEA R2, P6, R9, UR8, 0x1 ;  /* 0x000000080902ac11 */ /* 0x001fc8000f8c08ff */
[----:B------:R-:W-:-:S05]  /*1630*/  @!P2 LEA.HI.X R3, R9, UR9, R22, 0x1, P6 ;  /* 0x000000090903ac11 */ /* 0x000fca000b0f0c16 */
[----:B------:R0:W4:Y:S01]  /*1640*/  @!P2 LDG.E.U16 R9, desc[UR12][R2.64] ;  /* 0x0000000c0209a981 */ /* 0x000122000c1e1500 */
[----:B-1----:R-:W-:-:S04]  /*1650*/  @!P4 IMAD.WIDE R16, R25, 0x4, R12 ;  /* 0x000000041910c825 */ /* 0x002fc800078e020c */
[----:B------:R-:W-:Y:S01]  /*1660*/  IMAD.MOV.U32 R22, RZ, RZ, RZ ;  /* 0x000000ffff167224 */ /* 0x000fe200078e00ff */
[----:B------:R1:W5:Y:S01]  /*1670*/  @!P4 LDG.E R4, desc[UR12][R16.64] ;  /* 0x0000000c1004c981 */ /* 0x000362000c1e1900 */
[----:B------:R-:W-:Y:S02]  /*1680*/  IMAD.MOV.U32 R26, RZ, RZ, RZ ;  /* 0x000000ffff1a7224 */ /* 0x000fe400078e00ff */
[----:B0-----:R-:W-:-:S05]  /*1690*/  @!P3 IMAD.WIDE R2, R20, 0x4, R14 ;  /* 0x000000041402b825 */ /* 0x001fca00078e020e */
[----:B------:R0:W5:Y:S01]  /*16a0*/  @!P3 LDG.E R22, desc[UR12][R2.64] ;  /* 0x0000000c0216b981 */ /* 0x000162000c1e1900 */
[----:B-1----:R-:W-:-:S05]  /*16b0*/  @!P2 IMAD.WIDE R16, R24, 0x4, R14 ;  /* 0x000000041810a825 */ /* 0x002fca00078e020e */
[----:B------:R1:W5:Y:S01]  /*16c0*/  @!P2 LDG.E R26, desc[UR12][R16.64] ;  /* 0x0000000c101aa981 */ /* 0x000362000c1e1900 */
[----:B0-----:R-:W-:Y:S01]  /*16d0*/  CS2R R2, SRZ ;  /* 0x0000000000027805 */ /* 0x001fe2000001ff00 */
[----:B-1----:R-:W-:-:S04]  /*16e0*/  @!P3 IMAD.WIDE R16, R20, 0x4, R12 ;  /* 0x000000041410b825 */ /* 0x002fc800078e020c */
[----:B------:R-:W-:Y:S01]  /*16f0*/  IMAD.MOV.U32 R20, RZ, RZ, RZ ;  /* 0x000000ffff147224 */ /* 0x000fe200078e00ff */
[----:B------:R0:W5:Y:S02]  /*1700*/  @!P3 LDG.E R3, desc[UR12][R16.64] ;  /* 0x0000000c1003b981 */ /* 0x000164000c1e1900 */
[----:B0-----:R-:W0:Y:S01]  /*1710*/  @!P2 LDC R16, c[0x0][0xf90] ;  /* 0x0003e400ff10ab82 */ /* 0x001e220000000800 */
[----:B------:R-:W-:Y:S02]  /*1720*/  IMAD.MOV.U32 R21, RZ, RZ, RZ ;  /* 0x000000ffff157224 */ /* 0x000fe400078e00ff */
[----:B------:R-:W-:-:S04]  /*1730*/  @!P4 IMAD.WIDE R18, R25, 0x4, R14 ;  /* 0x000000041912c825 */ /* 0x000fc800078e020e */
[----:B------:R-:W-:Y:S01]  /*1740*/  IMAD.MOV.U32 R25, RZ, RZ, RZ ;  /* 0x000000ffff197224 */ /* 0x000fe200078e00ff */
[----:B------:R1:W5:Y:S01]  /*1750*/  @!P4 LDG.E R21, desc[UR12][R18.64] ;  /* 0x0000000c1215c981 */ /* 0x000362000c1e1900 */
[----:B------:R-:W-:Y:S01]  /*1760*/  BSSY.RECONVERGENT B0, `(.L_x_64) ;  /* 0x0000112000007945 */ /* 0x000fe20003800200 */
[----:B-1----:R-:W-:-:S05]  /*1770*/  @!P2 IMAD.WIDE R18, R24, 0x4, R12 ;  /* 0x000000041812a825 */ /* 0x002fca00078e020c */
[----:B------:R1:W5:Y:S02]  /*1780*/  @!P2 LDG.E R25, desc[UR12][R18.64] ;  /* 0x0000000c1219a981 */ /* 0x000364000c1e1900 */
[----:B-1----:R-:W-:Y:S02]  /*1790*/  IMAD.MOV.U32 R18, RZ, RZ, RZ ;  /* 0x000000ffff127224 */ /* 0x002fe400078e00ff */
[----:B---3--:R-:W-:-:S05]  /*17a0*/  @!P5 HADD2.F32 R28, -RZ, R28.H0_H0 ;  /* 0x2000001cff1cd230 */ /* 0x008fca0000004100 */
[----:B--2---:R-:W-:Y:S02]  /*17b0*/  @!P5 FMUL.FTZ R20, R28, R29 ;  /* 0x0000001d1c14d220 */ /* 0x004fe40000410000 */
[----:B------:R-:W1:Y:S08]  /*17c0*/  @!P4 LDC R29, c[0x0][0xf90] ;  /* 0x0003e400ff1dcb82 */ /* 0x000e700000000800 */
[----:B------:R-:W2:Y:S01]  /*17d0*/  @!P3 LDC R28, c[0x0][0xf90] ;  /* 0x0003e400ff1cbb82 */ /* 0x000ea20000000800 */
[----:B------:R-:W-:-:S05]  /*17e0*/  @!P4 HADD2.F32 R0, -RZ, R0.H0_H0 ;  /* 0x20000000ff00c230 */ /* 0x000fca0000004100 */
[----:B-1----:R-:W-:Y:S01]  /*17f0*/  @!P4 FMUL.FTZ R2, R0, R29 ;  /* 0x0000001d0002c220 */ /* 0x002fe20000410000 */
[----:B------:R-:W-:Y:S02]  /*1800*/  IMAD.MOV.U32 R0, RZ, RZ, RZ ;  /* 0x000000ffff007224 */ /* 0x000fe400078e00ff */
[----:B----4-:R-:W-:-:S05]  /*1810*/  @!P3 HADD2.F32 R27, -RZ, R27.H0_H0 ;  /* 0x2000001bff1bb230 */ /* 0x010fca0000004100 */
[----:B--2---:R-:W-:Y:S01]  /*1820*/  @!P3 FMUL.FTZ R0, R27, R28 ;  /* 0x0000001c1b00b220 */ /* 0x004fe20000410000 */
[----:B------:R-:W-:-:S05]  /*1830*/  @!P2 HADD2.F32 R9, -RZ, R9.H0_H0 ;  /* 0x20000009ff09a230 */ /* 0x000fca0000004100 */
        /* <DEDUP_REMOVED lines=25> */
.L_x_67:
[----:B------:R-:W-:Y:S05]  /*19d0*/  BSYNC.RECONVERGENT B1 ;  /* 0x0000000000017941 */ /* 0x000fea0003800200 */
.L_x_66:
        /* <DEDUP_REMOVED lines=25> */
.L_x_69:
[----:B------:R-:W-:Y:S05]  /*1b70*/  BSYNC.RECONVERGENT B1 ;  /* 0x0000000000017941 */ /* 0x000fea0003800200 */
.L_x_68:
        /* <DEDUP_REMOVED lines=23> */
.L_x_71:
[----:B------:R-:W-:Y:S05]  /*1cf0*/  BSYNC.RECONVERGENT B1 ;  /* 0x0000000000017941 */ /* 0x000fea0003800200 */
.L_x_70:
        /* <DEDUP_REMOVED lines=20> */
.L_x_65:
        /* <DEDUP_REMOVED lines=66> */
.L_x_75:
[----:B------:R-:W-:Y:S05]  /*2260*/  BSYNC.RECONVERGENT B1 ;  /* 0x0000000000017941 */ /* 0x000fea0003800200 */
.L_x_74:
        /* <DEDUP_REMOVED lines=18> */
.L_x_73:
        /* <DEDUP_REMOVED lines=79> */
.L_x_72:
[----:B------:R-:W-:Y:S05]  /*2880*/  BSYNC.RECONVERGENT B0 ;  /* 0x0000000000007941 */ /* 0x000fea0003800200 */
.L_x_64:
[----:B------:R-:W-:-:S05]  /*2890*/  IMAD R5, R8, 0x4, R5 ;  /* 0x0000000408057824 */ /* 0x000fca00078e0205 */
[----:B------:R-:W-:-:S13]  /*28a0*/  ISETP.GE.AND P2, PT, R5, R6, PT ;  /* 0x000000060500720c */ /* 0x000fda0003f46270 */
[----:B------:R-:W-:Y:S05]  /*28b0*/  @!P2 BRA `(.L_x_76) ;  /* 0xffffffe800cca947 */ /* 0x000fea000383ffff */
[----:B------:R-:W-:Y:S05]  /*28c0*/  EXIT ;  /* 0x000000000000794d */ /* 0x000fea0003800000 */
.L_x_46:
[----:B------:R-:W0:Y:S02]  /*28d0*/  LDCU.U8 UR4, c[0x0][0xf8c] ;  /* 0x0001f180ff0477ac */ /* 0x000e240008000000 */
[----:B0-----:R-:W-:-:S04]  /*28e0*/  UPRMT UR4, UR4, 0x8880, URZ ;  /* 0x0000888004047896 */ /* 0x001fc800080000ff */
[----:B------:R-:W-:-:S09]  /*28f0*/  UISETP.NE.AND UP0, UPT, UR4, URZ, UPT ;  /* 0x000000ff0400728c */ /* 0x000fd2000bf05270 */
[----:B------:R-:W-:Y:S05]  /*2900*/  BRA.U !UP0, `(.L_x_77) ;  /* 0x0000000908887547 */ /* 0x000fea000b800000 */
[----:B------:R-:W0:Y:S01]  /*2910*/  S2R R0, SR_TID.X ;  /* 0x0000000000007919 */ /* 0x000e220000002100 */
[----:B------:R-:W-:-:S07]  /*2920*/  IMAD.MOV.U32 R2, RZ, RZ, RZ ;  /* 0x000000ffff027224 */ /* 0x000fce00078e00ff */
.L_x_78:
[----:B------:R-:W-:-:S05]  /*2930*/  IMAD.IADD R5, R9, 0x1, R2 ;  /* 0x0000000109057824 */ /* 0x000fca00078e0202 */
[----:B------:R-:W-:-:S13]  /*2940*/  ISETP.GE.AND P4, PT, R5, R6, PT ;  /* 0x000000060500720c */ /* 0x000fda0003f86270 */
[----:B------:R-:W-:Y:S01]  /*2950*/  @!P4 IADD3 R3, P2, PT, R10, R5, RZ ;  /* 0x000000050a03c210 */ /* 0x000fe20007f5e0ff */
[----:B------:R-:W1:Y:S03]  /*2960*/  @!P4 LDC R11, c[0x0][0xf90] ;  /* 0x0003e400ff0bcb82 */ /* 0x000e660000000800 */
[----:B------:R-:W-:Y:S02]  /*2970*/  @!P4 LEA.HI.X.SX32 R4, R5, R7, 0x1, P2 ;  /* 0x000000070504c211 */ /* 0x000fe400010f0eff */
[----:B------:R-:W-:-:S04]  /*2980*/  @!P4 LEA R20, P2, R3, UR8, 0x1 ;  /* 0x000000080314cc11 */ /* 0x000fc8000f8408ff */
[----:B------:R-:W-:Y:S01]  /*2990*/  @!P4 LEA.HI.X R21, R3, UR9, R4, 0x1, P2 ;  /* 0x000000090315cc11 */ /* 0x000fe200090f0c04 */
[----:B------:R-:W-:-:S04]  /*29a0*/  IMAD.MOV.U32 R4, RZ, RZ, RZ ;  /* 0x000000ffff047224 */ /* 0x000fc800078e00ff */
[----:B------:R-:W2:Y:S01]  /*29b0*/  @!P4 LDG.E.U16 R20, desc[UR12][R20.64] ;  /* 0x0000000c1414c981 */ /* 0x000ea2000c1e1500 */
[----:B------:R-:W-:-:S05]  /*29c0*/  @!P4 IMAD.WIDE R18, R5, 0x4, R14 ;  /* 0x000000040512c825 */ /* 0x000fca00078e020e */
[----:B------:R3:W4:Y:S01]  /*29d0*/  @!P4 LDG.E R4, desc[UR12][R18.64] ;  /* 0x0000000c1204c981 */ /* 0x000722000c1e1900 */
[----:B------:R-:W-:-:S13]  /*29e0*/  ISETP.GE.AND P2, PT, R5, R6, PT ;  /* 0x000000060500720c */ /* 0x000fda0003f46270 */
[C---:B------:R-:W-:Y:S01]  /*29f0*/  @!P2 IMAD.WIDE R16, R5.reuse, 0x4, R14 ;  /* 0x000000040510a825 */ /* 0x040fe200078e020e */
[----:B------:R-:W4:Y:S04]  /*2a00*/  @!P2 LDC R29, c[0x0][0xf7c] ;  /* 0x0003df00ff1dab82 */ /* 0x000f280000000800 */
[----:B------:R-:W5:Y:S01]  /*2a10*/  @!P2 LDG.E R9, desc[UR12][R16.64] ;  /* 0x0000000c1009a981 */ /* 0x000f62000c1e1900 */
[----:B------:R-:W-:Y:S01]  /*2a20*/  PLOP3.LUT P6, PT, PT, PT, PT, 0x8, 0x80 ;  /* 0x000000000080781c */ /* 0x000fe20003fce170 */
[--C-:B------:R-:W-:Y:S01]  /*2a30*/  IMAD.IADD R27, R5, 0x1, R8.reuse ;  /* 0x00000001051b7824 */ /* 0x100fe200078e0208 */
[----:B------:R-:W-:Y:S01]  /*2a40*/  @!P2 PLOP3.LUT P6, PT, P1, PT, PT, 0x80, 0x8 ;  /* 0x000000000008a81c */ /* 0x000fe20000fcf070 */
[----:B------:R-:W0:Y:S01]  /*2a50*/  @!P2 LDC R22, c[0x0][0xf80] ;  /* 0x0003e000ff16ab82 */ /* 0x000e220000000800 */
[----:B------:R-:W-:Y:S01]  /*2a60*/  PLOP3.LUT P3, PT, PT, PT, PT, 0x8, 0x80 ;  /* 0x000000000080781c */ /* 0x000fe20003f6e170 */
[----:B------:R-:W-:Y:S01]  /*2a70*/  IMAD.MOV.U32 R3, RZ, RZ, RZ ;  /* 0x000000ffff037224 */ /* 0x000fe200078e00ff */
[----:B------:R-:W-:Y:S01]  /*2a80*/  @!P2 PLOP3.LUT P3, PT, P0, PT, PT, 0x80, 0x8 ;  /* 0x000000000008a81c */ /* 0x000fe2000076f070 */
[----:B------:R-:W-:-:S04]  /*2a90*/  IMAD.IADD R25, R27, 0x1, R8 ;  /* 0x000000011b197824 */ /* 0x000fc800078e0208 */
[C---:B------:R-:W-:Y:S01]  /*2aa0*/  IMAD.IADD R23, R25.reuse, 0x1, R8 ;  /* 0x0000000119177824 */ /* 0x040fe200078e0208 */
[----:B------:R-:W-:Y:S01]  /*2ab0*/  ISETP.GE.AND P5, PT, R25, R6, PT ;  /* 0x000000061900720c */ /* 0x000fe20003fa6270 */
[----:B------:R-:W-:-:S12]  /*2ac0*/  IMAD.MOV.U32 R24, RZ, RZ, RZ ;  /* 0x000000ffff187224 */ /* 0x000fd800078e00ff */
[----:B---3--:R-:W-:-:S04]  /*2ad0*/  @!P5 IMAD.WIDE R18, R25, 0x4, R14 ;  /* 0x000000041912d825 */ /* 0x008fc800078e020e */
[----:B--2---:R-:W-:-:S05]  /*2ae0*/  @!P4 HADD2.F32 R20, -RZ, R20.H0_H0 ;  /* 0x20000014ff14c230 */ /* 0x004fca0000004100 */
[----:B-1----:R-:W-:Y:S01]  /*2af0*/  @!P4 FMUL.FTZ R3, R20, R11 ;  /* 0x0000000b1403c220 */ /* 0x002fe20000410000 */
[-C--:B------:R-:W-:Y:S01]  /*2b00*/  ISETP.GE.AND P4, PT, R27, R6.reuse, PT ;  /* 0x000000061b00720c */ /* 0x080fe20003f86270 */
[----:B------:R-:W-:Y:S02]  /*2b10*/  IMAD.MOV.U32 R11, RZ, RZ, RZ ;  /* 0x000000ffff0b7224 */ /* 0x000fe400078e00ff */
[----:B----4-:R-:W-:Y:S01]  /*2b20*/  @P6 FFMA.FTZ R3, R4, R29, R3 ;  /* 0x0000001d04036223 */ /* 0x010fe20000010003 */
[----:B------:R-:W-:-:S03]  /*2b30*/  ISETP.GE.AND P6, PT, R23, R6, PT ;  /* 0x000000061700720c */ /* 0x000fc60003fc6270 */
[----:B0-----:R-:W-:Y:S01]  /*2b40*/  @!P2 FFMA.FTZ R22, R3, R22, R3 ;  /* 0x000000160316a223 */ /* 0x001fe20000010003 */
[----:B------:R-:W2:Y:S03]  /*2b50*/  @!P5 LDG.E R11, desc[UR12][R18.64] ;  /* 0x0000000c120bd981 */ /* 0x000ea6000c1e1900 */
[----:B------:R-:W-:Y:S01]  /*2b60*/  @P3 FFMA.FTZ R22, R4, R29, R22 ;  /* 0x0000001d04163223 */ /* 0x000fe20000010016 */
[----:B------:R-:W-:Y:S01]  /*2b70*/  IMAD.MOV.U32 R4, RZ, RZ, RZ ;  /* 0x000000ffff047224 */ /* 0x000fe200078e00ff */
[----:B------:R-:W-:Y:S01]  /*2b80*/  @!P4 IADD3 R26, P3, PT, R10, R27, RZ ;  /* 0x0000001b0a1ac210 */ /* 0x000fe20007f7e0ff */
[----:B------:R-:W-:-:S03]  /*2b90*/  @!P4 IMAD.WIDE R20, R27, 0x4, R14 ;  /* 0x000000041b14c825 */ /* 0x000fc600078e020e */
[----:B------:R-:W-:Y:S02]  /*2ba0*/  @!P4 LEA.HI.X.SX32 R27, R27, R7, 0x1, P3 ;  /* 0x000000071b1bc211 */ /* 0x000fe400018f0eff */
[----:B------:R0:W3:Y:S02]  /*2bb0*/  @!P4 LDG.E R4, desc[UR12][R20.64] ;  /* 0x0000000c1404c981 */ /* 0x0000e4000c1e1900 */
[----:B0-----:R-:W-:-:S04]  /*2bc0*/  @!P4 LEA R20, P3, R26, UR8, 0x1 ;  /* 0x000000081a14cc11 */ /* 0x001fc8000f8608ff */
[----:B------:R-:W-:Y:S02]  /*2bd0*/  @!P4 LEA.HI.X R21, R26, UR9, R27, 0x1, P3 ;  /* 0x000000091a15cc11 */ /* 0x000fe400098f0c1b */
[----:B------:R-:W5:Y:S01]  /*2be0*/  @!P2 LDC R27, c[0x0][0xf88] ;  /* 0x0003e200ff1bab82 */ /* 0x000f620000000800 */
[----:B------:R-:W-:Y:S02]  /*2bf0*/  @!P5 IADD3 R28, P3, PT, R10, R25, RZ ;  /* 0x000000190a1cd210 */ /* 0x000fe40007f7e0ff */
[----:B------:R0:W4:Y:S02]  /*2c00*/  @!P4 LDG.E.U16 R26, desc[UR12][R20.64] ;  /* 0x0000000c141ac981 */ /* 0x000124000c1e1500 */
[----:B------:R-:W-:Y:S01]  /*2c10*/  @!P5 LEA.HI.X.SX32 R25, R25, R7, 0x1, P3 ;  /* 0x000000071919d211 */ /* 0x000fe200018f0eff */
[----:B------:R-:W-:-:S05]  /*2c20*/  @!P6 IMAD.WIDE R18, R23, 0x4, R14 ;  /* 0x000000041712e825 */ /* 0x000fca00078e020e */
[----:B------:R1:W2:Y:S01]  /*2c30*/  @!P6 LDG.E R24, desc[UR12][R18.64] ;  /* 0x0000000c1218e981 */ /* 0x0002a2000c1e1900 */
[----:B0-----:R-:W-:-:S04]  /*2c40*/  @!P5 LEA R20, P3, R28, UR8, 0x1 ;  /* 0x000000081c14dc11 */ /* 0x001fc8000f8608ff */
[----:B------:R-:W-:Y:S02]  /*2c50*/  @!P5 LEA.HI.X R21, R28, UR9, R25, 0x1, P3 ;  /* 0x000000091c15dc11 */ /* 0x000fe400098f0c19 */
[----:B------:R-:W-:-:S03]  /*2c60*/  @!P6 IADD3 R25, P3, PT, R10, R23, RZ ;  /* 0x000000170a19e210 */ /* 0x000fc60007f7e0ff */
[----:B------:R-:W2:Y:S01]  /*2c70*/  @!P5 LDG.E.U16 R20, desc[UR12][R20.64] ;  /* 0x0000000c1414d981 */ /* 0x000ea2000c1e1500 */
[----:B------:R-:W-:Y:S02]  /*2c80*/  @!P6 LEA.HI.X.SX32 R28, R23, R7, 0x1, P3 ;  /* 0x00000007171ce211 */ /* 0x000fe400018f0eff */
[C---:B-1----:R-:W-:Y:S01]  /*2c90*/  @!P6 LEA R18, P3, R25.reuse, UR8, 0x1 ;  /* 0x000000081912ec11 */ /* 0x042fe2000f8608ff */
[----:B-----5:R-:W-:Y:S01]  /*2ca0*/  @!P2 FFMA.FTZ R27, -R22, R27, R9 ;  /* 0x0000001b161ba223 */ /* 0x020fe20000010109 */
[----:B------:R-:W-:Y:S02]  /*2cb0*/  IMAD.MOV.U32 R9, RZ, RZ, R0 ;  /* 0x000000ffff097224 */ /* 0x000fe400078e0000 */
[----:B------:R-:W-:Y:S02]  /*2cc0*/  @!P6 LEA.HI.X R19, R25, UR9, R28, 0x1, P3 ;  /* 0x000000091913ec11 */ /* 0x000fe400098f0c1c */
[----:B------:R-:W-:Y:S01]  /*2cd0*/  @!P2 IADD3 R23, P3, PT, R10, R5, RZ ;  /* 0x000000050a17a210 */ /* 0x000fe20007f7e0ff */
[----:B------:R-:W0:Y:S02]  /*2ce0*/  @!P4 LDC R25, c[0x0][0xf90] ;  /* 0x0003e400ff19cb82 */ /* 0x000e240000000800 */
[----:B------:R1:W5:Y:S01]  /*2cf0*/  @!P6 LDG.E.U16 R21, desc[UR12][R18.64] ;  /* 0x0000000c1215e981 */ /* 0x000362000c1e1500 */
[----:B------:R-:W-:-:S02]  /*2d00*/  @!P2 LEA.HI.X.SX32 R28, R5, R7, 0x1, P3 ;  /* 0x00000007051ca211 */ /* 0x000fc400018f0eff */
[----:B------:R-:W-:Y:S02]  /*2d10*/  IADD3 R22, PT, PT, R8, R2, R9 ;  /* 0x0000000208167210 */ /* 0x000fe40007ffe009 */
[C---:B-1----:R-:W-:Y:S01]  /*2d20*/  @!P2 LEA R18, P3, R23.reuse, UR10, 0x1 ;  /* 0x0000000a1712ac11 */ /* 0x042fe2000f8608ff */
[----:B------:R1:W-:Y:S03]  /*2d30*/  @!P2 STG.E desc[UR12][R16.64], R27 ;  /* 0x0000001b1000a986 */ /* 0x0003e6000c10190c */
[----:B------:R-:W-:Y:S02]  /*2d40*/  @!P2 LEA.HI.X R19, R23, UR11, R28, 0x1, P3 ;  /* 0x0000000b1713ac11 */ /* 0x000fe400098f0c1c */
[----:B------:R-:W-:Y:S02]  /*2d50*/  ISETP.GE.AND P3, PT, R22, R6, PT ;  /* 0x000000061600720c */ /* 0x000fe40003f66270 */
[----:B-1----:R-:W-:-:S04]  /*2d60*/  @!P2 F2FP.F16.F32.PACK_AB R17, RZ, R27 ;  /* 0x0000001bff11a23e */ /* 0x002fc800000000ff */
[----:B------:R-:W-:Y:S01]  /*2d70*/  PRMT R23, R17, 0x7610, R23 ;  /* 0x0000761011177816 */ /* 0x000fe20000000017 */
[----:B------:R-:W-:-:S06]  /*2d80*/  @!P2 IMAD.WIDE R16, R5, 0x4, R12 ;  /* 0x000000040510a825 */ /* 0x000fcc00078e020c */
[----:B------:R-:W3:Y:S01]  /*2d90*/  @!P3 LDC R29, c[0x0][0xf7c] ;  /* 0x0003df00ff1dbb82 */ /* 0x000ee20000000800 */
[----:B------:R1:W-:Y:S04]  /*2da0*/  @!P2 STG.E.U16 desc[UR12][R18.64], R23 ;  /* 0x000000171200a986 */ /* 0x0003e8000c10150c */
[----:B------:R0:W-:Y:S03]  /*2db0*/  @!P2 STG.E desc[UR12][R16.64], R3 ;  /* 0x000000031000a986 */ /* 0x0001e6000c10190c */
[----:B------:R-:W3:Y:S01]  /*2dc0*/  @!P3 LDC R28, c[0x0][0xf80] ;  /* 0x0003e000ff1cbb82 */ /* 0x000ee20000000800 */
[----:B-1----:R-:W-:-:S07]  /*2dd0*/  @!P3 IMAD.WIDE R18, R22, 0x4, R14 ;  /* 0x000000041612b825 */ /* 0x002fce00078e020e */
[----:B------:R-:W1:Y:S01]  /*2de0*/  @!P3 LDC R27, c[0x0][0xf88] ;  /* 0x0003e200ff1bbb82 */ /* 0x000e620000000800 */
[----:B------:R-:W1:Y:S01]  /*2df0*/  @!P3 LDG.E R5, desc[UR12][R18.64] ;  /* 0x0000000c1205b981 */ /* 0x000e62000c1e1900 */
[----:B------:R-:W-:Y:S02]  /*2e00*/  PLOP3.LUT P2, PT, PT, PT, PT, 0x8, 0x80 ;  /* 0x000000000080781c */ /* 0x000fe40003f4e170 */
[----:B------:R-:W-:Y:S01]  /*2e10*/  @!P3 PLOP3.LUT P2, PT, P1, PT, PT, 0x80, 0x8 ;  /* 0x000000000008b81c */ /* 0x000fe20000f4f070 */
[----:B------:R-:W-:Y:S02]  /*2e20*/  IMAD.MOV.U32 R23, RZ, RZ, RZ ;  /* 0x000000ffff177224 */ /* 0x000fe400078e00ff */
[----:B0-----:R-:W-:Y:S02]  /*2e30*/  IMAD.IADD R3, R22, 0x1, R8 ;  /* 0x0000000116037824 */ /* 0x001fe400078e0208 */
[----:B----4-:R-:W-:-:S05]  /*2e40*/  @!P4 HADD2.F32 R26, -RZ, R26.H0_H0 ;  /* 0x2000001aff1ac230 */ /* 0x010fca0000004100 */
[----:B------:R-:W-:Y:S01]  /*2e50*/  @!P4 FMUL.FTZ R23, R26, R25 ;  /* 0x000000191a17c220 */ /* 0x000fe20000410000 */
[----:B------:R-:W-:Y:S02]  /*2e60*/  PLOP3.LUT P4, PT, PT, PT, PT, 0x8, 0x80 ;  /* 0x000000000080781c */ /* 0x000fe40003f8e170 */
[----:B------:R-:W-:Y:S01]  /*2e70*/  @!P3 PLOP3.LUT P4, PT, P0, PT, PT, 0x80, 0x8 ;  /* 0x000000000008b81c */ /* 0x000fe2000078f070 */
[----:B---3--:R-:W-:-:S04]  /*2e80*/  @P2 FFMA.FTZ R23, R4, R29, R23 ;  /* 0x0000001d04172223 */ /* 0x008fc80000010017 */
[----:B------:R-:W-:Y:S01]  /*2e90*/  @!P3 FFMA.FTZ R16, R23, R28, R23 ;  /* 0x0000001c1710b223 */ /* 0x000fe20000010017 */
[----:B------:R-:W-:-:S07]  /*2ea0*/  ISETP.GE.AND P2, PT, R3, R6, PT ;  /* 0x000000060300720c */ /* 0x000fce0003f46270 */
[----:B------:R-:W-:Y:S01]  /*2eb0*/  @P4 FFMA.FTZ R16, R4, R29, R16 ;  /* 0x0000001d04104223 */ /* 0x000fe20000010010 */
[----:B------:R-:W-:Y:S01]  /*2ec0*/  @!P3 IADD3 R17, P4, PT, R10, R22, RZ ;  /* 0x000000160a11b210 */ /* 0x000fe20007f9e0ff */
[----:B------:R-:W0:Y:S03]  /*2ed0*/  @!P5 LDC R29, c[0x0][0xf90] ;  /* 0x0003e400ff1ddb82 */ /* 0x000e260000000800 */
[----:B------:R-:W-:Y:S02]  /*2ee0*/  @!P3 LEA.HI.X.SX32 R26, R22, R7, 0x1, P4 ;  /* 0x00000007161ab211 */ /* 0x000fe400020f0eff */
[----:B------:R-:W-:-:S03]  /*2ef0*/  @!P3 LEA R4, P4, R17, UR10, 0x1 ;  /* 0x0000000a1104bc11 */ /* 0x000fc6000f8808ff */
[----:B------:R-:W3:Y:S01]  /*2f00*/  @!P2 LDC R28, c[0x0][0xf7c] ;  /* 0x0003df00ff1cab82 */ /* 0x000ee20000000800 */
[----:B-1----:R-:W-:Y:S01]  /*2f10*/  @!P3 FFMA.FTZ R25, -R16, R27, R5 ;  /* 0x0000001b1019b223 */ /* 0x002fe20000010105 */
[----:B------:R-:W-:-:S04]  /*2f20*/  @!P3 LEA.HI.X R5, R17, UR11, R26, 0x1, P4 ;  /* 0x0000000b1105bc11 */ /* 0x000fc8000a0f0c1a */
[----:B------:R-:W-:Y:S01]  /*2f30*/  @!P3 F2FP.F16.F32.PACK_AB R16, RZ, R25 ;  /* 0x00000019ff10b23e */ /* 0x000fe200000000ff */
[----:B------:R1:W-:Y:S03]  /*2f40*/  @!P3 STG.E desc[UR12][R18.64], R25 ;  /* 0x000000191200b986 */ /* 0x0003e6000c10190c */
[----:B-1----:R-:W-:Y:S01]  /*2f50*/  PRMT R25, R16, 0x7610, R25 ;  /* 0x0000761010197816 */ /* 0x002fe20000000019 */
[----:B------:R-:W-:-:S04]  /*2f60*/  @!P3 IMAD.WIDE R18, R22, 0x4, R12 ;  /* 0x000000041612b825 */ /* 0x000fc800078e020c */
[----:B------:R-:W-:Y:S01]  /*2f70*/  @!P2 IMAD.WIDE R16, R3, 0x4, R14 ;  /* 0x000000040310a825 */ /* 0x000fe200078e020e */
[----:B------:R1:W-:Y:S04]  /*2f80*/  @!P3 STG.E.U16 desc[UR12][R4.64], R25 ;  /* 0x000000190400b986 */ /* 0x0003e8000c10150c */
[----:B------:R4:W-:Y:S04]  /*2f90*/  @!P3 STG.E desc[UR12][R18.64], R23 ;  /* 0x000000171200b986 */ /* 0x0009e8000c10190c */
[----:B------:R-:W5:Y:S01]  /*2fa0*/  @!P2 LDG.E R27, desc[UR12][R16.64] ;  /* 0x0000000c101ba981 */ /* 0x000f62000c1e1900 */
[----:B-1----:R-:W1:Y:S01]  /*2fb0*/  @!P2 LDC R5, c[0x0][0xf80] ;  /* 0x0003e000ff05ab82 */ /* 0x002e620000000800 */
[----:B------:R-:W-:-:S02]  /*2fc0*/  PLOP3.LUT P3, PT, PT, PT, PT, 0x8, 0x80 ;  /* 0x000000000080781c */ /* 0x000fc40003f6e170 */
[----:B------:R-:W-:Y:S01]  /*2fd0*/  @!P2 PLOP3.LUT P3, PT, P1, PT, PT, 0x80, 0x8 ;  /* 0x000000000008a81c */ /* 0x000fe20000f6f070 */
[----:B--2---:R-:W-:-:S04]  /*2fe0*/  @!P5 HADD2.F32 R20, -RZ, R20.H0_H0 ;  /* 0x20000014ff14d230 */ /* 0x004fc80000004100 */
[----:B----4-:R-:W5:Y:S01]  /*2ff0*/  @!P2 LDC R18, c[0x0][0xf88] ;  /* 0x0003e200ff12ab82 */ /* 0x010f620000000800 */
[----:B------:R-:W-:Y:S01]  /*3000*/  PLOP3.LUT P4, PT, PT, PT, PT, 0x8, 0x80 ;  /* 0x000000000080781c */ /* 0x000fe20003f8e170 */
[----:B------:R-:W-:Y:S01]  /*3010*/  IMAD.MOV.U32 R26, RZ, RZ, RZ ;  /* 0x000000ffff1a7224 */ /* 0x000fe200078e00ff */
[----:B------:R-:W-:Y:S01]  /*3020*/  @!P2 PLOP3.LUT P4, PT, P0, PT, PT, 0x80, 0x8 ;  /* 0x000000000008a81c */ /* 0x000fe2000078f070 */
[----:B0-----:R-:W-:-:S04]  /*3030*/  @!P5 FMUL.FTZ R26, R20, R29 ;  /* 0x0000001d141ad220 */ /* 0x001fc80000410000 */
[----:B---3--:R-:W-:Y:S01]  /*3040*/  @P3 FFMA.FTZ R26, R11, R28, R26 ;  /* 0x0000001c0b1a3223 */ /* 0x008fe2000001001a */
[----:B------:R-:W-:-:S03]  /*3050*/  IADD3 R25, PT, PT, R8, R22, R8 ;  /* 0x0000001608197210 */ /* 0x000fc60007ffe008 */
[----:B-1----:R-:W-:Y:S01]  /*3060*/  @!P2 FFMA.FTZ R4, R26, R5, R26 ;  /* 0x000000051a04a223 */ /* 0x002fe2000001001a */
[----:B------:R-:W-:-:S03]  /*3070*/  ISETP.GE.AND P3, PT, R25, R6, PT ;  /* 0x000000061900720c */ /* 0x000fc60003f66270 */
[----:B------:R-:W-:Y:S01]  /*3080*/  @P4 FFMA.FTZ R4, R11, R28, R4 ;  /* 0x0000001c0b044223 */ /* 0x000fe20000010004 */
[----:B------:R-:W-:Y:S01]  /*3090*/  @!P2 IADD3 R5, P4, PT, R10, R3, RZ ;  /* 0x000000030a05a210 */ /* 0x000fe20007f9e0ff */
[----:B------:R-:W0:Y:S08]  /*30a0*/  @!P6 LDC R28, c[0x0][0xf90] ;  /* 0x0003e400ff1ceb82 */ /* 0x000e300000000800 */
[----:B------:R-:W-:Y:S01]  /*30b0*/  @!P3 IMAD.WIDE R22, R25, 0x4, R14 ;  /* 0x000000041916b825 */ /* 0x000fe200078e020e */
[----:B------:R-:W1:Y:S03]  /*30c0*/  @!P3 LDC R29, c[0x0][0xf80] ;  /* 0x0003e000ff1dbb82 */ /* 0x000e660000000800 */
[----:B-----5:R-:W-:Y:S01]  /*30d0*/  @!P2 FFMA.FTZ R27, -R4, R18, R27 ;  /* 0x00000012041ba223 */ /* 0x020fe2000001011b */
[----:B------:R-:W-:-:S02]  /*30e0*/  @!P2 LEA.HI.X.SX32 R18, R3, R7, 0x1, P4 ;  /* 0x000000070312a211 */ /* 0x000fc400020f0eff */
[C---:B------:R-:W-:Y:S02]  /*30f0*/  @!P2 LEA R4, P4, R5.reuse, UR10, 0x1 ;  /* 0x0000000a0504ac11 */ /* 0x040fe4000f8808ff */
[----:B------:R-:W-:Y:S01]  /*3100*/  @!P2 F2FP.F16.F32.PACK_AB R11, RZ, R27 ;  /* 0x0000001bff0ba23e */ /* 0x000fe200000000ff */
[----:B------:R2:W-:Y:S01]  /*3110*/  @!P2 STG.E desc[UR12][R16.64], R27 ;  /* 0x0000001b1000a986 */ /* 0x0005e2000c10190c */
[----:B------:R-:W-:Y:S01]  /*3120*/  @!P2 LEA.HI.X R5, R5, UR11, R18, 0x1, P4 ;  /* 0x0000000b0505ac11 */ /* 0x000fe2000a0f0c12 */
[----:B------:R-:W-:Y:S01]  /*3130*/  @!P2 IMAD.WIDE R18, R3, 0x4, R12 ;  /* 0x000000040312a825 */ /* 0x000fe200078e020c */
[----:B--2---:R-:W-:Y:S01]  /*3140*/  PRMT R17, R11, 0x7610, R17 ;  /* 0x000076100b117816 */ /* 0x004fe20000000011 */
[----:B------:R-:W2:Y:S04]  /*3150*/  @!P3 LDC R16, c[0x0][0xf88] ;  /* 0x0003e200ff10bb82 */ /* 0x000ea80000000800 */
[----:B------:R1:W-:Y:S04]  /*3160*/  @!P2 STG.E.U16 desc[UR12][R4.64], R17 ;  /* 0x000000110400a986 */ /* 0x0003e8000c10150c */
[----:B------:R3:W-:Y:S01]  /*3170*/  @!P2 STG.E desc[UR12][R18.64], R26 ;  /* 0x0000001a1200a986 */ /* 0x0007e2000c10190c */
[----:B------:R-:W4:Y:S03]  /*3180*/  @!P3 LDC R11, c[0x0][0xf7c] ;  /* 0x0003df00ff0bbb82 */ /* 0x000f260000000800 */
[----:B------:R-:W2:Y:S01]  /*3190*/  @!P3 LDG.E R20, desc[UR12][R22.64] ;  /* 0x0000000c1614b981 */ /* 0x000ea2000c1e1900 */
[----:B------:R-:W-:-:S02]  /*31a0*/  PLOP3.LUT P2, PT, PT, PT, PT, 0x8, 0x80 ;  /* 0x000000000080781c */ /* 0x000fc40003f4e170 */
[----:B------:R-:W-:Y:S01]  /*31b0*/  @!P3 PLOP3.LUT P2, PT, P1, PT, PT, 0x80, 0x8 ;  /* 0x000000000008b81c */ /* 0x000fe20000f4f070 */
[----:B------:R-:W-:Y:S01]  /*31c0*/  @!P6 HADD2.F32 R21, -RZ, R21.H0_H0 ;  /* 0x20000015ff15e230 */ /* 0x000fe20000004100 */
[----:B------:R-:W-:Y:S01]  /*31d0*/  PLOP3.LUT P4, PT, PT, PT, PT, 0x8, 0x80 ;  /* 0x000000000080781c */ /* 0x000fe20003f8e170 */
[----:B------:R-:W-:Y:S01]  /*31e0*/  IMAD.MOV.U32 R3, RZ, RZ, RZ ;  /* 0x000000ffff037224 */ /* 0x000fe200078e00ff */
[----:B------:R-:W-:Y:S02]  /*31f0*/  @!P3 PLOP3.LUT P4, PT, P0, PT, PT, 0x80, 0x8 ;  /* 0x000000000008b81c */ /* 0x000fe4000078f070 */
[----:B0-----:R-:W-:-:S07]  /*3200*/  @!P6 FMUL.FTZ R3, R21, R28 ;  /* 0x0000001c1503e220 */ /* 0x001fce0000410000 */
[----:B----4-:R-:W-:-:S04]  /*3210*/  @P2 FFMA.FTZ R3, R24, R11, R3 ;  /* 0x0000000b18032223 */ /* 0x010fc80000010003 */
[----:B-1----:R-:W-:Y:S01]  /*3220*/  @!P3 FFMA.FTZ R5, R3, R29, R3 ;  /* 0x0000001d0305b223 */ /* 0x002fe20000010003 */
[----:B------:R-:W-:-:S03]  /*3230*/  @!P3 IADD3 R17, P2, PT, R10, R25, RZ ;  /* 0x000000190a11b210 */ /* 0x000fc60007f5e0ff */
[----:B------:R-:W-:Y:S01]  /*3240*/  @P4 FFMA.FTZ R5, R24, R11, R5 ;  /* 0x0000000b18054223 */ /* 0x000fe20000010005 */
[----:B---3--:R-:W-:Y:S02]  /*3250*/  @!P3 LEA.HI.X.SX32 R18, R25, R7, 0x1, P2 ;  /* 0x000000071912b211 */ /* 0x008fe400010f0eff */
[----:B------:R-:W-:Y:S01]  /*3260*/  @!P3 LEA R4, P2, R17, UR10, 0x1 ;  /* 0x0000000a1104bc11 */ /* 0x000fe2000f8408ff */
[----:B------:R-:W-:Y:S02]  /*3270*/  IMAD R2, R8, 0x4, R2 ;  /* 0x0000000408027824 */ /* 0x000fe400078e0202 */
[----:B--2---:R-:W-:Y:S01]  /*3280*/  @!P3 FFMA.FTZ R11, -R5, R16, R20 ;  /* 0x00000010050bb223 */ /* 0x004fe20000010114 */
        /* <DEDUP_REMOVED lines=10> */
.L_x_77:
[----:B------:R-:W-:Y:S05]  /*3330*/  @!P1 BRA `(.L_x_79) ;  /* 0x0000000800149947 */ /* 0x000fea0003800000 */
[----:B------:R-:W0:Y:S01]  /*3340*/  S2R R0, SR_TID.X ;  /* 0x0000000000007919 */ /* 0x000e220000002100 */
[----:B------:R-:W-:-:S07]  /*3350*/  IMAD.MOV.U32 R2, RZ, RZ, RZ ;  /* 0x000000ffff027224 */ /* 0x000fce00078e00ff */
.L_x_80:
[----:B-1----:R-:W-:-:S05]  /*3360*/  IMAD.IADD R22, R9, 0x1, R2 ;  /* 0x0000000109167824 */ /* 0x002fca00078e0202 */
[----:B------:R-:W-:-:S13]  /*3370*/  ISETP.GE.AND P2, PT, R22, R6, PT ;  /* 0x000000061600720c */ /* 0x000fda0003f46270 */
[----:B------:R-:W-:Y:S01]  /*3380*/  @!P2 IADD3 R3, P0, PT, R10, R22, RZ ;  /* 0x000000160a03a210 */ /* 0x000fe20007f1e0ff */
[----:B------:R-:W-:Y:S01]  /*3390*/  IMAD.MOV.U32 R11, RZ, RZ, RZ ;  /* 0x000000ffff0b7224 */ /* 0x000fe200078e00ff */
[C---:B------:R-:W-:Y:S01]  /*33a0*/  ISETP.GE.AND P3, PT, R22.reuse, R6, PT ;  /* 0x000000061600720c */ /* 0x040fe20003f66270 */
[----:B------:R-:W1:Y:S01]  /*33b0*/  @!P2 LDC R27, c[0x0][0xf90] ;  /* 0x0003e400ff1bab82 */ /* 0x000e620000000800 */
[----:B------:R-:W-:Y:S02]  /*33c0*/  @!P2 LEA.HI.X.SX32 R4, R22, R7, 0x1, P0 ;  /* 0x000000071604a211 */ /* 0x000fe400000f0eff */
[----:B------:R-:W-:-:S04]  /*33d0*/  @!P2 LEA R20, P0, R3, UR8, 0x1 ;  /* 0x000000080314ac11 */ /* 0x000fc8000f8008ff */
[----:B------:R-:W-:Y:S01]  /*33e0*/  @!P2 LEA.HI.X R21, R3, UR9, R4, 0x1, P0 ;  /* 0x000000090315ac11 */ /* 0x000fe200080f0c04 */
[----:B------:R-:W-:-:S04]  /*33f0*/  @!P2 IMAD.WIDE R4, R22, 0x4, R14 ;  /* 0x000000041604a825 */ /* 0x000fc800078e020e */
[----:B------:R-:W2:Y:S01]  /*3400*/  @!P2 LDG.E.U16 R20, desc[UR12][R20.64] ;  /* 0x0000000c1414a981 */ /* 0x000ea2000c1e1500 */
[C---:B------:R-:W-:Y:S01]  /*3410*/  IMAD.IADD R19, R22.reuse, 0x1, R8 ;  /* 0x0000000116137824 */ /* 0x040fe200078e0208 */
[----:B------:R-:W3:Y:S02]  /*3420*/  @!P3 LDC R24, c[0x0][0xf7c] ;  /* 0x0003df00ff18bb82 */ /* 0x000ee40000000800 */
[----:B------:R4:W3:Y:S01]  /*3430*/  @!P2 LDG.E R11, desc[UR12][R4.64] ;  /* 0x0000000c040ba981 */ /* 0x0008e2000c1e1900 */
[----:B------:R-:W-:-:S05]  /*3440*/  @!P3 IMAD.WIDE R16, R22, 0x4, R14 ;  /* 0x000000041610b825 */ /* 0x000fca00078e020e */
[----:B------:R-:W5:Y:S01]  /*3450*/  @!P3 LDG.E R25, desc[UR12][R16.64] ;  /* 0x0000000c1019b981 */ /* 0x000f62000c1e1900 */
[CC--:B------:R-:W-:Y:S01]  /*3460*/  ISETP.GE.AND P4, PT, R19.reuse, R6.reuse, PT ;  /* 0x000000061300720c */ /* 0x0c0fe20003f86270 */
[--C-:B------:R-:W-:Y:S02]  /*3470*/  IMAD.IADD R26, R19, 0x1, R8.reuse ;  /* 0x00000001131a7824 */ /* 0x100fe400078e0208 */
[----:B------:R-:W-:Y:S02]  /*3480*/  IMAD.MOV.U32 R3, RZ, RZ, RZ ;  /* 0x000000ffff037224 */ /* 0x000fe400078e00ff */
[C---:B------:R-:W-:Y:S01]  /*3490*/  IMAD.IADD R9, R26.reuse, 0x1, R8 ;  /* 0x000000011a097824 */ /* 0x040fe200078e0208 */
[----:B------:R-:W-:Y:S01]  /*34a0*/  ISETP.GE.AND P1, PT, R26, R6, PT ;  /* 0x000000061a00720c */ /* 0x000fe20003f26270 */
[----:B------:R-:W-:-:S03]  /*34b0*/  IMAD.MOV.U32 R28, RZ, RZ, RZ ;  /* 0x000000ffff1c7224 */ /* 0x000fc600078e00ff */
[----:B------:R-:W-:-:S03]  /*34c0*/  ISETP.GE.AND P0, PT, R9, R6, PT ;  /* 0x000000060900720c */ /* 0x000fc60003f06270 */
[----:B----4-:R-:W-:Y:S01]  /*34d0*/  @!P4 IMAD.WIDE R4, R19, 0x4, R14 ;  /* 0x000000041304c825 */ /* 0x010fe200078e020e */
[----:B------:R-:W-:-:S04]  /*34e0*/  @!P4 IADD3 R23, P5, PT, R10, R19, RZ ;  /* 0x000000130a17c210 */ /* 0x000fc80007fbe0ff */
[----:B------:R4:W5:Y:S01]  /*34f0*/  @!P4 LDG.E R3, desc[UR12][R4.64] ;  /* 0x0000000c0403c981 */ /* 0x000962000c1e1900 */
[----:B------:R-:W-:Y:S01]  /*3500*/  @!P4 LEA.HI.X.SX32 R19, R19, R7, 0x1, P5 ;  /* 0x000000071313c211 */ /* 0x000fe200028f0eff */
[----:B----4-:R-:W-:Y:S02]  /*3510*/  IMAD.MOV.U32 R4, RZ, RZ, RZ ;  /* 0x000000ffff047224 */ /* 0x010fe400078e00ff */
[----:B--2---:R-:W-:-:S05]  /*3520*/  @!P2 HADD2.F32 R20, -RZ, R20.H0_H0 ;  /* 0x20000014ff14a230 */ /* 0x004fca0000004100 */
[----:B-1----:R-:W-:Y:S01]  /*3530*/  @!P2 FMUL.FTZ R28, R20, R27 ;  /* 0x0000001b141ca220 */ /* 0x002fe20000410000 */
[----:B------:R-:W-:-:S03]  /*3540*/  @!P4 LEA R18, P2, R23, UR8, 0x1 ;  /* 0x000000081712cc11 */ /* 0x000fc6000f8408ff */
[----:B---3--:R-:W-:Y:S02]  /*3550*/  @!P3 FFMA.FTZ R5, R11, R24, R28 ;  /* 0x000000180b05b223 */ /* 0x008fe4000001001c */
[----:B------:R-:W5:Y:S01]  /*3560*/  @!P3 LDC R24, c[0x0][0xf88] ;  /* 0x0003e200ff18bb82 */ /* 0x000f620000000800 */
[----:B------:R-:W-:Y:S01]  /*3570*/  @!P1 IMAD.WIDE R20, R26, 0x4, R14 ;  /* 0x000000041a149825 */ /* 0x000fe200078e020e */
[----:B------:R-:W-:Y:S02]  /*3580*/  @!P4 LEA.HI.X R19, R23, UR9, R19, 0x1, P2 ;  /* 0x000000091713cc11 */ /* 0x000fe400090f0c13 */
[----:B------:R-:W-:Y:S01]  /*3590*/  @!P1 IADD3 R27, P2, PT, R10, R26, RZ ;  /* 0x0000001a0a1b9210 */ /* 0x000fe20007f5e0ff */
[----:B------:R-:W-:Y:S01]  /*35a0*/  IMAD.MOV.U32 R11, RZ, RZ, RZ ;  /* 0x000000ffff0b7224 */ /* 0x000fe200078e00ff */
[----:B------:R1:W2:Y:S02]  /*35b0*/  @!P1 LDG.E R4, desc[UR12][R20.64] ;  /* 0x0000000c14049981 */ /* 0x0002a4000c1e1900 */
[----:B------:R-:W-:-:S02]  /*35c0*/  @!P1 LEA.HI.X.SX32 R28, R26, R7, 0x1, P2 ;  /* 0x000000071a1c9211 */ /* 0x000fc400010f0eff */
[----:B------:R3:W4:Y:S01]  /*35d0*/  @!P4 LDG.E.U16 R23, desc[UR12][R18.64] ;  /* 0x0000000c1217c981 */ /* 0x000722000c1e1500 */
        /* <DEDUP_REMOVED lines=9> */
[----:B-----5:R-:W-:Y:S01]  /*3670*/  @!P3 FFMA.FTZ R25, -R5, R24, R25 ;  /* 0x000000180519b223 */ /* 0x020fe20000010119 */
[----:B------:R-:W-:Y:S01]  /*3680*/  @!P3 IADD3 R27, P5, PT, R10, R22, RZ ;  /* 0x000000160a1bb210 */ /* 0x000fe20007fbe0ff */
[----:B------:R0:W5:Y:S01]  /*3690*/  @!P1 LDG.E.U16 R26, desc[UR12][R18.64] ;  /* 0x0000000c121a9981 */ /* 0x000162000c1e1500 */
[----:B------:R-:W-:-:S03]  /*36a0*/  IADD3 R24, PT, PT, R8, R2, R9 ;  /* 0x0000000208187210 */ /* 0x000fc60007ffe009 */
[----:B------:R1:W3:Y:S01]  /*36b0*/  @!P0 LDG.E.U16 R20, desc[UR12][R20.64] ;  /* 0x0000000c14148981 */ /* 0x0002e2000c1e1500 */
[----:B------:R-:W-:-:S03]  /*36c0*/  ISETP.GE.AND P2, PT, R24, R6, PT ;  /* 0x000000061800720c */ /* 0x000fc60003f46270 */
[----:B------:R1:W-:Y:S01]  /*36d0*/  @!P3 STG.E desc[UR12][R16.64], R25 ;  /* 0x000000191000b986 */ /* 0x0003e2000c10190c */
[----:B------:R-:W-:Y:S02]  /*36e0*/  @!P3 LEA.HI.X.SX32 R28, R22, R7, 0x1, P5 ;  /* 0x00000007161cb211 */ /* 0x000fe400028f0eff */
[----:B0-----:R-:W-:Y:S01]  /*36f0*/  @!P3 F2FP.F16.F32.PACK_AB R19, RZ, R25 ;  /* 0x00000019ff13b23e */ /* 0x001fe200000000ff */
[----:B-1----:R-:W0:Y:S03]  /*3700*/  @!P4 LDC R21, c[0x0][0xf90] ;  /* 0x0003e400ff15cb82 */ /* 0x002e260000000800 */
[----:B------:R-:W-:Y:S02]  /*3710*/  PRMT R29, R19, 0x7610, R29 ;  /* 0x00007610131d7816 */ /* 0x000fe4000000001d */
[----:B------:R-:W-:-:S03]  /*3720*/  @!P3 LEA R16, P5, R27, UR10, 0x1 ;  /* 0x0000000a1b10bc11 */ /* 0x000fc6000f8a08ff */
[----:B------:R-:W1:Y:S01]  /*3730*/  @!P2 LDC R25, c[0x0][0xf7c] ;  /* 0x0003df00ff19ab82 */ /* 0x000e620000000800 */
[----:B------:R-:W-:Y:S01]  /*3740*/  @!P3 LEA.HI.X R17, R27, UR11, R28, 0x1, P5 ;  /* 0x0000000b1b11bc11 */ /* 0x000fe2000a8f0c1c */
[----:B------:R-:W-:-:S04]  /*3750*/  @!P3 IMAD.WIDE R18, R22, 0x4, R12 ;  /* 0x000000041612b825 */ /* 0x000fc800078e020c */
[----:B------:R0:W-:Y:S02]  /*3760*/  @!P3 STG.E.U16 desc[UR12][R16.64], R29 ;  /* 0x0000001d1000b986 */ /* 0x0001e4000c10150c */
[----:B------:R-:W1:Y:S02]  /*3770*/  @!P2 LDC R27, c[0x0][0xf88] ;  /* 0x0003e200ff1bab82 */ /* 0x000e640000000800 */
[----:B------:R4:W-:Y:S01]  /*3780*/  @!P3 STG.E desc[UR12][R18.64], R5 ;  /* 0x000000051200b986 */ /* 0x0009e2000c10190c */
[----:B0-----:R-:W-:-:S05]  /*3790*/  @!P2 IMAD.WIDE R16, R24, 0x4, R14 ;  /* 0x000000041810a825 */ /* 0x001fca00078e020e */
[----:B------:R-:W2:Y:S01]  /*37a0*/  @!P2 LDG.E R28, desc[UR12][R16.64] ;  /* 0x0000000c101ca981 */ /* 0x000ea2000c1e1900 */
[----:B------:R-:W-:Y:S02]  /*37b0*/  IMAD.MOV.U32 R22, RZ, RZ, RZ ;  /* 0x000000ffff167224 */ /* 0x000fe400078e00ff */
[----:B----4-:R-:W-:-:S05]  /*37c0*/  @!P4 HADD2.F32 R23, -RZ, R23.H0_H0 ;  /* 0x20000017ff17c230 */ /* 0x010fca0000004100 */
[----:B------:R-:W-:Y:S01]  /*37d0*/  @!P4 FMUL.FTZ R22, R23, R21 ;  /* 0x000000151716c220 */ /* 0x000fe20000410000 */
[----:B------:R-:W-:Y:S01]  /*37e0*/  IMAD.IADD R21, R24, 0x1, R8 ;  /* 0x0000000118157824 */ /* 0x000fe200078e0208 */
[----:B------:R-:W-:Y:S02]  /*37f0*/  @!P2 IADD3 R19, P4, PT, R10, R24, RZ ;  /* 0x000000180a13a210 */ /* 0x000fe40007f9e0ff */
[----:B-1----:R-:W-:Y:S02]  /*3800*/  @!P2 FFMA.FTZ R25, R3, R25, R22 ;  /* 0x000000190319a223 */ /* 0x002fe40000010016 */
[----:B------:R-:W-:Y:S02]  /*3810*/  ISETP.GE.AND P3, PT, R21, R6, PT ;  /* 0x000000061500720c */ /* 0x000fe40003f66270 */
[----:B------:R-:W-:Y:S02]  /*3820*/  @!P2 LEA.HI.X.SX32 R22, R24, R7, 0x1, P4 ;  /* 0x000000071816a211 */ /* 0x000fe400020f0eff */
[----:B------:R-:W-:-:S04]  /*3830*/  @!P2 LEA R18, P4, R19, UR10, 0x1 ;  /* 0x0000000a1312ac11 */ /* 0x000fc8000f8808ff */
[----:B------:R-:W-:Y:S01]  /*3840*/  @!P2 LEA.HI.X R19, R19, UR11, R22, 0x1, P4 ;  /* 0x0000000b1313ac11 */ /* 0x000fe2000a0f0c16 */
[----:B------:R-:W-:-:S04]  /*3850*/  @!P2 IMAD.WIDE R22, R24, 0x4, R12 ;  /* 0x000000041816a825 */ /* 0x000fc800078e020c */
[----:B------:R-:W0:Y:S01]  /*3860*/  @!P3 LDC R29, c[0x0][0xf7c] ;  /* 0x0003df00ff1dbb82 */ /* 0x000e220000000800 */
[----:B--2---:R-:W-:-:S05]  /*3870*/  @!P2 FFMA.FTZ R3, -R25, R27, R28 ;  /* 0x0000001b1903a223 */ /* 0x004fca000001011c */
[----:B------:R-:W-:Y:S01]  /*3880*/  @!P2 F2FP.F16.F32.PACK_AB R5, RZ, R3 ;  /* 0x00000003ff05a23e */ /* 0x000fe200000000ff */
[----:B------:R1:W-:Y:S04]  /*3890*/  @!P2 STG.E desc[UR12][R16.64], R3 ;  /* 0x000000031000a986 */ /* 0x0003e8000c10190c */
[----:B------:R2:W-:Y:S04]  /*38a0*/  @!P2 STG.E.U16 desc[UR12][R18.64], R5 ;  /* 0x000000051200a986 */ /* 0x0005e8000c10150c */
[----:B------:R4:W-:Y:S01]  /*38b0*/  @!P2 STG.E desc[UR12][R22.64], R25 ;  /* 0x000000191600a986 */ /* 0x0009e2000c10190c */
[----:B-1----:R-:W-:Y:S01]  /*38c0*/  @!P3 IMAD.WIDE R16, R21, 0x4, R14 ;  /* 0x000000041510b825 */ /* 0x002fe200078e020e */
[----:B--2---:R-:W1:Y:S04]  /*38d0*/  @!P1 LDC R5, c[0x0][0xf90] ;  /* 0x0003e400ff059b82 */ /* 0x004e680000000800 */
[----:B------:R-:W2:Y:S04]  /*38e0*/  @!P3 LDG.E R28, desc[UR12][R16.64] ;  /* 0x0000000c101cb981 */ /* 0x000ea8000c1e1900 */
[----:B----4-:R-:W2:Y:S01]  /*38f0*/  @!P3 LDC R25, c[0x0][0xf88] ;  /* 0x0003e200ff19bb82 */ /* 0x010ea20000000800 */
[----:B-----5:R-:W-:-:S02]  /*3900*/  @!P1 HADD2.F32 R26, -RZ, R26.H0_H0 ;  /* 0x2000001aff1a9230 */ /* 0x020fc40000004100 */
[----:B------:R-:W-:Y:S01]  /*3910*/  IMAD.MOV.U32 R27, RZ, RZ, RZ ;  /* 0x000000ffff1b7224 */ /* 0x000fe200078e00ff */
[----:B------:R-:W-:Y:S02]  /*3920*/  IADD3 R3, PT, PT, R8, R24, R8 ;  /* 0x0000001808037210 */ /* 0x000fe40007ffe008 */
[----:B-1----:R-:W-:Y:S02]  /*3930*/  @!P1 FMUL.FTZ R27, R26, R5 ;  /* 0x000000051a1b9220 */ /* 0x002fe40000410000 */
[----:B------:R-:W-:Y:S02]  /*3940*/  ISETP.GE.AND P1, PT, R3, R6, PT ;  /* 0x000000060300720c */ /* 0x000fe40003f26270 */
[----:B0-----:R-:W-:Y:S01]  /*3950*/  @!P3 FFMA.FTZ R27, R4, R29, R27 ;  /* 0x0000001d041bb223 */ /* 0x001fe2000001001b */
[----:B------:R-:W-:-:S04]  /*3960*/  @!P3 IADD3 R5, P2, PT, R10, R21, RZ ;  /* 0x000000150a05b210 */ /* 0x000fc80007f5e0ff */
[----:B------:R-:W-:Y:S02]  /*3970*/  @!P3 LEA.HI.X.SX32 R22, R21, R7, 0x1, P2 ;  /* 0x000000071516b211 */ /* 0x000fe400010f0eff */
[----:B------:R-:W-:-:S04]  /*3980*/  @!P3 LEA R4, P2, R5, UR10, 0x1 ;  /* 0x0000000a0504bc11 */ /* 0x000fc8000f8408ff */
        /* <DEDUP_REMOVED lines=9> */
[----:B------:R-:W2:Y:S02]  /*3a20*/  @!P0 LDC R21, c[0x0][0xf90] ;  /* 0x0003e400ff158b82 */ /* 0x000ea40000000800 */
[----:B------:R-:W-:Y:S04]  /*3a30*/  @!P3 STG.E.U16 desc[UR12][R4.64], R16 ;  /* 0x000000100400b986 */ /* 0x000fe8000c10150c */
[----:B------:R4:W-:Y:S04]  /*3a40*/  @!P3 STG.E desc[UR12][R18.64], R27 ;  /* 0x0000001b1200b986 */ /* 0x0009e8000c10190c */
[----:B------:R-:W0:Y:S01]  /*3a50*/  @!P1 LDG.E R26, desc[UR12][R22.64] ;  /* 0x0000000c161a9981 */ /* 0x000e22000c1e1900 */
[----:B---3--:R-:W-:-:S02]  /*3a60*/  @!P0 HADD2.F32 R20, -RZ, R20.H0_H0 ;  /* 0x20000014ff148230 */ /* 0x008fc40000004100 */
[----:B------:R-:W-:-:S03]  /*3a70*/  IMAD.MOV.U32 R24, RZ, RZ, RZ ;  /* 0x000000ffff187224 */ /* 0x000fc600078e00ff */
[----:B--2---:R-:W-:Y:S01]  /*3a80*/  @!P0 FMUL.FTZ R24, R20, R21 ;  /* 0x0000001514188220 */ /* 0x004fe20000410000 */
[----:B------:R-:W-:-:S03]  /*3a90*/  @!P1 IADD3 R17, P0, PT, R10, R3, RZ ;  /* 0x000000030a119210 */ /* 0x000fc60007f1e0ff */
[----:B-1----:R-:W-:Y:S01]  /*3aa0*/  @!P1 FFMA.FTZ R11, R11, R28, R24 ;  /* 0x0000001c0b0b9223 */ /* 0x002fe20000010018 */
[----:B----4-:R-:W-:Y:S02]  /*3ab0*/  @!P1 LEA.HI.X.SX32 R18, R3, R7, 0x1, P0 ;  /* 0x0000000703129211 */ /* 0x010fe400000f0eff */
[----:B------:R-:W-:-:S04]  /*3ac0*/  @!P1 LEA R4, P0, R17, UR10, 0x1 ;  /* 0x0000000a11049c11 */ /* 0x000fc8000f8008ff */
[----:B------:R-:W-:Y:S01]  /*3ad0*/  @!P1 LEA.HI.X R5, R17, UR11, R18, 0x1, P0 ;  /* 0x0000000b11059c11 */ /* 0x000fe200080f0c12 */
[----:B------:R-:W-:-:S05]  /*3ae0*/  IMAD R2, R8, 0x4, R2 ;  /* 0x0000000408027824 */ /* 0x000fca00078e0202 */
[----:B------:R-:W-:Y:S01]  /*3af0*/  ISETP.GE.AND P0, PT, R2, R6, PT ;  /* 0x000000060200720c */ /* 0x000fe20003f06270 */
[----:B0-----:R-:W-:-:S05]  /*3b00*/  @!P1 FFMA.FTZ R21, -R11, R29, R26 ;  /* 0x0000001d0b159223 */ /* 0x001fca000001011a */
[----:B------:R-:W-:-:S04]  /*3b10*/  @!P1 F2FP.F16.F32.PACK_AB R16, RZ, R21 ;  /* 0x00000015ff10923e */ /* 0x000fc800000000ff */
[----:B------:R-:W-:Y:S01]  /*3b20*/  PRMT R18, R16, 0x7610, R18 ;  /* 0x0000761010127816 */ /* 0x000fe20000000012 */
[----:B------:R-:W-:Y:S01]  /*3b30*/  @!P1 IMAD.WIDE R16, R3, 0x4, R12 ;  /* 0x0000000403109825 */ /* 0x000fe200078e020c */
[----:B------:R1:W-:Y:S04]  /*3b40*/  @!P1 STG.E desc[UR12][R22.64], R21 ;  /* 0x0000001516009986 */ /* 0x0003e8000c10190c */
[----:B------:R1:W-:Y:S04]  /*3b50*/  @!P1 STG.E.U16 desc[UR12][R4.64], R18 ;  /* 0x0000001204009986 */ /* 0x0003e8000c10150c */
[----:B------:R1:W-:Y:S01]  /*3b60*/  @!P1 STG.E desc[UR12][R16.64], R11 ;  /* 0x0000000b10009986 */ /* 0x0003e2000c10190c */
[----:B------:R-:W-:Y:S05]  /*3b70*/  @!P0 BRA `(.L_x_80) ;  /* 0xfffffff400f88947 */ /* 0x000fea000383ffff */
[----:B------:R-:W-:Y:S05]  /*3b80*/  EXIT ;  /* 0x000000000000794d */ /* 0x000fea0003800000 */
.L_x_79:
[----:B------:R-:W-:Y:S05]  /*3b90*/  @P0 BRA `(.L_x_81) ;  /* 0x0000000400a40947 */ /* 0x000fea0003800000 */
[----:B------:R-:W-:-:S07]  /*3ba0*/  IMAD.MOV.U32 R0, RZ, RZ, RZ ;  /* 0x000000ffff007224 */ /* 0x000fce00078e00ff */
.L_x_82:
[----:B----4-:R-:W-:-:S05]  /*3bb0*/  IMAD.IADD R25, R9, 0x1, R0 ;  /* 0x0000000109197824 */ /* 0x010fca00078e0200 */
        /* <DEDUP_REMOVED lines=8> */
[----:B------:R2:W3:Y:S01]  /*3c40*/  @!P0 LDG.E.U16 R18, desc[UR12][R18.64] ;  /* 0x0000000c12128981 */ /* 0x0004e2000c1e1500 */
        /* <DEDUP_REMOVED lines=9> */
[----:B------:R-:W4:Y:S03]  /*3ce0*/  @!P3 LDC R28, c[0x0][0xf88] ;  /* 0x0003e200ff1cbb82 */ /* 0x000f260000000800 */
[----:B------:R-:W-:Y:S02]  /*3cf0*/  @!P3 LEA.HI.X.SX32 R26, R4, R7, 0x1, P4 ;  /* 0x00000007041ab211 */ /* 0x000fe400020f0eff */
[C---:B------:R-:W-:Y:S02]  /*3d00*/  @!P3 LEA R20, P4, R11.reuse, UR8, 0x1 ;  /* 0x000000080b14bc11 */ /* 0x040fe4000f8808ff */
[----:B--2---:R-:W-:Y:S02]  /*3d10*/  @!P2 IADD3 R19, P5, PT, R10, R3, RZ ;  /* 0x000000030a13a210 */ /* 0x004fe40007fbe0ff */
[----:B------:R-:W-:-:S02]  /*3d20*/  @!P3 LEA.HI.X R21, R11, UR9, R26, 0x1, P4 ;  /* 0x000000090b15bc11 */ /* 0x000fc4000a0f0c1a */
[----:B------:R-:W-:Y:S02]  /*3d30*/  @!P2 LEA.HI.X.SX32 R26, R3, R7, 0x1, P5 ;  /* 0x00000007031aa211 */ /* 0x000fe400028f0eff */
[----:B------:R-:W-:Y:S01]  /*3d40*/  @!P1 IADD3 R11, P5, PT, R10, R2, RZ ;  /* 0x000000020a0b9210 */ /* 0x000fe20007fbe0ff */
[----:B---3--:R-:W-:-:S05]  /*3d50*/  @!P0 HADD2.F32 R18, -RZ, R18.H0_H0 ;  /* 0x20000012ff128230 */ /* 0x008fca0000004100 */
[----:B0-----:R-:W-:Y:S01]  /*3d60*/  @!P0 FMUL.FTZ R5, R18, R23 ;  /* 0x0000001712058220 */ /* 0x001fe20000410000 */
[C---:B------:R-:W-:Y:S01]  /*3d70*/  @!P2 LEA R18, P4, R19.reuse, UR8, 0x1 ;  /* 0x000000081312ac11 */ /* 0x040fe2000f8808ff */
[----:B------:R0:W2:Y:S03]  /*3d80*/  @!P3 LDG.E.U16 R23, desc[UR12][R20.64] ;  /* 0x0000000c1417b981 */ /* 0x0000a6000c1e1500 */
[----:B------:R-:W-:Y:S02]  /*3d90*/  @!P2 LEA.HI.X R19, R19, UR9, R26, 0x1, P4 ;  /* 0x000000091313ac11 */ /* 0x000fe4000a0f0c1a */
[----:B------:R-:W-:Y:S02]  /*3da0*/  @!P1 LEA.HI.X.SX32 R26, R2, R7, 0x1, P5 ;  /* 0x00000007021a9211 */ /* 0x000fe400028f0eff */
[----:B0-----:R-:W-:Y:S01]  /*3db0*/  @!P1 LEA R20, P4, R11, UR8, 0x1 ;  /* 0x000000080b149c11 */ /* 0x001fe2000f8808ff */
[----:B-1----:R-:W-:-:S03]  /*3dc0*/  @!P0 FFMA.FTZ R27, -R5, R22, R24 ;  /* 0x00000016051b8223 */ /* 0x002fc60000010118 */
[----:B------:R-:W-:Y:S02]  /*3dd0*/  @!P1 LEA.HI.X R21, R11, UR9, R26, 0x1, P4 ;  /* 0x000000090b159c11 */ /* 0x000fe4000a0f0c1a */
[----:B------:R-:W-:Y:S01]  /*3de0*/  @!P0 IADD3 R26, P4, PT, R10, R25, RZ ;  /* 0x000000190a1a8210 */ /* 0x000fe20007f9e0ff */
[----:B------:R0:W3:Y:S03]  /*3df0*/  @!P2 LDG.E.U16 R11, desc[UR12][R18.64] ;  /* 0x0000000c120ba981 */ /* 0x0000e6000c1e1500 */
[----:B------:R-:W-:Y:S01]  /*3e00*/  @!P0 LEA.HI.X.SX32 R29, R25, R7, 0x1, P4 ;  /* 0x00000007191d8211 */ /* 0x000fe200020f0eff */
[----:B------:R1:W5:Y:S01]  /*3e10*/  @!P1 LDG.E.U16 R22, desc[UR12][R20.64] ;  /* 0x0000000c14169981 */ /* 0x000362000c1e1500 */
[C---:B0-----:R-:W-:Y:S02]  /*3e20*/  @!P0 LEA R18, P4, R26.reuse, UR10, 0x1 ;  /* 0x0000000a1a128c11 */ /* 0x041fe4000f8808ff */
[----:B-1----:R-:W-:Y:S01]  /*3e30*/  @!P0 F2FP.F16.F32.PACK_AB R21, RZ, R27 ;  /* 0x0000001bff15823e */ /* 0x002fe200000000ff */
[----:B------:R0:W-:Y:S01]  /*3e40*/  @!P0 STG.E desc[UR12][R16.64], R27 ;  /* 0x0000001b10008986 */ /* 0x0001e2000c10190c */
[----:B------:R-:W-:-:S02]  /*3e50*/  @!P0 LEA.HI.X R19, R26, UR11, R29, 0x1, P4 ;  /* 0x0000000b1a138c11 */ /* 0x000fc4000a0f0c1d */
[----:B------:R-:W-:Y:S01]  /*3e60*/  PRMT R29, R21, 0x7610, R29 ;  /* 0x00007610151d7816 */ /* 0x000fe2000000001d */
[----:B------:R-:W-:Y:S01]  /*3e70*/  @!P3 IMAD.WIDE R20, R4, 0x4, R14 ;  /* 0x000000040414b825 */ /* 0x000fe200078e020e */
[----:B------:R-:W1:Y:S03]  /*3e80*/  @!P3 LDC R26, c[0x0][0xf90] ;  /* 0x0003e400ff1abb82 */ /* 0x000e660000000800 */
[----:B------:R4:W-:Y:S01]  /*3e90*/  @!P0 STG.E.U16 desc[UR12][R18.64], R29 ;  /* 0x0000001d12008986 */ /* 0x0009e2000c10150c */
[----:B0-----:R-:W-:-:S05]  /*3ea0*/  @!P0 IMAD.WIDE R16, R25, 0x4, R12 ;  /* 0x0000000419108825 */ /* 0x001fca00078e020c */
[----:B------:R0:W-:Y:S04]  /*3eb0*/  @!P0 STG.E desc[UR12][R16.64], R5 ;  /* 0x0000000510008986 */ /* 0x0001e8000c10190c */
[----:B------:R-:W3:Y:S01]  /*3ec0*/  @!P3 LDG.E R24, desc[UR12][R20.64] ;  /* 0x0000000c1418b981 */ /* 0x000ee2000c1e1900 */
[----:B------:R-:W-:Y:S02]  /*3ed0*/  IMAD.MOV.U32 R25, RZ, RZ, RZ ;  /* 0x000000ffff197224 */ /* 0x000fe400078e00ff */
[----:B----4-:R-:W-:-:S04]  /*3ee0*/  @!P3 IMAD.WIDE R18, R4, 0x4, R12 ;  /* 0x000000040412b825 */ /* 0x010fc800078e020c */
[----:B--2---:R-:W-:-:S05]  /*3ef0*/  @!P3 HADD2.F32 R23, -RZ, R23.H0_H0 ;  /* 0x20000017ff17b230 */ /* 0x004fca0000004100 */
[----:B-1----:R-:W-:Y:S01]  /*3f00*/  @!P3 FMUL.FTZ R25, R23, R26 ;  /* 0x0000001a1719b220 */ /* 0x002fe20000410000 */
[----:B------:R-:W-:Y:S01]  /*3f10*/  @!P3 IADD3 R23, P0, PT, R10, R4, RZ ;  /* 0x000000040a17b210 */ /* 0x000fe20007f1e0ff */
[----:B------:R-:W1:Y:S02]  /*3f20*/  @!P2 LDC R26, c[0x0][0xf90] ;  /* 0x0003e400ff1aab82 */ /* 0x000e640000000800 */
[----:B---3--:R-:W-:Y:S01]  /*3f30*/  @!P3 FFMA.FTZ R27, -R25, R28, R24 ;  /* 0x0000001c191bb223 */ /* 0x008fe20000010118 */
[----:B------:R-:W-:-:S05]  /*3f40*/  @!P3 LEA.HI.X.SX32 R24, R4, R7, 0x1, P0 ;  /* 0x000000070418b211 */ /* 0x000fca00000f0eff */
[----:B------:R-:W2:Y:S01]  /*3f50*/  @!P2 LDC R28, c[0x0][0xf88] ;  /* 0x0003e200ff1cab82 */ /* 0x000ea20000000800 */
[C---:B0-----:R-:W-:Y:S02]  /*3f60*/  @!P3 LEA R16, P0, R23.reuse, UR10, 0x1 ;  /* 0x0000000a1710bc11 */ /* 0x041fe4000f8008ff */
[----:B------:R-:W-:Y:S02]  /*3f70*/  @!P3 F2FP.F16.F32.PACK_AB R5, RZ, R27 ;  /* 0x0000001bff05b23e */ /* 0x000fe400000000ff */
[----:B------:R-:W-:Y:S02]  /*3f80*/  @!P3 LEA.HI.X R17, R23, UR11, R24, 0x1, P0 ;  /* 0x0000000b1711bc11 */ /* 0x000fe400080f0c18 */
[----:B------:R-:W-:Y:S01]  /*3f90*/  PRMT R29, R5, 0x7610, R29 ;  /* 0x00007610051d7816 */ /* 0x000fe2000000001d */
[----:B------:R-:W-:Y:S01]  /*3fa0*/  @!P2 IMAD.WIDE R4, R3, 0x4, R14 ;  /* 0x000000040304a825 */ /* 0x000fe200078e020e */
[----:B------:R0:W-:Y:S04]  /*3fb0*/  @!P3 STG.E desc[UR12][R20.64], R27 ;  /* 0x0000001b1400b986 */ /* 0x0001e8000c10190c */
[----:B------:R-:W-:Y:S04]  /*3fc0*/  @!P3 STG.E.U16 desc[UR12][R16.64], R29 ;  /* 0x0000001d1000b986 */ /* 0x000fe8000c10150c */
[----:B------:R3:W-:Y:S04]  /*3fd0*/  @!P3 STG.E desc[UR12][R18.64], R25 ;  /* 0x000000191200b986 */ /* 0x0007e8000c10190c */
[----:B------:R-:W2:Y:S01]  /*3fe0*/  @!P2 LDG.E R24, desc[UR12][R4.64] ;  /* 0x0000000c0418a981 */ /* 0x000ea2000c1e1900 */
[----:B------:R-:W-:-:S02]  /*3ff0*/  @!P2 HADD2.F32 R11, -RZ, R11.H0_H0 ;  /* 0x2000000bff0ba230 */ /* 0x000fc40000004100 */
[----:B------:R-:W-:-:S03]  /*4000*/  IMAD.MOV.U32 R23, RZ, RZ, RZ ;  /* 0x000000ffff177224 */ /* 0x000fc600078e00ff */
[----:B-1----:R-:W-:Y:S01]  /*4010*/  @!P2 FMUL.FTZ R23, R11, R26 ;  /* 0x0000001a0b17a220 */ /* 0x002fe20000410000 */
[----:B0-----:R-:W-:Y:S01]  /*4020*/  @!P2 IADD3 R20, P0, PT, R10, R3, RZ ;  /* 0x000000030a14a210 */ /* 0x001fe20007f1e0ff */
[----:B---3--:R-:W0:Y:S03]  /*4030*/  @!P1 LDC R25, c[0x0][0xf88] ;  /* 0x0003e200ff199b82 */ /* 0x008e260000000800 */
[----:B------:R-:W-:Y:S02]  /*4040*/  @!P2 LEA.HI.X.SX32 R21, R3, R7, 0x1, P0 ;  /* 0x000000070315a211 */ /* 0x000fe400000f0eff */
[----:B------:R-:W-:Y:S01]  /*4050*/  @!P2 LEA R16, P0, R20, UR10, 0x1 ;  /* 0x0000000a1410ac11 */ /* 0x000fe2000f8008ff */
[----:B------:R-:W-:-:S03]  /*4060*/  @!P1 IMAD.WIDE R18, R2, 0x4, R14 ;  /* 0x0000000402129825 */ /* 0x000fc600078e020e */
[----:B------:R-:W-:Y:S01]  /*4070*/  @!P2 LEA.HI.X R17, R20, UR11, R21, 0x1, P0 ;  /* 0x0000000b1411ac11 */ /* 0x000fe200080f0c15 */
[----:B------:R-:W-:Y:S02]  /*4080*/  @!P2 IMAD.WIDE R20, R3, 0x4, R12 ;  /* 0x000000040314a825 */ /* 0x000fe400078e020c */
[----:B------:R-:W1:Y:S02]  /*4090*/  @!P1 LDC R3, c[0x0][0xf90] ;  /* 0x0003e400ff039b82 */ /* 0x000e640000000800 */
[----:B--2---:R-:W-:-:S05]  /*40a0*/  @!P2 FFMA.FTZ R27, -R23, R28, R24 ;  /* 0x0000001c171ba223 */ /* 0x004fca0000010118 */
[----:B------:R-:W-:-:S04]  /*40b0*/  @!P2 F2FP.F16.F32.PACK_AB R11, RZ, R27 ;  /* 0x0000001bff0ba23e */ /* 0x000fc800000000ff */
[----:B------:R-:W-:Y:S01]  /*40c0*/  PRMT R26, R11, 0x7610, R26 ;  /* 0x000076100b1a7816 */ /* 0x000fe2000000001a */
[----:B------:R2:W-:Y:S04]  /*40d0*/  @!P2 STG.E desc[UR12][R4.64], R27 ;  /* 0x0000001b0400a986 */ /* 0x0005e8000c10190c */
[----:B------:R3:W-:Y:S04]  /*40e0*/  @!P2 STG.E.U16 desc[UR12][R16.64], R26 ;  /* 0x0000001a1000a986 */ /* 0x0007e8000c10150c */
[----:B------:R4:W-:Y:S04]  /*40f0*/  @!P2 STG.E desc[UR12][R20.64], R23 ;  /* 0x000000171400a986 */ /* 0x0009e8000c10190c */
[----:B------:R-:W0:Y:S01]  /*4100*/  @!P1 LDG.E R24, desc[UR12][R18.64] ;  /* 0x0000000c12189981 */ /* 0x000e22000c1e1900 */
[----:B-----5:R-:W-:-:S02]  /*4110*/  @!P1 HADD2.F32 R22, -RZ, R22.H0_H0 ;  /* 0x20000016ff169230 */ /* 0x020fc40000004100 */
[----:B------:R-:W-:-:S03]  /*4120*/  IMAD.MOV.U32 R11, RZ, RZ, RZ ;  /* 0x000000ffff0b7224 */ /* 0x000fc600078e00ff */
[----:B-1----:R-:W-:Y:S01]  /*4130*/  @!P1 FMUL.FTZ R11, R22, R3 ;  /* 0x00000003160b9220 */ /* 0x002fe20000410000 */
[----:B------:R-:W-:-:S04]  /*4140*/  @!P1 IADD3 R22, P0, PT, R10, R2, RZ ;  /* 0x000000020a169210 */ /* 0x000fc80007f1e0ff */
[----:B--2---:R-:W-:Y:S02]  /*4150*/  @!P1 LEA.HI.X.SX32 R5, R2, R7, 0x1, P0 ;  /* 0x0000000702059211 */ /* 0x004fe400000f0eff */
[----:B------:R-:W-:-:S04]  /*4160*/  @!P1 LEA R4, P0, R22, UR10, 0x1 ;  /* 0x0000000a16049c11 */ /* 0x000fc8000f8008ff */
[----:B------:R-:W-:Y:S01]  /*4170*/  @!P1 LEA.HI.X R5, R22, UR11, R5, 0x1, P0 ;  /* 0x0000000b16059c11 */ /* 0x000fe200080f0c05 */
[----:B------:R-:W-:-:S05]  /*4180*/  IMAD R0, R8, 0x4, R0 ;  /* 0x0000000408007824 */ /* 0x000fca00078e0200 */
[----:B------:R-:W-:Y:S01]  /*4190*/  ISETP.GE.AND P0, PT, R0, R6, PT ;  /* 0x000000060000720c */ /* 0x000fe20003f06270 */
[----:B0-----:R-:W-:-:S05]  /*41a0*/  @!P1 FFMA.FTZ R25, -R11, R25, R24 ;  /* 0x000000190b199223 */ /* 0x001fca0000010118 */
[----:B------:R-:W-:-:S04]  /*41b0*/  @!P1 F2FP.F16.F32.PACK_AB R3, RZ, R25 ;  /* 0x00000019ff03923e */ /* 0x000fc800000000ff */
[----:B---3--:R-:W-:Y:S01]  /*41c0*/  PRMT R16, R3, 0x7610, R16 ;  /* 0x0000761003107816 */ /* 0x008fe20000000010 */
[----:B------:R-:W-:Y:S01]  /*41d0*/  @!P1 IMAD.WIDE R2, R2, 0x4, R12 ;  /* 0x0000000402029825 */ /* 0x000fe200078e020c */
[----:B------:R4:W-:Y:S04]  /*41e0*/  @!P1 STG.E desc[UR12][R18.64], R25 ;  /* 0x0000001912009986 */ /* 0x0009e8000c10190c */
[----:B------:R4:W-:Y:S04]  /*41f0*/  @!P1 STG.E.U16 desc[UR12][R4.64], R16 ;  /* 0x0000001004009986 */ /* 0x0009e8000c10150c */
[----:B------:R4:W-:Y:S01]  /*4200*/  @!P1 STG.E desc[UR12][R2.64], R11 ;  /* 0x0000000b02009986 */ /* 0x0009e2000c10190c */
[----:B------:R-:W-:Y:S05]  /*4210*/  @!P0 BRA `(.L_x_82) ;  /* 0xfffffff800648947 */ /* 0x000fea000383ffff */
[----:B------:R-:W-:Y:S05]  /*4220*/  EXIT ;  /* 0x000000000000794d */ /* 0x000fea0003800000 */
.L_x_81:
[----:B------:R-:W0:Y:S01]  /*4230*/  S2R R0, SR_TID.X ;  /* 0x0000000000007919 */ /* 0x000e220000002100 */
[----:B------:R-:W-:-:S07]  /*4240*/  IMAD.MOV.U32 R2, RZ, RZ, RZ ;  /* 0x000000ffff027224 */ /* 0x000fce00078e00ff */
.L_x_83:
[----:B----4-:R-:W-:-:S05]  /*4250*/  IMAD.IADD R25, R9, 0x1, R2 ;  /* 0x0000000109197824 */ /* 0x010fca00078e0202 */
[----:B------:R-:W-:-:S13]  /*4260*/  ISETP.GE.AND P4, PT, R25, R6, PT ;  /* 0x000000061900720c */ /* 0x000fda0003f86270 */
[----:B------:R-:W-:Y:S01]  /*4270*/  @!P4 IADD3 R3, P0, PT, R10, R25, RZ ;  /* 0x000000190a03c210 */ /* 0x000fe20007f1e0ff */
[----:B------:R-:W-:Y:S01]  /*4280*/  IMAD.MOV.U32 R20, RZ, RZ, RZ ;  /* 0x000000ffff147224 */ /* 0x000fe200078e00ff */
[C---:B------:R-:W-:Y:S01]  /*4290*/  ISETP.GE.AND P2, PT, R25.reuse, R6, PT ;  /* 0x000000061900720c */ /* 0x040fe20003f46270 */
[C---:B------:R-:W-:Y:S01]  /*42a0*/  IMAD.IADD R11, R25.reuse, 0x1, R8 ;  /* 0x00000001190b7824 */ /* 0x040fe200078e0208 */
[----:B------:R-:W-:Y:S01]  /*42b0*/  @!P4 LEA.HI.X.SX32 R16, R25, R7, 0x1, P0 ;  /* 0x000000071910c211 */ /* 0x000fe200000f0eff */
[----:B------:R-:W1:Y:S01]  /*42c0*/  @!P4 LDC R29, c[0x0][0xf90] ;  /* 0x0003e400ff1dcb82 */ /* 0x000e620000000800 */
[----:B------:R-:W-:-:S04]  /*42d0*/  @!P4 LEA R4, P0, R3, UR8, 0x1 ;  /* 0x000000080304cc11 */ /* 0x000fc8000f8008ff */
[----:B------:R-:W-:-:S05]  /*42e0*/  @!P4 LEA.HI.X R5, R3, UR9, R16, 0x1, P0 ;  /* 0x000000090305cc11 */ /* 0x000fca00080f0c10 */
[----:B------:R2:W3:Y:S01]  /*42f0*/  @!P4 LDG.E.U16 R4, desc[UR12][R4.64] ;  /* 0x0000000c0404c981 */ /* 0x0004e2000c1e1500 */
[----:B------:R-:W-:-:S04]  /*4300*/  @!P4 IMAD.WIDE R26, R25, 0x4, R14 ;  /* 0x00000004191ac825 */ /* 0x000fc800078e020e */
[----:B------:R-:W-:Y:S01]  /*4310*/  @!P2 IMAD.WIDE R16, R25, 0x4, R14 ;  /* 0x000000041910a825 */ /* 0x000fe200078e020e */
[----:B------:R4:W5:Y:S04]  /*4320*/  @!P4 LDG.E R20, desc[UR12][R26.64] ;  /* 0x0000000c1a14c981 */ /* 0x000968000c1e1900 */
[----:B------:R-:W5:Y:S01]  /*4330*/  @!P2 LDG.E R9, desc[UR12][R16.64] ;  /* 0x0000000c1009a981 */ /* 0x000f62000c1e1900 */
[CC--:B------:R-:W-:Y:S01]  /*4340*/  ISETP.GE.AND P3, PT, R11.reuse, R6.reuse, PT ;  /* 0x000000060b00720c */ /* 0x0c0fe20003f66270 */
[--C-:B------:R-:W-:Y:S02]  /*4350*/  IMAD.IADD R23, R11, 0x1, R8.reuse ;  /* 0x000000010b177824 */ /* 0x100fe400078e0208 */
[----:B--2---:R-:W-:Y:S02]  /*4360*/  IMAD.MOV.U32 R5, RZ, RZ, RZ ;  /* 0x000000ffff057224 */ /* 0x004fe400078e00ff */
[C---:B------:R-:W-:Y:S01]  /*4370*/  IMAD.IADD R21, R23.reuse, 0x1, R8 ;  /* 0x0000000117157824 */ /* 0x040fe200078e0208 */
[-C--:B------:R-:W-:Y:S01]  /*4380*/  ISETP.GE.AND P1, PT, R23, R6.reuse, PT ;  /* 0x000000061700720c */ /* 0x080fe20003f26270 */
[----:B------:R-:W-:Y:S01]  /*4390*/  IMAD.MOV.U32 R3, RZ, RZ, RZ ;  /* 0x000000ffff037224 */ /* 0x000fe200078e00ff */
[----:B----4-:R-:W5:Y:S02]  /*43a0*/  @!P2 LDC R27, c[0x0][0xf7c] ;  /* 0x0003df00ff1bab82 */ /* 0x010f640000000800 */
[----:B------:R-:W-:-:S03]  /*43b0*/  ISETP.GE.AND P0, PT, R21, R6, PT ;  /* 0x000000061500720c */ /* 0x000fc60003f06270 */
[----:B------:R-:W-:-:S05]  /*43c0*/  @!P3 IMAD.WIDE R18, R11, 0x4, R14 ;  /* 0x000000040b12b825 */ /* 0x000fca00078e020e */
[----:B------:R2:W4:Y:S01]  /*43d0*/  @!P3 LDG.E R5, desc[UR12][R18.64] ;  /* 0x0000000c1205b981 */ /* 0x000522000c1e1900 */
[----:B------:R-:W-:Y:S02]  /*43e0*/  IMAD.MOV.U32 R22, RZ, RZ, RZ ;  /* 0x000000ffff167224 */ /* 0x000fe400078e00ff */
[----:B--2---:R-:W-:-:S05]  /*43f0*/  @!P1 IMAD.WIDE R18, R23, 0x4, R14 ;  /* 0x0000000417129825 */ /* 0x004fca00078e020e */
[----:B------:R2:W4:Y:S02]  /*4400*/  @!P1 LDG.E R3, desc[UR12][R18.64] ;  /* 0x0000000c12039981 */ /* 0x000524000c1e1900 */
[----:B--2---:R-:W-:-:S04]  /*4410*/  @!P0 IMAD.WIDE R18, R21, 0x4, R14 ;  /* 0x0000000415128825 */ /* 0x004fc800078e020e */
[----:B---3--:R-:W-:-:S05]  /*4420*/  @!P4 HADD2.F32 R4, -RZ, R4.H0_H0 ;  /* 0x20000004ff04c230 */ /* 0x008fca0000004100 */
[----:B-1----:R-:W-:Y:S01]  /*4430*/  @!P4 FMUL.FTZ R22, R4, R29 ;  /* 0x0000001d0416c220 */ /* 0x002fe20000410000 */
[----:B------:R-:W-:Y:S01]  /*4440*/  IMAD.MOV.U32 R4, RZ, RZ, RZ ;  /* 0x000000ffff047224 */ /* 0x000fe200078e00ff */
[----:B------:R-:W-:-:S04]  /*4450*/  @!P3 IADD3 R24, P4, PT, R10, R11, RZ ;  /* 0x0000000b0a18b210 */ /* 0x000fc80007f9e0ff */
[----:B------:R-:W-:Y:S01]  /*4460*/  @!P3 LEA.HI.X.SX32 R11, R11, R7, 0x1, P4 ;  /* 0x000000070b0bb211 */ /* 0x000fe200020f0eff */
[----:B------:R1:W2:Y:S02]  /*4470*/  @!P0 LDG.E R4, desc[UR12][R18.64] ;  /* 0x0000000c12048981 */ /* 0x0002a4000c1e1900 */
[----:B-1----:R-:W-:-:S04]  /*4480*/  @!P3 LEA R18, P4, R24, UR8, 0x1 ;  /* 0x000000081812bc11 */ /* 0x002fc8000f8808ff */
[----:B------:R-:W-:Y:S02]  /*4490*/  @!P3 LEA.HI.X R19, R24, UR9, R11, 0x1, P4 ;  /* 0x000000091813bc11 */ /* 0x000fe4000a0f0c0b */
[----:B------:R-:W1:Y:S01]  /*44a0*/  @!P2 LDC R24, c[0x0][0xf88] ;  /* 0x0003e200ff18ab82 */ /* 0x000e620000000800 */
[----:B------:R-:W-:Y:S02]  /*44b0*/  @!P1 IADD3 R26, P4, PT, R10, R23, RZ ;  /* 0x000000170a1a9210 */ /* 0x000fe40007f9e0ff */
[----:B------:R3:W4:Y:S02]  /*44c0*/  @!P3 LDG.E.U16 R11, desc[UR12][R18.64] ;  /* 0x0000000c120bb981 */ /* 0x000724000c1e1500 */
[----:B------:R-:W-:Y:S02]  /*44d0*/  @!P1 LEA.HI.X.SX32 R23, R23, R7, 0x1, P4 ;  /* 0x0000000717179211 */ /* 0x000fe400020f0eff */
[----:B---3--:R-:W-:-:S04]  /*44e0*/  @!P1 LEA R18, P4, R26, UR8, 0x1 ;  /* 0x000000081a129c11 */ /* 0x008fc8000f8808ff */
[----:B------:R-:W-:Y:S01]  /*44f0*/  @!P1 LEA.HI.X R19, R26, UR9, R23, 0x1, P4 ;  /* 0x000000091a139c11 */ /* 0x000fe2000a0f0c17 */
[----:B-----5:R-:W-:Y:S01]  /*4500*/  @!P2 FFMA.FTZ R26, R20, R27, R22 ;  /* 0x0000001b141aa223 */ /* 0x020fe20000010016 */
[----:B------:R-:W-:-:S04]  /*4510*/  @!P0 IADD3 R23, P4, PT, R10, R21, RZ ;  /* 0x000000150a178210 */ /* 0x000fc80007f9e0ff */
[----:B------:R-:W-:Y:S01]  /*4520*/  @!P0 LEA.HI.X.SX32 R28, R21, R7, 0x1, P4 ;  /* 0x00000007151c8211 */ /* 0x000fe200020f0eff */
[----:B-1----:R-:W-:Y:S01]  /*4530*/  @!P2 FFMA.FTZ R27, -R26, R24, R9 ;  /* 0x000000181a1ba223 */ /* 0x002fe20000010109 */
[C---:B------:R-:W-:Y:S01]  /*4540*/  @!P0 LEA R20, P4, R23.reuse, UR8, 0x1 ;  /* 0x0000000817148c11 */ /* 0x040fe2000f8808ff */
[----:B0-----:R-:W-:Y:S01]  /*4550*/  IMAD.MOV.U32 R9, RZ, RZ, R0 ;  /* 0x000000ffff097224 */ /* 0x001fe200078e0000 */
[----:B------:R-:W-:Y:S01]  /*4560*/  @!P2 IADD3 R26, P5, PT, R10, R25, RZ ;  /* 0x000000190a1aa210 */ /* 0x000fe20007fbe0ff */
[----:B------:R0:W3:Y:S01]  /*4570*/  @!P1 LDG.E.U16 R24, desc[UR12][R18.64] ;  /* 0x0000000c12189981 */ /* 0x0000e2000c1e1500 */
[----:B------:R-:W-:Y:S02]  /*4580*/  @!P0 LEA.HI.X R21, R23, UR9, R28, 0x1, P4 ;  /* 0x0000000917158c11 */ /* 0x000fe4000a0f0c1c */
[----:B------:R-:W-:Y:S02]  /*4590*/  IADD3 R23, PT, PT, R8, R2, R9 ;  /* 0x0000000208177210 */ /* 0x000fe40007ffe009 */
[----:B------:R-:W-:Y:S01]  /*45a0*/  @!P2 LEA.HI.X.SX32 R29, R25, R7, 0x1, P5 ;  /* 0x00000007191da211 */ /* 0x000fe200028f0eff */
[----:B------:R1:W5:Y:S01]  /*45b0*/  @!P0 LDG.E.U16 R20, desc[UR12][R20.64] ;  /* 0x0000000c14148981 */ /* 0x000362000c1e1500 */
[----:B------:R-:W-:-:S03]  /*45c0*/  ISETP.GE.AND P4, PT, R23, R6, PT ;  /* 0x000000061700720c */ /* 0x000fc60003f86270 */
[----:B------:R1:W-:Y:S01]  /*45d0*/  @!P2 STG.E desc[UR12][R16.64], R27 ;  /* 0x0000001b1000a986 */ /* 0x0003e2000c10190c */
[----:B0-----:R-:W-:-:S04]  /*45e0*/  @!P2 LEA R18, P5, R26, UR10, 0x1 ;  /* 0x0000000a1a12ac11 */ /* 0x001fc8000f8a08ff */
[----:B------:R-:W-:Y:S01]  /*45f0*/  @!P2 LEA.HI.X R19, R26, UR11, R29, 0x1, P5 ;  /* 0x0000000b1a13ac11 */ /* 0x000fe2000a8f0c1d */
[----:B-1----:R-:W0:Y:S01]  /*4600*/  @!P3 LDC R21, c[0x0][0xf90] ;  /* 0x0003e400ff15bb82 */ /* 0x002e220000000800 */
[----:B------:R-:W-:-:S07]  /*4610*/  @!P2 F2FP.F16.F32.PACK_AB R17, RZ, R27 ;  /* 0x0000001bff11a23e */ /* 0x000fce00000000ff */
[----:B------:R-:W1:Y:S01]  /*4620*/  @!P4 LDC R27, c[0x0][0xf88] ;  /* 0x0003e200ff1bcb82 */ /* 0x000e620000000800 */
[----:B------:R-:W-:Y:S01]  /*4630*/  PRMT R29, R17, 0x7610, R29 ;  /* 0x00007610111d7816 */ /* 0x000fe2000000001d */
        /* <DEDUP_REMOVED lines=9> */
[----:B------:R-:W-:-:S03]  /*46d0*/  IMAD.IADD R11, R23, 0x1, R8 ;  /* 0x00000001170b7824 */ /* 0x000fc600078e0208 */
[----:B-1----:R-:W-:Y:S01]  /*46e0*/  @!P4 FFMA.FTZ R5, R5, R25, R28 ;  /* 0x000000190505c223 */ /* 0x002fe2000001001c */
[----:B------:R-:W-:Y:S01]  /*46f0*/  @!P4 IADD3 R17, P3, PT, R10, R23, RZ ;  /* 0x000000170a11c210 */ /* 0x000fe20007f7e0ff */
[----:B------:R-:W0:Y:S01]  /*4700*/  @!P1 LDC R25, c[0x0][0xf90] ;  /* 0x0003e400ff199b82 */ /* 0x000e220000000800 */
[----:B------:R-:W-:Y:S02]  /*4710*/  ISETP.GE.AND P2, PT, R11, R6, PT ;  /* 0x000000060b00720c */ /* 0x000fe40003f46270 */
[----:B------:R-:W-:Y:S02]  /*4720*/  @!P4 LEA.HI.X.SX32 R22, R23, R7, 0x1, P3 ;  /* 0x000000071716c211 */ /* 0x000fe400018f0eff */
[----:B------:R-:W-:-:S04]  /*4730*/  @!P4 LEA R16, P3, R17, UR10, 0x1 ;  /* 0x0000000a1110cc11 */ /* 0x000fc8000f8608ff */
[----:B------:R-:W-:-:S05]  /*4740*/  @!P4 LEA.HI.X R17, R17, UR11, R22, 0x1, P3 ;  /* 0x0000000b1111cc11 */ /* 0x000fca00098f0c16 */
[----:B------:R-:W1:Y:S01]  /*4750*/  @!P2 LDC R29, c[0x0][0xf7c] ;  /* 0x0003df00ff1dab82 */ /* 0x000e620000000800 */
[----:B--2---:R-:W-:-:S05]  /*4760*/  @!P4 FFMA.FTZ R5, -R5, R27, R26 ;  /* 0x0000001b0505c223 */ /* 0x004fca000001011a */
[----:B------:R-:W-:Y:S01]  /*4770*/  @!P4 F2FP.F16.F32.PACK_AB R21, RZ, R5 ;  /* 0x00000005ff15c23e */ /* 0x000fe200000000ff */
[----:B------:R2:W-:Y:S01]  /*4780*/  @!P4 STG.E desc[UR12][R18.64], R5 ;  /* 0x000000051200c986 */ /* 0x0005e2000c10190c */
[----:B------:R-:W-:Y:S02]  /*4790*/  @!P4 IMAD.WIDE R26, R23, 0x4, R12 ;  /* 0x00000004171ac825 */ /* 0x000fe400078e020c */
[----:B------:R-:W-:-:S05]  /*47a0*/  PRMT R22, R21, 0x7610, R22 ;  /* 0x0000761015167816 */ /* 0x000fca0000000016 */
[----:B------:R4:W-:Y:S01]  /*47b0*/  @!P4 STG.E.U16 desc[UR12][R16.64], R22 ;  /* 0x000000161000c986 */ /* 0x0009e2000c10150c */
[----:B--2---:R-:W-:-:S03]  /*47c0*/  @!P2 IMAD.WIDE R18, R11, 0x4, R14 ;  /* 0x000000040b12a825 */ /* 0x004fc600078e020e */
[----:B------:R2:W-:Y:S04]  /*47d0*/  @!P4 STG.E desc[UR12][R26.64], R28 ;  /* 0x0000001c1a00c986 */ /* 0x0005e8000c10190c */
[----:B----4-:R-:W4:Y:S01]  /*47e0*/  @!P2 LDG.E R22, desc[UR12][R18.64] ;  /* 0x0000000c1216a981 */ /* 0x010f22000c1e1900 */
[----:B--2---:R-:W4:Y:S01]  /*47f0*/  @!P2 LDC R27, c[0x0][0xf88] ;  /* 0x0003e200ff1bab82 */ /* 0x004f220000000800 */
[----:B---3--:R-:W-:Y:S02]  /*4800*/  @!P1 HADD2.F32 R24, -RZ, R24.H0_H0 ;  /* 0x20000018ff189230 */ /* 0x008fe40000004100 */
[----:B------:R-:W-:Y:S01]  /*4810*/  IMAD.MOV.U32 R21, RZ, RZ, RZ ;  /* 0x000000ffff157224 */ /* 0x000fe200078e00ff */
[----:B------:R-:W-:Y:S02]  /*4820*/  IADD3 R5, PT, PT, R8, R23, R8 ;  /* 0x0000001708057210 */ /* 0x000fe40007ffe008 */
[----:B0-----:R-:W-:-:S02]  /*4830*/  @!P1 FMUL.FTZ R21, R24, R25 ;  /* 0x0000001918159220 */ /* 0x001fc40000410000 */
[----:B------:R-:W-:Y:S02]  /*4840*/  ISETP.GE.AND P1, PT, R5, R6, PT ;  /* 0x000000060500720c */ /* 0x000fe40003f26270 */
[----:B-1----:R-:W-:Y:S01]  /*4850*/  @!P2 FFMA.FTZ R3, R3, R29, R21 ;  /* 0x0000001d0303a223 */ /* 0x002fe20000010015 */
[----:B------:R-:W-:Y:S01]  /*4860*/  @!P2 IADD3 R17, P3, PT, R10, R11, RZ ;  /* 0x0000000b0a11a210 */ /* 0x000fe20007f7e0ff */
[----:B------:R-:W0:Y:S09]  /*4870*/  @!P0 LDC R29, c[0x0][0xf90] ;  /* 0x0003e400ff1d8b82 */ /* 0x000e320000000800 */
[----:B------:R-:W-:Y:S01]  /*4880*/  @!P1 IMAD.WIDE R24, R5, 0x4, R14 ;  /* 0x0000000405189825 */ /* 0x000fe200078e020e */
[----:B------:R-:W1:Y:S08]  /*4890*/  @!P1 LDC R26, c[0x0][0xf7c] ;  /* 0x0003df00ff1a9b82 */ /* 0x000e700000000800 */
[----:B------:R-:W2:Y:S01]  /*48a0*/  @!P1 LDC R28, c[0x0][0xf88] ;  /* 0x0003e200ff1c9b82 */ /* 0x000ea20000000800 */
[----:B----4-:R-:W-:Y:S01]  /*48b0*/  @!P2 FFMA.FTZ R27, -R3, R27, R22 ;  /* 0x0000001b031ba223 */ /* 0x010fe20000010116 */
[----:B------:R-:W-:-:S02]  /*48c0*/  @!P2 LEA.HI.X.SX32 R22, R11, R7, 0x1, P3 ;  /* 0x000000070b16a211 */ /* 0x000fc400018f0eff */
[C---:B------:R-:W-:Y:S02]  /*48d0*/  @!P2 LEA R16, P3, R17.reuse, UR10, 0x1 ;  /* 0x0000000a1110ac11 */ /* 0x040fe4000f8608ff */
[----:B------:R-:W-:Y:S01]  /*48e0*/  @!P2 F2FP.F16.F32.PACK_AB R3, RZ, R27 ;  /* 0x0000001bff03a23e */ /* 0x000fe200000000ff */
[----:B------:R3:W-:Y:S01]  /*48f0*/  @!P2 STG.E desc[UR12][R18.64], R27 ;  /* 0x0000001b1200a986 */ /* 0x0007e2000c10190c */
[----:B------:R-:W-:Y:S01]  /*4900*/  @!P2 LEA.HI.X R17, R17, UR11, R22, 0x1, P3 ;  /* 0x0000000b1111ac11 */ /* 0x000fe200098f0c16 */
[----:B------:R-:W-:Y:S01]  /*4910*/  @!P2 IMAD.WIDE R22, R11, 0x4, R12 ;  /* 0x000000040b16a825 */ /* 0x000fe200078e020c */
[----:B---3--:R-:W-:-:S05]  /*4920*/  PRMT R19, R3, 0x7610, R19 ;  /* 0x0000761003137816 */ /* 0x008fca0000000013 */
[----:B------:R3:W-:Y:S04]  /*4930*/  @!P2 STG.E.U16 desc[UR12][R16.64], R19 ;  /* 0x000000131000a986 */ /* 0x0007e8000c10150c */
[----:B------:R4:W-:Y:S04]  /*4940*/  @!P2 STG.E desc[UR12][R22.64], R21 ;  /* 0x000000151600a986 */ /* 0x0009e8000c10190c */
[----:B------:R-:W2:Y:S01]  /*4950*/  @!P1 LDG.E R11, desc[UR12][R24.64] ;  /* 0x0000000c180b9981 */ /* 0x000ea2000c1e1900 */
[----:B-----5:R-:W-:Y:S02]  /*4960*/  @!P0 HADD2.F32 R20, -RZ, R20.H0_H0 ;  /* 0x20000014ff148230 */ /* 0x020fe40000004100 */
[----:B------:R-:W-:-:S03]  /*4970*/  IMAD.MOV.U32 R3, RZ, RZ, RZ ;  /* 0x000000ffff037224 */ /* 0x000fc600078e00ff */
[----:B0-----:R-:W-:Y:S01]  /*4980*/  @!P0 FMUL.FTZ R3, R20, R29 ;  /* 0x0000001d14038220 */ /* 0x001fe20000410000 */
[----:B------:R-:W-:-:S03]  /*4990*/  @!P1 IADD3 R18, P0, PT, R10, R5, RZ ;  /* 0x000000050a129210 */ /* 0x000fc60007f1e0ff */
[----:B-1----:R-:W-:Y:S01]  /*49a0*/  @!P1 FFMA.FTZ R4, R4, R26, R3 ;  /* 0x0000001a04049223 */ /* 0x002fe20000010003 */
[----:B---3--:R-:W-:Y:S02]  /*49b0*/  @!P1 LEA.HI.X.SX32 R17, R5, R7, 0x1, P0 ;  /* 0x0000000705119211 */ /* 0x008fe400000f0eff */
[----:B------:R-:W-:-:S04]  /*49c0*/  @!P1 LEA R16, P0, R18, UR10, 0x1 ;  /* 0x0000000a12109c11 */ /* 0x000fc8000f8008ff */
[----:B------:R-:W-:Y:S01]  /*49d0*/  @!P1 LEA.HI.X R17, R18, UR11, R17, 0x1, P0 ;  /* 0x0000000b12119c11 */ /* 0x000fe200080f0c11 */
[----:B------:R-:W-:-:S05]  /*49e0*/  IMAD R2, R8, 0x4, R2 ;  /* 0x0000000408027824 */ /* 0x000fca00078e0202 */
[----:B------:R-:W-:Y:S01]  /*49f0*/  ISETP.GE.AND P0, PT, R2, R6, PT ;  /* 0x000000060200720c */ /* 0x000fe20003f06270 */
[----:B--2---:R-:W-:-:S05]  /*4a00*/  @!P1 FFMA.FTZ R11, -R4, R28, R11 ;  /* 0x0000001c040b9223 */ /* 0x004fca000001010b */
        /* <DEDUP_REMOVED lines=8> */
.L_x_45:
[----:B------:R-:W-:Y:S05]  /*4a90*/  @!P1 BRA `(.L_x_84) ;  /* 0x0000000400d09947 */ /* 0x000fea0003800000 */
[----:B------:R-:W-:-:S07]  /*4aa0*/  IMAD.MOV.U32 R11, RZ, RZ, RZ ;  /* 0x000000ffff0b7224 */ /* 0x000fce00078e00ff */
.L_x_85:
[----:B------:R-:W-:-:S05]  /*4ab0*/  IMAD.IADD R21, R9, 0x1, R11 ;  /* 0x0000000109157824 */ /* 0x000fca00078e020b */
[----:B------:R-:W-:-:S13]  /*4ac0*/  ISETP.GE.AND P0, PT, R21, R6, PT ;  /* 0x000000061500720c */ /* 0x000fda0003f06270 */
[----:B---3--:R-:W-:Y:S01]  /*4ad0*/  @!P0 IADD3 R0, P1, PT, R10, R21, RZ ;  /* 0x000000150a008210 */ /* 0x008fe20007f3e0ff */
[C---:B------:R-:W-:Y:S01]  /*4ae0*/  IMAD.IADD R27, R21.reuse, 0x1, R8 ;  /* 0x00000001151b7824 */ /* 0x040fe200078e0208 */
[----:B------:R-:W0:Y:S02]  /*4af0*/  @!P0 LDC R22, c[0x0][0xf90] ;  /* 0x0003e400ff168b82 */ /* 0x000e240000000800 */
[----:B------:R-:W-:Y:S02]  /*4b00*/  @!P0 LEA.HI.X.SX32 R3, R21, R7, 0x1, P1 ;  /* 0x0000000715038211 */ /* 0x000fe400008f0eff */
[----:B------:R-:W-:-:S04]  /*4b10*/  @!P0 LEA R4, P1, R0, UR8, 0x1 ;  /* 0x0000000800048c11 */ /* 0x000fc8000f8208ff */
[----:B------:R-:W-:Y:S01]  /*4b20*/  @!P0 LEA.HI.X R5, R0, UR9, R3, 0x1, P1 ;  /* 0x0000000900058c11 */ /* 0x000fe200088f0c03 */
[----:B------:R-:W-:Y:S01]  /*4b30*/  IMAD.MOV.U32 R0, RZ, RZ, RZ ;  /* 0x000000ffff007224 */ /* 0x000fe200078e00ff */
[----:B------:R-:W1:Y:S03]  /*4b40*/  @!P0 LDC R17, c[0x0][0xf7c] ;  /* 0x0003df00ff118b82 */ /* 0x000e660000000800 */
[----:B------:R2:W3:Y:S01]  /*4b50*/  @!P0 LDG.E.U16 R18, desc[UR12][R4.64] ;  /* 0x0000000c04128981 */ /* 0x0004e2000c1e1500 */
[----:B------:R-:W-:-:S04]  /*4b60*/  @!P0 IMAD.WIDE R12, R21, 0x4, R14 ;  /* 0x00000004150c8825 */ /* 0x000fc800078e020e */
[----:B------:R-:W-:Y:S01]  /*4b70*/  @!P0 IMAD.WIDE R2, R21, 0x4, R14 ;  /* 0x0000000415028825 */ /* 0x000fe200078e020e */
[----:B------:R4:W1:Y:S01]  /*4b80*/  @!P0 LDG.E R0, desc[UR12][R12.64] ;  /* 0x0000000c0c008981 */ /* 0x000862000c1e1900 */
[----:B------:R-:W5:Y:S03]  /*4b90*/  @!P0 LDC R16, c[0x0][0xf88] ;  /* 0x0003e200ff108b82 */ /* 0x000f660000000800 */
[----:B------:R-:W5:Y:S01]  /*4ba0*/  @!P0 LDG.E R29, desc[UR12][R2.64] ;  /* 0x0000000c021d8981 */ /* 0x000f62000c1e1900 */
[C---:B------:R-:W-:Y:S01]  /*4bb0*/  ISETP.GE.AND P2, PT, R27.reuse, R6, PT ;  /* 0x000000061b00720c */ /* 0x040fe20003f46270 */
[----:B------:R-:W-:Y:S02]  /*4bc0*/  IMAD.IADD R25, R27, 0x1, R8 ;  /* 0x000000011b197824 */ /* 0x000fe400078e0208 */
[----:B------:R-:W-:-:S03]  /*4bd0*/  IMAD.MOV.U32 R24, RZ, RZ, RZ ;  /* 0x000000ffff187224 */ /* 0x000fc600078e00ff */
[C---:B------:R-:W-:Y:S01]  /*4be0*/  ISETP.GE.AND P1, PT, R25.reuse, R6, PT ;  /* 0x000000061900720c */ /* 0x040fe20003f26270 */
[----:B------:R-:W-:-:S06]  /*4bf0*/  IMAD.IADD R23, R25, 0x1, R8 ;  /* 0x0000000119177824 */ /* 0x000fcc00078e0208 */
[----:B------:R-:W-:Y:S01]  /*4c00*/  @!P2 IADD3 R20, P3, PT, R10, R27, RZ ;  /* 0x0000001b0a14a210 */ /* 0x000fe20007f7e0ff */
[----:B--2---:R-:W-:-:S03]  /*4c10*/  @!P2 IMAD.WIDE R4, R27, 0x4, R14 ;  /* 0x000000041b04a825 */ /* 0x004fc600078e020e */
[----:B----4-:R-:W-:Y:S02]  /*4c20*/  @!P2 LEA.HI.X.SX32 R13, R27, R7, 0x1, P3 ;  /* 0x000000071b0da211 */ /* 0x010fe400018f0eff */
[C---:B------:R-:W-:Y:S01]  /*4c30*/  @!P2 LEA R12, P3, R20.reuse, UR8, 0x1 ;  /* 0x00000008140cac11 */ /* 0x040fe2000f8608ff */
[----:B------:R2:W4:Y:S01]  /*4c40*/  @!P2 LDG.E R24, desc[UR12][R4.64] ;  /* 0x0000000c0418a981 */ /* 0x000522000c1e1900 */
[----:B------:R-:W-:Y:S02]  /*4c50*/  IMAD.MOV.U32 R19, RZ, RZ, RZ ;  /* 0x000000ffff137224 */ /* 0x000fe400078e00ff */
[----:B------:R-:W-:Y:S02]  /*4c60*/  @!P2 LEA.HI.X R13, R20, UR9, R13, 0x1, P3 ;  /* 0x00000009140dac11 */ /* 0x000fe400098f0c0d */
[----:B------:R-:W-:Y:S02]  /*4c70*/  ISETP.GE.AND P3, PT, R23, R6, PT ;  /* 0x000000061700720c */ /* 0x000fe40003f66270 */
[----:B------:R-:W-:Y:S01]  /*4c80*/  @!P1 IADD3 R20, P4, PT, R10, R25, RZ ;  /* 0x000000190a149210 */ /* 0x000fe20007f9e0ff */
[----:B------:R0:W4:Y:S03]  /*4c90*/  @!P2 LDG.E.U16 R26, desc[UR12][R12.64] ;  /* 0x0000000c0c1aa981 */ /* 0x000126000c1e1500 */
[----:B--2---:R-:W-:-:S02]  /*4ca0*/  @!P1 LEA.HI.X.SX32 R5, R25, R7, 0x1, P4 ;  /* 0x0000000719059211 */ /* 0x004fc400020f0eff */
[----:B------:R-:W-:-:S04]  /*4cb0*/  @!P1 LEA R4, P4, R20, UR8, 0x1 ;  /* 0x0000000814049c11 */ /* 0x000fc8000f8808ff */
[----:B------:R-:W-:Y:S02]  /*4cc0*/  @!P1 LEA.HI.X R5, R20, UR9, R5, 0x1, P4 ;  /* 0x0000000914059c11 */ /* 0x000fe4000a0f0c05 */
[----:B------:R-:W-:-:S03]  /*4cd0*/  @!P3 IADD3 R20, P4, PT, R10, R23, RZ ;  /* 0x000000170a14b210 */ /* 0x000fc60007f9e0ff */
[----:B------:R2:W4:Y:S01]  /*4ce0*/  @!P1 LDG.E.U16 R28, desc[UR12][R4.64] ;  /* 0x0000000c041c9981 */ /* 0x000522000c1e1500 */
[----:B0-----:R-:W-:Y:S02]  /*4cf0*/  @!P3 LEA.HI.X.SX32 R13, R23, R7, 0x1, P4 ;  /* 0x00000007170db211 */ /* 0x001fe400020f0eff */
[----:B------:R-:W-:-:S04]  /*4d00*/  @!P3 LEA R12, P4, R20, UR8, 0x1 ;  /* 0x00000008140cbc11 */ /* 0x000fc8000f8808ff */
[----:B------:R-:W-:Y:S02]  /*4d10*/  @!P3 LEA.HI.X R13, R20, UR9, R13, 0x1, P4 ;  /* 0x00000009140dbc11 */ /* 0x000fe4000a0f0c0d */
[----:B------:R-:W-:Y:S01]  /*4d20*/  @!P0 IADD3 R20, P4, PT, R10, R21, RZ ;  /* 0x000000150a148210 */ /* 0x000fe20007f9e0ff */
[----:B--2---:R-:W0:Y:S02]  /*4d30*/  @!P2 LDC R4, c[0x0][0xf7c] ;  /* 0x0003df00ff04ab82 */ /* 0x004e240000000800 */
[----:B------:R2:W4:Y:S01]  /*4d40*/  @!P3 LDG.E.U16 R12, desc[UR12][R12.64] ;  /* 0x0000000c0c0cb981 */ /* 0x000522000c1e1500 */
[----:B------:R-:W-:Y:S01]  /*4d50*/  @!P0 LEA.HI.X.SX32 R21, R21, R7, 0x1, P4 ;  /* 0x0000000715158211 */ /* 0x000fe200020f0eff */
[----:B---3--:R-:W-:-:S05]  /*4d60*/  @!P0 HADD2.F32 R18, -RZ, R18.H0_H0 ;  /* 0x20000012ff128230 */ /* 0x008fca0000004100 */
[----:B------:R-:W-:-:S04]  /*4d70*/  @!P0 FMUL.FTZ R19, R18, R22 ;  /* 0x0000001612138220 */ /* 0x000fc80000410000 */
[----:B-1----:R-:W-:Y:S01]  /*4d80*/  @!P0 FFMA.FTZ R22, R0, R17, R19 ;  /* 0x0000001100168223 */ /* 0x002fe20000010013 */
[----:B------:R-:W-:Y:S02]  /*4d90*/  IMAD.MOV.U32 R0, RZ, RZ, RZ ;  /* 0x000000ffff007224 */ /* 0x000fe400078e00ff */
[----:B------:R-:W-:-:S04]  /*4da0*/  @!P1 IMAD.WIDE R18, R25, 0x4, R14 ;  /* 0x0000000419129825 */ /* 0x000fc800078e020e */
[----:B-----5:R-:W-:Y:S01]  /*4db0*/  @!P0 FFMA.FTZ R29, -R22, R16, R29 ;  /* 0x00000010161d8223 */ /* 0x020fe2000001011d */
[----:B------:R1:W3:Y:S04]  /*4dc0*/  @!P1 LDG.E R0, desc[UR12][R18.64] ;  /* 0x0000000c12009981 */ /* 0x0002e8000c1e1900 */
[----:B------:R-:W-:Y:S01]  /*4dd0*/  @!P0 F2FP.F16.F32.PACK_AB R5, RZ, R29 ;  /* 0x0000001dff05823e */ /* 0x000fe200000000ff */
[----:B------:R-:W-:Y:S02]  /*4de0*/  IMAD.MOV.U32 R22, RZ, RZ, RZ ;  /* 0x000000ffff167224 */ /* 0x000fe400078e00ff */
[----:B------:R-:W-:Y:S01]  /*4df0*/  @!P3 IMAD.WIDE R16, R23, 0x4, R14 ;  /* 0x000000041710b825 */ /* 0x000fe200078e020e */
[----:B--2---:R-:W-:-:S04]  /*4e00*/  PRMT R13, R5, 0x7610, R13 ;  /* 0x00007610050d7816 */ /* 0x004fc8000000000d */
[----:B------:R2:W5:Y:S01]  /*4e10*/  @!P3 LDG.E R22, desc[UR12][R16.64] ;  /* 0x0000000c1016b981 */ /* 0x000562000c1e1900 */
[----:B-1----:R-:W-:-:S04]  /*4e20*/  @!P0 LEA R18, P4, R20, UR10, 0x1 ;  /* 0x0000000a14128c11 */ /* 0x002fc8000f8808ff */
[----:B------:R-:W-:Y:S01]  /*4e30*/  @!P0 LEA.HI.X R19, R20, UR11, R21, 0x1, P4 ;  /* 0x0000000b14138c11 */ /* 0x000fe2000a0f0c15 */
[----:B------:R-:W-:Y:S01]  /*4e40*/  @!P2 IMAD.WIDE R20, R27, 0x4, R14 ;  /* 0x000000041b14a825 */ /* 0x000fe200078e020e */
[----:B------:R-:W-:Y:S01]  /*4e50*/  @!P0 STG.E desc[UR12][R2.64], R29 ;  /* 0x0000001d02008986 */ /* 0x000fe2000c10190c */
[----:B--2---:R-:W1:Y:S03]  /*4e60*/  @!P2 LDC R17, c[0x0][0xf90] ;  /* 0x0003e400ff11ab82 */ /* 0x004e660000000800 */
[----:B------:R2:W-:Y:S04]  /*4e70*/  @!P0 STG.E.U16 desc[UR12][R18.64], R13 ;  /* 0x0000000d12008986 */ /* 0x0005e8000c10150c */
[----:B------:R-:W3:Y:S01]  /*4e80*/  @!P2 LDG.E R16, desc[UR12][R20.64] ;  /* 0x0000000c1410a981 */ /* 0x000ee2000c1e1900 */
[----:B----4-:R-:W-:-:S02]  /*4e90*/  @!P2 HADD2.F32 R26, -RZ, R26.H0_H0 ;  /* 0x2000001aff1aa230 */ /* 0x010fc40000004100 */
[----:B------:R-:W-:Y:S01]  /*4ea0*/  IMAD.MOV.U32 R5, RZ, RZ, RZ ;  /* 0x000000ffff057224 */ /* 0x000fe200078e00ff */
[----:B--2---:R-:W2:Y:S02]  /*4eb0*/  @!P1 LDC R18, c[0x0][0xf88] ;  /* 0x0003e200ff129b82 */ /* 0x004ea40000000800 */
[----:B-1----:R-:W-:-:S06]  /*4ec0*/  @!P2 FMUL.FTZ R5, R26, R17 ;  /* 0x000000111a05a220 */ /* 0x002fcc0000410000 */
[----:B------:R-:W3:Y:S01]  /*4ed0*/  @!P2 LDC R17, c[0x0][0xf88] ;  /* 0x0003e200ff11ab82 */ /* 0x000ee20000000800 */
[----:B0-----:R-:W-:Y:S01]  /*4ee0*/  @!P2 FFMA.FTZ R5, R24, R4, R5 ;  /* 0x000000041805a223 */ /* 0x001fe20000010005 */
[----:B------:R-:W-:-:S03]  /*4ef0*/  @!P2 IADD3 R13, P0, PT, R10, R27, RZ ;  /* 0x0000001b0a0da210 */ /* 0x000fc60007f1e0ff */
[----:B---3--:R-:W-:Y:S01]  /*4f00*/  @!P2 FFMA.FTZ R17, -R5, R17, R16 ;  /* 0x000000110511a223 */ /* 0x008fe20000010110 */
[----:B------:R-:W-:Y:S02]  /*4f10*/  @!P2 LEA.HI.X.SX32 R16, R27, R7, 0x1, P0 ;  /* 0x000000071b10a211 */ /* 0x000fe400000f0eff */
[C---:B------:R-:W-:Y:S01]  /*4f20*/  @!P2 LEA R2, P0, R13.reuse, UR10, 0x1 ;  /* 0x0000000a0d02ac11 */ /* 0x040fe2000f8008ff */
[----:B------:R-:W0:Y:S01]  /*4f30*/  @!P1 LDC R27, c[0x0][0xf90] ;  /* 0x0003e400ff1b9b82 */ /* 0x000e220000000800 */
[----:B------:R-:W-:Y:S02]  /*4f40*/  @!P2 F2FP.F16.F32.PACK_AB R4, RZ, R17 ;  /* 0x00000011ff04a23e */ /* 0x000fe400000000ff */
[----:B------:R-:W-:Y:S02]  /*4f50*/  @!P2 LEA.HI.X R3, R13, UR11, R16, 0x1, P0 ;  /* 0x0000000b0d03ac11 */ /* 0x000fe400080f0c10 */
[----:B------:R-:W-:Y:S01]  /*4f60*/  PRMT R24, R4, 0x7610, R24 ;  /* 0x0000761004187816 */ /* 0x000fe20000000018 */
[----:B------:R-:W-:Y:S01]  /*4f70*/  @!P1 IMAD.WIDE R4, R25, 0x4, R14 ;  /* 0x0000000419049825 */ /* 0x000fe200078e020e */
[----:B------:R1:W-:Y:S01]  /*4f80*/  @!P2 STG.E desc[UR12][R20.64], R17 ;  /* 0x000000111400a986 */ /* 0x0003e2000c10190c */
[----:B------:R-:W3:Y:S03]  /*4f90*/  @!P1 LDC R16, c[0x0][0xf7c] ;  /* 0x0003df00ff109b82 */ /* 0x000ee60000000800 */
[----:B------:R4:W-:Y:S04]  /*4fa0*/  @!P2 STG.E.U16 desc[UR12][R2.64], R24 ;  /* 0x000000180200a986 */ /* 0x0009e8000c10150c */
[----:B------:R-:W2:Y:S01]  /*4fb0*/  @!P1 LDG.E R19, desc[UR12][R4.64] ;  /* 0x0000000c04139981 */ /* 0x000ea2000c1e1900 */
[----:B------:R-:W-:-:S02]  /*4fc0*/  @!P1 HADD2.F32 R28, -RZ, R28.H0_H0 ;  /* 0x2000001cff1c9230 */ /* 0x000fc40000004100 */
[----:B------:R-:W-:Y:S01]  /*4fd0*/  IMAD.MOV.U32 R13, RZ, RZ, RZ ;  /* 0x000000ffff0d7224 */ /* 0x000fe200078e00ff */
[----:B-1----:R-:W1:Y:S02]  /*4fe0*/  @!P3 LDC R21, c[0x0][0xf90] ;  /* 0x0003e400ff15bb82 */ /* 0x002e640000000800 */
[----:B0-----:R-:W-:-:S06]  /*4ff0*/  @!P1 FMUL.FTZ R13, R28, R27 ;  /* 0x0000001b1c0d9220 */ /* 0x001fcc0000410000 */
[----:B------:R-:W0:Y:S01]  /*5000*/  @!P3 LDC R20, c[0x0][0xf88] ;  /* 0x0003e200ff14bb82 */ /* 0x000e220000000800 */
[----:B---3--:R-:W-:Y:S01]  /*5010*/  @!P1 FFMA.FTZ R0, R0, R16, R13 ;  /* 0x0000001000009223 */ /* 0x008fe2000001000d */
[----:B------:R-:W-:-:S04]  /*5020*/  @!P1 IADD3 R13, P0, PT, R10, R25, RZ ;  /* 0x000000190a0d9210 */ /* 0x000fc80007f1e0ff */
[----:B----4-:R-:W-:Y:S02]  /*5030*/  @!P1 LEA.HI.X.SX32 R2, R25, R7, 0x1, P0 ;  /* 0x0000000719029211 */ /* 0x010fe400000f0eff */
[----:B------:R-:W-:-:S04]  /*5040*/  @!P1 LEA R16, P0, R13, UR10, 0x1 ;  /* 0x0000000a0d109c11 */ /* 0x000fc8000f8008ff */
[----:B------:R-:W-:Y:S01]  /*5050*/  @!P1 LEA.HI.X R17, R13, UR11, R2, 0x1, P0 ;  /* 0x0000000b0d119c11 */ /* 0x000fe200080f0c02 */
[----:B------:R-:W-:-:S04]  /*5060*/  @!P3 IMAD.WIDE R2, R23, 0x4, R14 ;  /* 0x000000041702b825 */ /* 0x000fc800078e020e */
[----:B--2---:R-:W-:Y:S02]  /*5070*/  @!P1 FFMA.FTZ R19, -R0, R18, R19 ;  /* 0x0000001200139223 */ /* 0x004fe40000010113 */
[----:B------:R-:W5:Y:S03]  /*5080*/  @!P3 LDC R18, c[0x0][0xf7c] ;  /* 0x0003df00ff12bb82 */ /* 0x000f660000000800 */
[----:B------:R-:W-:-:S04]  /*5090*/  @!P1 F2FP.F16.F32.PACK_AB R0, RZ, R19 ;  /* 0x00000013ff00923e */ /* 0x000fc800000000ff */
[----:B------:R-:W-:Y:S01]  /*50a0*/  PRMT R24, R0, 0x7610, R24 ;  /* 0x0000761000187816 */ /* 0x000fe20000000018 */
[----:B------:R2:W-:Y:S04]  /*50b0*/  @!P1 STG.E desc[UR12][R4.64], R19 ;  /* 0x0000001304009986 */ /* 0x0005e8000c10190c */
[----:B------:R3:W-:Y:S04]  /*50c0*/  @!P1 STG.E.U16 desc[UR12][R16.64], R24 ;  /* 0x0000001810009986 */ /* 0x0007e8000c10150c */
[----:B------:R-:W0:Y:S01]  /*50d0*/  @!P3 LDG.E R0, desc[UR12][R2.64] ;  /* 0x0000000c0200b981 */ /* 0x000e22000c1e1900 */
[----:B------:R-:W-:-:S02]  /*50e0*/  @!P3 HADD2.F32 R12, -RZ, R12.H0_H0 ;  /* 0x2000000cff0cb230 */ /* 0x000fc40000004100 */
[----:B------:R-:W-:-:S03]  /*50f0*/  IMAD.MOV.U32 R13, RZ, RZ, RZ ;  /* 0x000000ffff0d7224 */ /* 0x000fc600078e00ff */
[----:B-1----:R-:W-:Y:S01]  /*5100*/  @!P3 FMUL.FTZ R13, R12, R21 ;  /* 0x000000150c0db220 */ /* 0x002fe20000410000 */
[----:B------:R-:W-:-:S03]  /*5110*/  @!P3 IADD3 R12, P0, PT, R10, R23, RZ ;  /* 0x000000170a0cb210 */ /* 0x000fc60007f1e0ff */
[----:B-----5:R-:W-:Y:S01]  /*5120*/  @!P3 FFMA.FTZ R13, R22, R18, R13 ;  /* 0x00000012160db223 */ /* 0x020fe2000001000d */
[----:B------:R-:W-:Y:S02]  /*5130*/  @!P3 LEA.HI.X.SX32 R23, R23, R7, 0x1, P0 ;  /* 0x000000071717b211 */ /* 0x000fe400000f0eff */
[----:B--2---:R-:W-:-:S04]  /*5140*/  @!P3 LEA R4, P0, R12, UR10, 0x1 ;  /* 0x0000000a0c04bc11 */ /* 0x004fc8000f8008ff */
[----:B------:R-:W-:Y:S01]  /*5150*/  @!P3 LEA.HI.X R5, R12, UR11, R23, 0x1, P0 ;  /* 0x0000000b0c05bc11 */ /* 0x000fe200080f0c17 */
[----:B------:R-:W-:-:S05]  /*5160*/  IMAD R11, R8, 0x4, R11 ;  /* 0x00000004080b7824 */ /* 0x000fca00078e020b */
[----:B------:R-:W-:Y:S01]  /*5170*/  ISETP.GE.AND P0, PT, R11, R6, PT ;  /* 0x000000060b00720c */ /* 0x000fe20003f06270 */
[----:B0-----:R-:W-:-:S05]  /*5180*/  @!P3 FFMA.FTZ R13, -R13, R20, R0 ;  /* 0x000000140d0db223 */ /* 0x001fca0000010100 */
[----:B------:R-:W-:Y:S01]  /*5190*/  @!P3 F2FP.F16.F32.PACK_AB R0, RZ, R13 ;  /* 0x0000000dff00b23e */ /* 0x000fe200000000ff */
[----:B------:R3:W-:Y:S04]  /*51a0*/  @!P3 STG.E desc[UR12][R2.64], R13 ;  /* 0x0000000d0200b986 */ /* 0x0007e8000c10190c */
[----:B------:R3:W-:Y:S02]  /*51b0*/  @!P3 STG.E.U16 desc[UR12][R4.64], R0 ;  /* 0x000000000400b986 */ /* 0x0007e4000c10150c */
[----:B------:R-:W-:Y:S05]  /*51c0*/  @!P0 BRA `(.L_x_85) ;  /* 0xfffffff800388947 */ /* 0x000fea000383ffff */
[----:B------:R-:W-:Y:S05]  /*51d0*/  EXIT ;  /* 0x000000000000794d */ /* 0x000fea0003800000 */
.L_x_84:
[----:B------:R-:W-:Y:S05]  /*51e0*/  @P0 BRA `(.L_x_86) ;  /* 0x0000000400800947 */ /* 0x000fea0003800000 */
[----:B------:R-:W-:-:S07]  /*51f0*/  IMAD.MOV.U32 R11, RZ, RZ, RZ ;  /* 0x000000ffff0b7224 */ /* 0x000fce00078e00ff */
.L_x_87:
        /* <DEDUP_REMOVED lines=8> */
[----:B------:R-:W-:Y:S01]  /*5280*/  @!P0 IMAD.WIDE R2, R13, 0x4, R14 ;  /* 0x000000040d028825 */ /* 0x000fe200078e020e */
[----:B------:R-:W1:Y:S04]  /*5290*/  @!P0 LDC R12, c[0x0][0xf88] ;  /* 0x0003e200ff0c8b82 */ /* 0x000e680000000800 */
[----:B------:R2:W3:Y:S04]  /*52a0*/  @!P0 LDG.E.U16 R5, desc[UR12][R4.64] ;  /* 0x0000000c04058981 */ /* 0x0004e8000c1e1500 */
        /* <DEDUP_REMOVED lines=11> */
[----:B------:R-:W-:-:S04]  /*5360*/  @!P3 IADD3 R17, P4, PT, R10, R27, RZ ;  /* 0x0000001b0a11b210 */ /* 0x000fc80007f9e0ff */
[----:B------:R-:W-:Y:S02]  /*5370*/  @!P3 LEA.HI.X.SX32 R18, R27, R7, 0x1, P4 ;  /* 0x000000071b12b211 */ /* 0x000fe400020f0eff */
[----:B------:R-:W-:-:S04]  /*5380*/  @!P3 LEA R16, P4, R17, UR8, 0x1 ;  /* 0x000000081110bc11 */ /* 0x000fc8000f8808ff */
[----:B------:R-:W-:-:S05]  /*5390*/  @!P3 LEA.HI.X R17, R17, UR9, R18, 0x1, P4 ;  /* 0x000000091111bc11 */ /* 0x000fca000a0f0c12 */
[----:B------:R4:W5:Y:S02]  /*53a0*/  @!P3 LDG.E.U16 R16, desc[UR12][R16.64] ;  /* 0x0000000c1010b981 */ /* 0x000964000c1e1500 */
[----:B----4-:R-:W4:Y:S01]  /*53b0*/  @!P3 LDC R17, c[0x0][0xf88] ;  /* 0x0003e200ff11bb82 */ /* 0x010f220000000800 */
[----:B---3--:R-:W-:Y:S01]  /*53c0*/  @!P0 HADD2.F32 R13, -RZ, R5.H0_H0 ;  /* 0x20000005ff0d8230 */ /* 0x008fe20000004100 */
[----:B------:R-:W-:Y:S02]  /*53d0*/  @!P0 LEA.HI.X R5, R0, UR11, R19, 0x1, P5 ;  /* 0x0000000b00058c11 */ /* 0x000fe4000a8f0c13 */
[C---:B------:R-:W-:Y:S02]  /*53e0*/  @!P2 IADD3 R0, P5, PT, R10.reuse, R25, RZ ;  /* 0x000000190a00a210 */ /* 0x040fe40007fbe0ff */
[----:B0-----:R-:W-:Y:S01]  /*53f0*/  @!P0 FMUL.FTZ R20, R13, R22 ;  /* 0x000000160d148220 */ /* 0x001fe20000410000 */
[----:B------:R-:W-:Y:S02]  /*5400*/  @!P1 IADD3 R13, P6, PT, R10, R23, RZ ;  /* 0x000000170a0d9210 */ /* 0x000fe40007fde0ff */
[----:B------:R-:W-:Y:S01]  /*5410*/  @!P2 LEA.HI.X.SX32 R19, R25, R7, 0x1, P5 ;  /* 0x000000071913a211 */ /* 0x000fe200028f0eff */
[----:B-1----:R-:W-:Y:S01]  /*5420*/  @!P0 FFMA.FTZ R29, -R20, R12, R29 ;  /* 0x0000000c141d8223 */ /* 0x002fe2000001011d */
[----:B------:R-:W-:-:S02]  /*5430*/  @!P2 LEA R18, P4, R0, UR8, 0x1 ;  /* 0x000000080012ac11 */ /* 0x000fc4000f8808ff */
[----:B------:R-:W-:Y:S02]  /*5440*/  @!P1 LEA.HI.X.SX32 R20, R23, R7, 0x1, P6 ;  /* 0x0000000717149211 */ /* 0x000fe400030f0eff */
[C---:B------:R-:W-:Y:S02]  /*5450*/  @!P1 LEA R12, P5, R13.reuse, UR8, 0x1 ;  /* 0x000000080d0c9c11 */ /* 0x040fe4000f8a08ff */
[----:B------:R-:W-:Y:S02]  /*5460*/  @!P2 LEA.HI.X R19, R0, UR9, R19, 0x1, P4 ;  /* 0x000000090013ac11 */ /* 0x000fe4000a0f0c13 */
[----:B------:R-:W-:Y:S02]  /*5470*/  @!P0 F2FP.F16.F32.PACK_AB R0, RZ, R29 ;  /* 0x0000001dff00823e */ /* 0x000fe400000000ff */
[----:B------:R-:W-:Y:S01]  /*5480*/  @!P1 LEA.HI.X R13, R13, UR9, R20, 0x1, P5 ;  /* 0x000000090d0d9c11 */ /* 0x000fe2000a8f0c14 */
[----:B------:R-:W-:Y:S01]  /*5490*/  @!P3 IMAD.WIDE R20, R27, 0x4, R14 ;  /* 0x000000041b14b825 */ /* 0x000fe200078e020e */
[----:B------:R-:W-:Y:S01]  /*54a0*/  PRMT R26, R0, 0x7610, R26 ;  /* 0x00007610001a7816 */ /* 0x000fe2000000001a */
[----:B------:R-:W3:Y:S04]  /*54b0*/  @!P2 LDG.E.U16 R18, desc[UR12][R18.64] ;  /* 0x0000000c1212a981 */ /* 0x000ee8000c1e1500 */
[----:B------:R0:W3:Y:S04]  /*54c0*/  @!P1 LDG.E.U16 R12, desc[UR12][R12.64] ;  /* 0x0000000c0c0c9981 */ /* 0x0000e8000c1e1500 */
[----:B------:R1:W-:Y:S04]  /*54d0*/  @!P0 STG.E desc[UR12][R2.64], R29 ;  /* 0x0000001d02008986 */ /* 0x0003e8000c10190c */
[----:B------:R4:W-:Y:S01]  /*54e0*/  @!P0 STG.E.U16 desc[UR12][R4.64], R26 ;  /* 0x0000001a04008986 */ /* 0x0009e2000c10150c */
[----:B-----5:R-:W-:Y:S01]  /*54f0*/  @!P3 HADD2.F32 R16, -RZ, R16.H0_H0 ;  /* 0x20000010ff10b230 */ /* 0x020fe20000004100 */
[----:B0-----:R-:W0:Y:S02]  /*5500*/  @!P2 LDC R13, c[0x0][0xf90] ;  /* 0x0003e400ff0dab82 */ /* 0x001e240000000800 */
[----:B------:R-:W5:Y:S01]  /*5510*/  @!P3 LDG.E R22, desc[UR12][R20.64] ;  /* 0x0000000c1416b981 */ /* 0x000f62000c1e1900 */
[----:B------:R-:W-:-:S02]  /*5520*/  IMAD.MOV.U32 R0, RZ, RZ, RZ ;  /* 0x000000ffff007224 */ /* 0x000fc400078e00ff */
[----:B--2---:R-:W-:Y:S01]  /*5530*/  @!P3 FMUL.FTZ R0, R16, R24 ;  /* 0x000000181000b220 */ /* 0x004fe20000410000 */
[----:B------:R-:W-:-:S04]  /*5540*/  @!P3 IADD3 R24, P0, PT, R10, R27, RZ ;  /* 0x0000001b0a18b210 */ /* 0x000fc80007f1e0ff */
[----:B------:R-:W-:Y:S01]  /*5550*/  @!P3 LEA.HI.X.SX32 R27, R27, R7, 0x1, P0 ;  /* 0x000000071b1bb211 */ /* 0x000fe200000f0eff */
[----:B-1----:R-:W-:Y:S01]  /*5560*/  @!P2 IMAD.WIDE R2, R25, 0x4, R14 ;  /* 0x000000041902a825 */ /* 0x002fe200078e020e */
[----:B------:R-:W-:Y:S01]  /*5570*/  @!P3 LEA R16, P0, R24, UR10, 0x1 ;  /* 0x0000000a1810bc11 */ /* 0x000fe2000f8008ff */
[----:B----4-:R-:W1:Y:S02]  /*5580*/  @!P2 LDC R4, c[0x0][0xf88] ;  /* 0x0003e200ff04ab82 */ /* 0x010e640000000800 */
[----:B-----5:R-:W-:Y:S01]  /*5590*/  @!P3 FFMA.FTZ R19, -R0, R17, R22 ;  /* 0x000000110013b223 */ /* 0x020fe20000010116 */
[----:B------:R-:W-:-:S04]  /*55a0*/  @!P3 LEA.HI.X R17, R24, UR11, R27, 0x1, P0 ;  /* 0x0000000b1811bc11 */ /* 0x000fc800080f0c1b */
[----:B------:R-:W-:-:S04]  /*55b0*/  @!P3 F2FP.F16.F32.PACK_AB R0, RZ, R19 ;  /* 0x00000013ff00b23e */ /* 0x000fc800000000ff */
[----:B------:R-:W-:Y:S01]  /*55c0*/  PRMT R24, R0, 0x7610, R24 ;  /* 0x0000761000187816 */ /* 0x000fe20000000018 */
[----:B------:R2:W-:Y:S04]  /*55d0*/  @!P3 STG.E desc[UR12][R20.64], R19 ;  /* 0x000000131400b986 */ /* 0x0005e8000c10190c */
[----:B------:R4:W-:Y:S04]  /*55e0*/  @!P3 STG.E.U16 desc[UR12][R16.64], R24 ;  /* 0x000000181000b986 */ /* 0x0009e8000c10150c */
[----:B------:R-:W1:Y:S01]  /*55f0*/  @!P2 LDG.E R5, desc[UR12][R2.64] ;  /* 0x0000000c0205a981 */ /* 0x000e62000c1e1900 */
[----:B---3--:R-:W-:-:S02]  /*5600*/  @!P2 HADD2.F32 R18, -RZ, R18.H0_H0 ;  /* 0x20000012ff12a230 */ /* 0x008fc40000004100 */
[----:B------:R-:W-:Y:S01]  /*5610*/  IMAD.MOV.U32 R0, RZ, RZ, RZ ;  /* 0x000000ffff007224 */ /* 0x000fe200078e00ff */
[----:B------:R-:W-:Y:S01]  /*5620*/  @!P2 IADD3 R22, P0, PT, R10, R25, RZ ;  /* 0x000000190a16a210 */ /* 0x000fe20007f1e0ff */
[----:B--2---:R-:W2:Y:S01]  /*5630*/  @!P1 LDC R21, c[0x0][0xf90] ;  /* 0x0003e400ff159b82 */ /* 0x004ea20000000800 */
[----:B0-----:R-:W-:Y:S02]  /*5640*/  @!P2 FMUL.FTZ R0, R18, R13 ;  /* 0x0000000d1200a220 */ /* 0x001fe40000410000 */
[----:B------:R-:W-:Y:S02]  /*5650*/  @!P2 LEA.HI.X.SX32 R25, R25, R7, 0x1, P0 ;  /* 0x000000071919a211 */ /* 0x000fe400000f0eff */
[----:B------:R-:W-:-:S03]  /*5660*/  @!P2 LEA R18, P0, R22, UR10, 0x1 ;  /* 0x0000000a1612ac11 */ /* 0x000fc6000f8008ff */
[----:B----4-:R-:W0:Y:S01]  /*5670*/  @!P1 LDC R16, c[0x0][0xf88] ;  /* 0x0003e200ff109b82 */ /* 0x010e220000000800 */
[----:B------:R-:W-:Y:S01]  /*5680*/  @!P2 LEA.HI.X R19, R22, UR11, R25, 0x1, P0 ;  /* 0x0000000b1613ac11 */ /* 0x000fe200080f0c19 */
[----:B-1----:R-:W-:-:S05]  /*5690*/  @!P2 FFMA.FTZ R13, -R0, R4, R5 ;  /* 0x00000004000da223 */ /* 0x002fca0000010105 */
[----:B------:R-:W-:Y:S01]  /*56a0*/  @!P2 F2FP.F16.F32.PACK_AB R0, RZ, R13 ;  /* 0x0000000dff00a23e */ /* 0x000fe200000000ff */
[----:B------:R-:W-:-:S03]  /*56b0*/  @!P1 IMAD.WIDE R4, R23, 0x4, R14 ;  /* 0x0000000417049825 */ /* 0x000fc600078e020e */
[----:B------:R-:W-:Y:S01]  /*56c0*/  PRMT R20, R0, 0x7610, R20 ;  /* 0x0000761000147816 */ /* 0x000fe20000000014 */
[----:B------:R1:W-:Y:S04]  /*56d0*/  @!P2 STG.E desc[UR12][R2.64], R13 ;  /* 0x0000000d0200a986 */ /* 0x0003e8000c10190c */
[----:B------:R3:W-:Y:S04]  /*56e0*/  @!P2 STG.E.U16 desc[UR12][R18.64], R20 ;  /* 0x000000141200a986 */ /* 0x0007e8000c10150c */
[----:B------:R-:W0:Y:S01]  /*56f0*/  @!P1 LDG.E R17, desc[UR12][R4.64] ;  /* 0x0000000c04119981 */ /* 0x000e22000c1e1900 */
[----:B------:R-:W-:-:S02]  /*5700*/  @!P1 HADD2.F32 R12, -RZ, R12.H0_H0 ;  /* 0x2000000cff0c9230 */ /* 0x000fc40000004100 */
[----:B------:R-:W-:-:S03]  /*5710*/  IMAD.MOV.U32 R0, RZ, RZ, RZ ;  /* 0x000000ffff007224 */ /* 0x000fc600078e00ff */
[----:B--2---:R-:W-:Y:S01]  /*5720*/  @!P1 FMUL.FTZ R0, R12, R21 ;  /* 0x000000150c009220 */ /* 0x004fe20000410000 */
[----:B------:R-:W-:-:S04]  /*5730*/  @!P1 IADD3 R12, P0, PT, R10, R23, RZ ;  /* 0x000000170a0c9210 */ /* 0x000fc80007f1e0ff */
[----:B------:R-:W-:Y:S02]  /*5740*/  @!P1 LEA.HI.X.SX32 R23, R23, R7, 0x1, P0 ;  /* 0x0000000717179211 */ /* 0x000fe400000f0eff */
[----:B-1----:R-:W-:-:S04]  /*5750*/  @!P1 LEA R2, P0, R12, UR10, 0x1 ;  /* 0x0000000a0c029c11 */ /* 0x002fc8000f8008ff */
        /* <DEDUP_REMOVED lines=9> */
.L_x_86:
[----:B------:R-:W-:-:S07]  /*57f0*/  IMAD.MOV.U32 R11, RZ, RZ, RZ ;  /* 0x000000ffff0b7224 */ /* 0x000fce00078e00ff */
.L_x_88:
        /* <DEDUP_REMOVED lines=115> */
.L_x_89:
        /* <DEDUP_REMOVED lines=13> */
.L_x_167:


//--------------------- .text._Z25multi_tensor_apply_kernelI18TensorListMetadataILi3EE10SGDFunctorILi3EffEJffffbbbfEEvlPViT_T0_DpT1_ --------------------------
	.section	.text._Z25multi_tensor_apply_kernelI18TensorListMetadataILi3EE10SGDFunctorILi3EffEJffffbbbfEEvlPViT_T0_DpT1_,"ax",@progbits
	.align	128
        .global         _Z25multi_tensor_apply_kernelI18TensorListMetadataILi3EE10SGDFunctorILi3EffEJffffbbbfEEvlPViT_T0_DpT1_
        .type           _Z25multi_tensor_apply_kernelI18TensorListMetadataILi3EE10SGDFunctorILi3EffEJffffbbbfEEvlPViT_T0_DpT1_,@function
        .size           _Z25multi_tensor_apply_kernelI18TensorListMetadataILi3EE10SGDFunctorILi3EffEJffffbbbfEEvlPViT_T0_DpT1_,(.L_x_168 - _Z25multi_tensor_apply_kernelI18TensorListMetadataILi3EE10SGDFunctorILi3EffEJffffbbbfEEvlPViT_T0_DpT1_)
        .other          _Z25multi_tensor_apply_kernelI18TensorListMetadataILi3EE10SGDFunctorILi3EffEJffffbbbfEEvlPViT_T0_DpT1_,@"STO_CUDA_ENTRY STV_DEFAULT"
_Z25multi_tensor_apply_kernelI18TensorListMetadataILi3EE10SGDFunctorILi3EffEJffffbbbfEEvlPViT_T0_DpT1_:
.text._Z25multi_tensor_apply_kernelI18TensorListMetadataILi3EE10SGDFunctorILi3EffEJffffbbbfEEvlPViT_T0_DpT1_:
        /* <DEDUP_REMOVED lines=23> */
[----:B------:R-:W-:Y:S01]  /*0170*/  SHF.R.S32.HI R3, RZ, 0x1f, R0 ;  /* 0x0000001fff037819 */ /* 0x000fe20000011400 */
[----:B------:R-:W3:Y:S01]  /*0180*/  LDCU UR5, c[0x0][0xfdc] ;  /* 0x0001fb80ff0577ac */ /* 0x000ee20008000800 */
[----:B------:R-:W-:-:S03]  /*0190*/  SHF.L.U32 R14, R0, 0x2, RZ ;  /* 0x00000002000e7819 */ /* 0x000fc600000006ff */
[----:B------:R-:W4:Y:S01]  /*01a0*/  LDC R2, c[0x0][0x360] ;  /* 0x0000d800ff027b82 */ /* 0x000f220000000800 */
[----:B------:R-:W5:Y:S01]  /*01b0*/  LDCU.64 UR6, c[0x0][UR4+0x500] ;  /* 0x0000a000040677ac */ /* 0x000f620008000a00 */
[----:B------:R-:W-:Y:S01]  /*01c0*/  VIMNMX.U32 R4, PT, PT, R4, R7, PT ;  /* 0x0000000704047248 */ /* 0x000fe20003fe0000 */
[----:B------:R-:W0:Y:S01]  /*01d0*/  LDCU.64 UR8, c[0x0][UR4+0x380] ;  /* 0x00007000040877ac */ /* 0x000e220008000a00 */
[----:B-1----:R-:W-:Y:S02]  /*01e0*/  FSETP.NEU.FTZ.AND P2, PT, RZ, UR12, PT ;  /* 0x0000000cff007c0b */ /* 0x002fe4000bf5d000 */
        /* <DEDUP_REMOVED lines=18> */
[----:B------:R-:W-:Y:S01]  /*0310*/  HFMA2 R19, -RZ, RZ, 0, 0 ;  /* 0x00000000ff137431 */ /* 0x000fe200000001ff */
[----:B------:R-:W0:Y:S01]  /*0320*/  LDCU UR5, c[0x0][0xfe0] ;  /* 0x0001fc00ff0577ac */ /* 0x000e220008000800 */
[----:B------:R-:W1:Y:S01]  /*0330*/  LDCU UR4, c[0x0][0xfdc] ;  /* 0x0001fb80ff0477ac */ /* 0x000e620008000800 */
[----:B------:R-:W2:Y:S04]  /*0340*/  LDCU UR6, c[0x0][0xfe8] ;  /* 0x0001fd00ff0677ac */ /* 0x000ea80008000800 */
.L_x_101:
[----:B01----:R-:W-:-:S04]  /*0350*/  IADD3 R29, PT, PT, R21, R19, RZ ;  /* 0x00000013151d7210 */ /* 0x003fc80007ffe0ff */
[C---:B------:R-:W-:Y:S02]  /*0360*/  ISETP.GE.AND P4, PT, R29.reuse, R4, PT ;  /* 0x000000041d00720c */ /* 0x040fe40003f86270 */
[----:B------:R-:W-:-:S04]  /*0370*/  IADD3 R25, PT, PT, R29, R2, RZ ;  /* 0x000000021d197210 */ /* 0x000fc80007ffe0ff */
[C---:B------:R-:W-:Y:S02]  /*0380*/  ISETP.GE.AND P5, PT, R25.reuse, R4, PT ;  /* 0x000000041900720c */ /* 0x040fe40003fa6270 */
[----:B--234-:R-:W-:-:S04]  /*0390*/  IADD3 R5, PT, PT, R25, R2, RZ ;  /* 0x0000000219057210 */ /* 0x01cfc80007ffe0ff */
[----:B------:R-:W-:Y:S01]  /*03a0*/  ISETP.GE.AND P3, PT, R5, R4, PT ;  /* 0x000000040500720c */ /* 0x000fe20003f66270 */
[----:B------:R-:W3:Y:S01]  /*03b0*/  @!P4 LDC R28, c[0x0][0xff0] ;  /* 0x0003fc00ff1ccb82 */ /* 0x000ee20000000800 */
[----:B------:R-:W-:-:S04]  /*03c0*/  @!P4 IADD3 R7, P2, PT, R0, R29, RZ ;  /* 0x0000001d0007c210 */ /* 0x000fc80007f5e0ff */
[----:B------:R-:W-:Y:S02]  /*03d0*/  @!P4 LEA.HI.X.SX32 R8, R29, R3, 0x1, P2 ;  /* 0x000000031d08c211 */ /* 0x000fe400010f0eff */
[C---:B------:R-:W-:Y:S02]  /*03e0*/  @!P4 LEA R16, P2, R7.reuse, UR8, 0x2 ;  /* 0x000000080710cc11 */ /* 0x040fe4000f8410ff */
[----:B------:R-:W-:Y:S02]  /*03f0*/  @!P5 IADD3 R6, P6, PT, R0, R25, RZ ;  /* 0x000000190006d210 */ /* 0x000fe40007fde0ff */
[----:B------:R-:W-:Y:S02]  /*0400*/  @!P4 LEA.HI.X R17, R7, UR9, R8, 0x2, P2 ;  /* 0x000000090711cc11 */ /* 0x000fe400090f1408 */
[----:B------:R-:W-:Y:S02]  /*0410*/  @!P5 LEA.HI.X.SX32 R9, R25, R3, 0x1, P6 ;  /* 0x000000031909d211 */ /* 0x000fe400030f0eff */
[----:B------:R-:W-:Y:S01]  /*0420*/  @!P5 LEA R10, P2, R6, UR8, 0x2 ;  /* 0x00000008060adc11 */ /* 0x000fe2000f8410ff */
[----:B------:R-:W3:Y:S01]  /*0430*/  @!P4 LDG.E R21, desc[UR10][R16.64] ;  /* 0x0000000a1015c981 */ /* 0x000ee2000c1e1900 */
[----:B------:R-:W-:-:S02]  /*0440*/  IADD3 R7, PT, PT, R5, R2, RZ ;  /* 0x0000000205077210 */ /* 0x000fc40007ffe0ff */
[----:B------:R-:W-:Y:S02]  /*0450*/  @!P5 LEA.HI.X R11, R6, UR9, R9, 0x2, P2 ;  /* 0x00000009060bdc11 */ /* 0x000fe400090f1409 */
[----:B------:R-:W-:Y:S02]  /*0460*/  ISETP.GE.AND P2, PT, R7, R4, PT ;  /* 0x000000040700720c */ /* 0x000fe40003f46270 */
[----:B------:R-:W-:-:S04]  /*0470*/  @!P3 IADD3 R6, P6, PT, R0, R5, RZ ;  /* 0x000000050006b210 */ /* 0x000fc80007fde0ff */
[----:B------:R-:W-:Y:S02]  /*0480*/  @!P3 LEA.HI.X.SX32 R9, R5, R3, 0x1, P6 ;  /* 0x000000030509b211 */ /* 0x000fe400030f0eff */
[----:B------:R-:W-:-:S04]  /*0490*/  @!P3 LEA R8, P6, R6, UR8, 0x2 ;  /* 0x000000080608bc11 */ /* 0x000fc8000f8c10ff */
[----:B------:R-:W-:Y:S02]  /*04a0*/  @!P3 LEA.HI.X R9, R6, UR9, R9, 0x2, P6 ;  /* 0x000000090609bc11 */ /* 0x000fe4000b0f1409 */
[----:B------:R-:W-:Y:S01]  /*04b0*/  @!P2 IADD3 R18, P6, PT, R0, R7, RZ ;  /* 0x000000070012a210 */ /* 0x000fe20007fde0ff */
[----:B------:R4:W2:Y:S03]  /*04c0*/  @!P5 LDG.E R6, desc[UR10][R10.64] ;  /* 0x0000000a0a06d981 */ /* 0x0008a6000c1e1900 */
[----:B------:R-:W-:Y:S01]  /*04d0*/  @!P2 LEA.HI.X.SX32 R23, R7, R3, 0x1, P6 ;  /* 0x000000030717a211 */ /* 0x000fe200030f0eff */
[----:B------:R0:W2:Y:S01]  /*04e0*/  @!P3 LDG.E R8, desc[UR10][R8.64] ;  /* 0x0000000a0808b981 */ /* 0x0000a2000c1e1900 */
[----:B------:R-:W-:-:S04]  /*04f0*/  @!P2 LEA R26, P6, R18, UR8, 0x2 ;  /* 0x00000008121aac11 */ /* 0x000fc8000f8c10ff */
[----:B------:R-:W-:Y:S02]  /*0500*/  @!P2 LEA.HI.X R27, R18, UR9, R23, 0x2, P6 ;  /* 0x00000009121bac11 */ /* 0x000fe4000b0f1417 */
[----:B------:R-:W2:Y:S03]  /*0510*/  @!P5 LDC R23, c[0x0][0xff0] ;  /* 0x0003fc00ff17db82 */ /* 0x000ea60000000800 */
[----:B------:R1:W2:Y:S01]  /*0520*/  @!P2 LDG.E R18, desc[UR10][R26.64] ;  /* 0x0000000a1a12a981 */ /* 0x0002a2000c1e1900 */
[----:B----4-:R-:W-:Y:S01]  /*0530*/  @!P5 IMAD.WIDE R10, R25, 0x4, R12 ;  /* 0x00000004190ad825 */ /* 0x010fe200078e020c */
[----:B0-----:R-:W-:-:S03]  /*0540*/  MOV R9, RZ ;  /* 0x000000ff00097202 */ /* 0x001fc60000000f00 */
[----:B------:R-:W-:Y:S01]  /*0550*/  @!P5 IMAD.WIDE R24, R25, 0x4, R14 ;  /* 0x000000041918d825 */ /* 0x000fe200078e020e */
[----:B-1----:R-:W0:Y:S04]  /*0560*/  @!P3 LDC R26, c[0x0][0xff0] ;  /* 0x0003fc00ff1abb82 */ /* 0x002e280000000800 */
[----:B------:R1:W5:Y:S01]  /*0570*/  @!P5 LDG.E R9, desc[UR10][R24.64] ;  /* 0x0000000a1809d981 */ /* 0x000362000c1e1900 */
[----:B------:R-:W-:Y:S01]  /*0580*/  IMAD.MOV.U32 R22, RZ, RZ, RZ ;  /* 0x000000ffff167224 */ /* 0x000fe200078e00ff */
[----:B------:R-:W-:Y:S01]  /*0590*/  MOV R20, RZ ;  /* 0x000000ff00147202 */ /* 0x000fe20000000f00 */
[----:B------:R-:W-:Y:S01]  /*05a0*/  @!P4 IMAD.WIDE R16, R29, 0x4, R12 ;  /* 0x000000041d10c825 */ /* 0x000fe200078e020c */
[----:B------:R-:W-:-:S04]  /*05b0*/  MOV R27, RZ ;  /* 0x000000ff001b7202 */ /* 0x000fc80000000f00 */
[----:B------:R4:W5:Y:S01]  /*05c0*/  @!P4 LDG.E R22, desc[UR10][R16.64] ;  /* 0x0000000a1016c981 */ /* 0x000962000c1e1900 */
[----:B-1----:R-:W1:Y:S03]  /*05d0*/  @!P2 LDC R25, c[0x0][0xff0] ;  /* 0x0003fc00ff19ab82 */ /* 0x002e660000000800 */
[----:B------:R4:W5:Y:S02]  /*05e0*/  @!P5 LDG.E R20, desc[UR10][R10.64] ;  /* 0x0000000a0a14d981 */ /* 0x000964000c1e1900 */
[----:B----4-:R-:W-:Y:S01]  /*05f0*/  @!P4 IMAD.WIDE R16, R29, 0x4, R14 ;  /* 0x000000041d10c825 */ /* 0x010fe200078e020e */
[----:B------:R-:W-:-:S03]  /*0600*/  CS2R R10, SRZ ;  /* 0x00000000000a7805 */ /* 0x000fc6000001ff00 */
[----:B---3--:R-:W-:Y:S01]  /*0610*/  @!P4 FMUL.FTZ R27, R21, R28 ;  /* 0x0000001c151bc220 */ /* 0x008fe20000410000 */
[----:B------:R-:W-:-:S06]  /*0620*/  MOV R21, RZ ;  /* 0x000000ff00157202 */ /* 0x000fcc0000000f00 */
[----:B------:R3:W5:Y:S02]  /*0630*/  @!P4 LDG.E R21, desc[UR10][R16.64] ;  /* 0x0000000a1015c981 */ /* 0x000764000c1e1900 */
[----:B---3--:R-:W-:-:S04]  /*0640*/  @!P3 IMAD.WIDE R16, R5, 0x4, R12 ;  /* 0x000000040510b825 */ /* 0x008fc800078e020c */
[----:B--2---:R-:W-:Y:S01]  /*0650*/  @!P5 FMUL.FTZ R11, R6, R23 ;  /* 0x00000017060bd220 */ /* 0x004fe20000410000 */
[----:B------:R-:W-:Y:S01]  /*0660*/  MOV R23, RZ ;  /* 0x000000ff00177202 */ /* 0x000fe20000000f00 */
[----:B------:R-:W-:Y:S02]  /*0670*/  IMAD.MOV.U32 R6, RZ, RZ, RZ ;  /* 0x000000ffff067224 */ /* 0x000fe400078e00ff */
[----:B0-----:R-:W-:Y:S01]  /*0680*/  @!P3 FMUL.FTZ R6, R8, R26 ;  /* 0x0000001a0806b220 */ /* 0x001fe20000410000 */
[----:B------:R-:W-:Y:S02]  /*0690*/  MOV R8, RZ ;  /* 0x000000ff00087202 */ /* 0x000fe40000000f00 */
[----:B------:R0:W5:Y:S02]  /*06a0*/  @!P3 LDG.E R23, desc[UR10][R16.64] ;  /* 0x0000000a1017b981 */ /* 0x000164000c1e1900 */
[----:B0-----:R-:W-:-:S04]  /*06b0*/  @!P3 IMAD.WIDE R16, R5, 0x4, R14 ;  /* 0x000000040510b825 */ /* 0x001fc800078e020e */
[----:B-1----:R-:W-:Y:S01]  /*06c0*/  @!P2 FMUL.FTZ R10, R18, R25 ;  /* 0x00000019120aa220 */ /* 0x002fe20000410000 */
[----:B------:R-:W-:Y:S01]  /*06d0*/  MOV R25, RZ ;  /* 0x000000ff00197202 */ /* 0x000fe20000000f00 */
[----:B------:R0:W5:Y:S01]  /*06e0*/  @!P3 LDG.E R8, desc[UR10][R16.64] ;  /* 0x0000000a1008b981 */ /* 0x000162000c1e1900 */
[----:B------:R-:W-:Y:S01]  /*06f0*/  MOV R18, RZ ;  /* 0x000000ff00127202 */ /* 0x000fe20000000f00 */
[----:B0-----:R-:W-:-:S05]  /*0700*/  @!P2 IMAD.WIDE R16, R7, 0x4, R12 ;  /* 0x000000040710a825 */ /* 0x001fca00078e020c */
[----:B------:R0:W5:Y:S02]  /*0710*/  @!P2 LDG.E R25, desc[UR10][R16.64] ;  /* 0x0000000a1019a981 */ /* 0x000164000c1e1900 */
[----:B0-----:R-:W-:-:S05]  /*0720*/  @!P2 IMAD.WIDE R16, R7, 0x4, R14 ;  /* 0x000000040710a825 */ /* 0x001fca00078e020e */
[----:B------:R0:W5:Y:S01]  /*0730*/  @!P2 LDG.E R18, desc[UR10][R16.64] ;  /* 0x0000000a1012a981 */ /* 0x000162000c1e1900 */
[----:B------:R-:W-:Y:S04]  /*0740*/  BSSY.RECONVERGENT B0, `(.L_x_93) ;  /* 0x00000b6000007945 */ /* 0x000fe80003800200 */
[----:B------:R-:W-:Y:S05]  /*0750*/  @!P1 BRA `(.L_x_94) ;  /* 0x00000004000c9947 */ /* 0x000fea0003800000 */
[----:B------:R-:W-:Y:S02]  /*0760*/  ISETP.GE.AND P4, PT, R29, R4, PT ;  /* 0x000000041d00720c */ /* 0x000fe40003f86270 */
[----:B------:R-:W-:-:S11]  /*0770*/  PLOP3.LUT P5, PT, PT, PT, PT, 0x8, 0x80 ;  /* 0x000000000080781c */ /* 0x000fd60003fae170 */
[----:B------:R-:W1:Y:S01]  /*0780*/  @!P4 LDC R26, c[0x0][0xfdc] ;  /* 0x0003f700ff1acb82 */ /* 0x000e620000000800 */
[----:B------:R-:W-:-:S07]  /*0790*/  @!P4 PLOP3.LUT P5, PT, P0, PT, PT, 0x80, 0x8 ;  /* 0x000000000008c81c */ /* 0x000fce00007af070 */
[----:B0-----:R-:W0:Y:S01]  /*07a0*/  @!P4 LDC.64 R16, c[0x0][0xfe0] ;  /* 0x0003f800ff10cb82 */ /* 0x001e220000000a00 */
[----:B-1---5:R-:W-:Y:S01]  /*07b0*/  @!P4 FFMA.FTZ R27, R22, R26, R27 ;  /* 0x0000001a161bc223 */ /* 0x022fe2000001001b */
[----:B0-----:R-:W-:-:S04]  /*07c0*/  @!P4 FADD.FTZ R24, -R17, 1 ;  /* 0x3f8000001118c421 */ /* 0x001fc80000010100 */
[----:B------:R-:W-:-:S04]  /*07d0*/  @!P4 FMUL.FTZ R24, R27, R24 ;  /* 0x000000181b18c220 */ /* 0x000fc80000410000 */
[-C--:B------:R-:W-:Y:S02]  /*07e0*/  @!P4 FFMA.FTZ R24, R21, R16.reuse, R24 ;  /* 0x000000101518c223 */ /* 0x080fe40000010018 */
[----:B------:R-:W0:Y:S02]  /*07f0*/  @!P4 LDC R21, c[0x0][0xfe8] ;  /* 0x0003fa00ff15cb82 */ /* 0x000e240000000800 */
[----:B------:R-:W-:-:S04]  /*0800*/  @!P4 FFMA.FTZ R17, R24, R16, R27 ;  /* 0x000000101811c223 */ /* 0x000fc8000001001b */
[----:B------:R-:W-:Y:S01]  /*0810*/  @P5 FFMA.FTZ R17, R22, R26, R17 ;  /* 0x0000001a16115223 */ /* 0x000fe20000010011 */
[----:B------:R-:W-:-:S05]  /*0820*/  @!P4 IMAD.WIDE R26, R29, 0x4, R12 ;  /* 0x000000041d1ac825 */ /* 0x000fca00078e020c */
[----:B------:R-:W0:Y:S01]  /*0830*/  @!P4 LDG.E R16, desc[UR10][R26.64] ;  /* 0x0000000a1a10c981 */ /* 0x000e22000c1e1900 */
[----:B------:R-:W-:-:S04]  /*0840*/  @!P4 IMAD.WIDE R28, R29, 0x4, R14 ;  /* 0x000000041d1cc825 */ /* 0x000fc800078e020e */
[----:B0-----:R-:W-:Y:S02]  /*0850*/  @!P4 FFMA.FTZ R17, -R17, R21, R16 ;  /* 0x000000151111c223 */ /* 0x001fe40000010110 */
[----:B------:R-:W0:Y:S03]  /*0860*/  S2R R21, SR_TID.X ;  /* 0x0000000000157919 */ /* 0x000e260000002100 */
[----:B------:R1:W-:Y:S04]  /*0870*/  @!P4 STG.E desc[UR10][R26.64], R17 ;  /* 0x000000111a00c986 */ /* 0x0003e8000c10190a */
[----:B------:R2:W-:Y:S01]  /*0880*/  @!P4 STG.E desc[UR10][R28.64], R24 ;  /* 0x000000181c00c986 */ /* 0x0005e2000c10190a */
[----:B0-----:R-:W-:-:S04]  /*0890*/  IADD3 R22, PT, PT, R2, R19, R21 ;  /* 0x0000001302167210 */ /* 0x001fc80007ffe015 */
[----:B------:R-:W-:-:S13]  /*08a0*/  ISETP.GE.AND P5, PT, R22, R4, PT ;  /* 0x000000041600720c */ /* 0x000fda0003fa6270 */
[----:B-1----:R-:W0:Y:S01]  /*08b0*/  @!P5 LDC.64 R16, c[0x0][0xfe0] ;  /* 0x0003f800ff10db82 */ /* 0x002e220000000a00 */
[----:B------:R-:W-:-:S07]  /*08c0*/  @!P5 IMAD.WIDE R26, R22, 0x4, R12 ;  /* 0x00000004161ad825 */ /* 0x000fce00078e020c */
[----:B--2---:R-:W1:Y:S01]  /*08d0*/  @!P5 LDC R29, c[0x0][0xfdc] ;  /* 0x0003f700ff1ddb82 */ /* 0x004e620000000800 */
[----:B0-----:R-:W-:Y:S02]  /*08e0*/  @!P5 FADD.FTZ R24, -R17, 1 ;  /* 0x3f8000001118d421 */ /* 0x001fe40000010100 */
[----:B------:R-:W2:Y:S01]  /*08f0*/  @!P5 LDG.E R17, desc[UR10][R26.64] ;  /* 0x0000000a1a11d981 */ /* 0x000ea2000c1e1900 */
[----:B------:R-:W-:Y:S02]  /*0900*/  PLOP3.LUT P4, PT, PT, PT, PT, 0x8, 0x80 ;  /* 0x000000000080781c */ /* 0x000fe40003f8e170 */
[----:B------:R-:W-:Y:S01]  /*0910*/  @!P5 PLOP3.LUT P4, PT, P0, PT, PT, 0x80, 0x8 ;  /* 0x000000000008d81c */ /* 0x000fe2000078f070 */
[----:B-1----:R-:W-:-:S04]  /*0920*/  @!P5 FFMA.FTZ R11, R20, R29, R11 ;  /* 0x0000001d140bd223 */ /* 0x002fc8000001000b */
[----:B------:R-:W-:-:S04]  /*0930*/  @!P5 FMUL.FTZ R24, R24, R11 ;  /* 0x0000000b1818d220 */ /* 0x000fc80000410000 */
[----:B------:R-:W-:-:S04]  /*0940*/  @!P5 FFMA.FTZ R9, R9, R16, R24 ;  /* 0x000000100909d223 */ /* 0x000fc80000010018 */
[----:B------:R-:W-:Y:S02]  /*0950*/  @!P5 FFMA.FTZ R16, R9, R16, R11 ;  /* 0x000000100910d223 */ /* 0x000fe4000001000b */
[----:B------:R-:W0:Y:S02]  /*0960*/  LDC R11, c[0x0][0xfe4] ;  /* 0x0003f900ff0b7b82 */ /* 0x000e240000000800 */
[----:B------:R-:W-:-:S06]  /*0970*/  @P4 FFMA.FTZ R16, R20, R29, R16 ;  /* 0x0000001d14104223 */ /* 0x000fcc0000010010 */
[----:B------:R-:W2:Y:S01]  /*0980*/  @!P5 LDC R29, c[0x0][0xfe8] ;  /* 0x0003fa00ff1ddb82 */ /* 0x000ea20000000800 */
[----:B------:R-:W-:Y:S01]  /*0990*/  BSSY.RECONVERGENT B1, `(.L_x_95) ;  /* 0x0000012000017945 */ /* 0x000fe20003800200 */
[----:B0-----:R-:W-:Y:S01]  /*09a0*/  FADD.FTZ R11, -R11, 1 ;  /* 0x3f8000000b0b7421 */ /* 0x001fe20000010100 */
[----:B--2---:R-:W-:Y:S01]  /*09b0*/  @!P5 FFMA.FTZ R29, -R16, R29, R17 ;  /* 0x0000001d101dd223 */ /* 0x004fe20000010111 */
[----:B------:R-:W-:-:S04]  /*09c0*/  @!P5 IMAD.WIDE R16, R22, 0x4, R14 ;  /* 0x000000041610d825 */ /* 0x000fc800078e020e */
[----:B------:R0:W-:Y:S04]  /*09d0*/  @!P5 STG.E desc[UR10][R26.64], R29 ;  /* 0x0000001d1a00d986 */ /* 0x0001e8000c10190a */
[----:B------:R0:W-:Y:S01]  /*09e0*/  @!P5 STG.E desc[UR10][R16.64], R9 ;  /* 0x000000091000d986 */ /* 0x0001e2000c10190a */
[----:B------:R-:W-:Y:S05]  /*09f0*/  @P3 BRA `(.L_x_96) ;  /* 0x00000000002c3947 */ /* 0x000fea0003800000 */
[----:B0-----:R-:W-:-:S05]  /*0a00*/  IMAD.WIDE R16, R5, 0x4, R12 ;  /* 0x0000000405107825 */ /* 0x001fca00078e020c */
[----:B------:R-:W2:Y:S01]  /*0a10*/  LDG.E R29, desc[UR10][R16.64] ;  /* 0x0000000a101d7981 */ /* 0x000ea2000c1e1900 */
[----:B------:R-:W-:-:S04]  /*0a20*/  FFMA.FTZ R6, R23, UR4, R6 ;  /* 0x0000000417067c23 */ /* 0x000fc80008010006 */
[----:B------:R-:W-:-:S04]  /*0a30*/  FMUL.FTZ R9, R11, R6 ;  /* 0x000000060b097220 */ /* 0x000fc80000410000 */
[----:B------:R-:W-:Y:S01]  /*0a40*/  FFMA.FTZ R27, R8, UR5, R9 ;  /* 0x00000005081b7c23 */ /* 0x000fe20008010009 */
[----:B------:R-:W-:-:S04]  /*0a50*/  IMAD.WIDE R8, R5, 0x4, R14 ;  /* 0x0000000405087825 */ /* 0x000fc800078e020e */
[----:B------:R-:W-:-:S04]  /*0a60*/  FFMA.FTZ R6, R27, UR5, R6 ;  /* 0x000000051b067c23 */ /* 0x000fc80008010006 */
[----:B------:R-:W-:-:S04]  /*0a70*/  @P0 FFMA.FTZ R6, R23, UR4, R6 ;  /* 0x0000000417060c23 */ /* 0x000fc80008010006 */
[----:B--2---:R-:W-:-:S05]  /*0a80*/  FFMA.FTZ R29, -R6, UR6, R29 ;  /* 0x00000006061d7c23 */ /* 0x004fca000801011d */
[----:B------:R1:W-:Y:S04]  /*0a90*/  STG.E desc[UR10][R16.64], R29 ;  /* 0x0000001d10007986 */ /* 0x0003e8000c10190a */
[----:B------:R1:W-:Y:S02]  /*0aa0*/  STG.E desc[UR10][R8.64], R27 ;  /* 0x0000001b08007986 */ /* 0x0003e4000c10190a */
.L_x_96:
[----:B------:R-:W-:Y:S05]  /*0ab0*/  BSYNC.RECONVERGENT B1 ;  /* 0x0000000000017941 */ /* 0x000fea0003800200 */
.L_x_95:
[----:B------:R-:W-:Y:S05]  /*0ac0*/  @P2 BRA `(.L_x_97) ;  /* 0x0000000400f42947 */ /* 0x000fea0003800000 */
[----:B01----:R-:W-:-:S05]  /*0ad0*/  IMAD.WIDE R8, R7, 0x4, R12 ;  /* 0x0000000407087825 */ /* 0x003fca00078e020c */
[----:B------:R-:W2:Y:S01]  /*0ae0*/  LDG.E R5, desc[UR10][R8.64] ;  /* 0x0000000a08057981 */ /* 0x000ea2000c1e1900 */
[----:B------:R-:W-:Y:S01]  /*0af0*/  FFMA.FTZ R10, R25, UR4, R10 ;  /* 0x00000004190a7c23 */ /* 0x000fe2000801000a */
[----:B------:R-:W-:-:S04]  /*0b00*/  IMAD.WIDE R6, R7, 0x4, R14 ;  /* 0x0000000407067825 */ /* 0x000fc800078e020e */
[----:B------:R-:W-:-:S04]  /*0b10*/  FMUL.FTZ R11, R11, R10 ;  /* 0x0000000a0b0b7220 */ /* 0x000fc80000410000 */
[----:B------:R-:W-:-:S04]  /*0b20*/  FFMA.FTZ R11, R18, UR5, R11 ;  /* 0x00000005120b7c23 */ /* 0x000fc8000801000b */
[----:B------:R-:W-:-:S04]  /*0b30*/  FFMA.FTZ R10, R11, UR5, R10 ;  /* 0x000000050b0a7c23 */ /* 0x000fc8000801000a */
[----:B------:R-:W-:-:S04]  /*0b40*/  @P0 FFMA.FTZ R10, R25, UR4, R10 ;  /* 0x00000004190a0c23 */ /* 0x000fc8000801000a */
[----:B--2---:R-:W-:-:S05]  /*0b50*/  FFMA.FTZ R5, -R10, UR6, R5 ;  /* 0x000000060a057c23 */ /* 0x004fca0008010105 */
[----:B------:R2:W-:Y:S04]  /*0b60*/  STG.E desc[UR10][R8.64], R5 ;  /* 0x0000000508007986 */ /* 0x0005e8000c10190a */
[----:B------:R2:W-:Y:S01]  /*0b70*/  STG.E desc[UR10][R6.64], R11 ;  /* 0x0000000b06007986 */ /* 0x0005e2000c10190a */
[----:B------:R-:W-:Y:S05]  /*0b80*/  BRA `(.L_x_97) ;  /* 0x0000000400c47947 */ /* 0x000fea0003800000 */
.L_x_94:
[----:B------:R-:W-:Y:S05]  /*0b90*/  @!P0 BRA `(.L_x_98) ;  /* 0x0000000000ec8947 */ /* 0x000fea0003800000 */
[----:B------:R-:W-:-:S13]  /*0ba0*/  ISETP.GE.AND P5, PT, R29, R4, PT ;  /* 0x000000041d00720c */ /* 0x000fda0003fa6270 */
[----:B0-----:R-:W0:Y:S02]  /*0bb0*/  @!P5 LDC.64 R16, c[0x0][0xfe0] ;  /* 0x0003f800ff10db82 */ /* 0x001e240000000a00 */
[----:B0-----:R-:W-:-:S06]  /*0bc0*/  @!P5 FADD.FTZ R24, -R17, 1 ;  /* 0x3f8000001118d421 */ /* 0x001fcc0000010100 */
[----:B------:R-:W0:Y:S01]  /*0bd0*/  @!P5 LDC R17, c[0x0][0xfdc] ;  /* 0x0003f700ff11db82 */ /* 0x000e220000000800 */
[----:B------:R-:W-:-:S04]  /*0be0*/  @!P5 FMUL.FTZ R24, R24, R27 ;  /* 0x0000001b1818d220 */ /* 0x000fc80000410000 */
[----:B-----5:R-:W-:-:S04]  /*0bf0*/  @!P5 FFMA.FTZ R24, R21, R16, R24 ;  /* 0x000000101518d223 */ /* 0x020fc80000010018 */
[----:B------:R-:W-:Y:S01]  /*0c00*/  @!P5 FFMA.FTZ R27, R24, R16, R27 ;  /* 0x00000010181bd223 */ /* 0x000fe2000001001b */
[----:B------:R-:W1:Y:S01]  /*0c10*/  S2R R21, SR_TID.X ;  /* 0x0000000000157919 */ /* 0x000e620000002100 */
[----:B------:R-:W2:Y:S02]  /*0c20*/  @!P5 LDC R16, c[0x0][0xfe8] ;  /* 0x0003fa00ff10db82 */ /* 0x000ea40000000800 */
[----:B0-----:R-:W-:Y:S01]  /*0c30*/  @!P5 FFMA.FTZ R22, R22, R17, R27 ;  /* 0x000000111616d223 */ /* 0x001fe2000001001b */
[----:B------:R-:W-:-:S05]  /*0c40*/  @!P5 IMAD.WIDE R26, R29, 0x4, R12 ;  /* 0x000000041d1ad825 */ /* 0x000fca00078e020c */
[----:B------:R-:W2:Y:S01]  /*0c50*/  @!P5 LDG.E R17, desc[UR10][R26.64] ;  /* 0x0000000a1a11d981 */ /* 0x000ea2000c1e1900 */
[----:B------:R-:W-:-:S04]  /*0c60*/  @!P5 IMAD.WIDE R28, R29, 0x4, R14 ;  /* 0x000000041d1cd825 */ /* 0x000fc800078e020e */
[----:B--2---:R-:W-:Y:S01]  /*0c70*/  @!P5 FFMA.FTZ R17, -R22, R16, R17 ;  /* 0x000000101611d223 */ /* 0x004fe20000010111 */
[----:B-1----:R-:W-:-:S04]  /*0c80*/  IADD3 R22, PT, PT, R2, R19, R21 ;  /* 0x0000001302167210 */ /* 0x002fc80007ffe015 */
[C---:B------:R-:W-:Y:S01]  /*0c90*/  ISETP.GE.AND P4, PT, R22.reuse, R4, PT ;  /* 0x000000041600720c */ /* 0x040fe20003f86270 */
[----:B------:R0:W-:Y:S04]  /*0ca0*/  @!P5 STG.E desc[UR10][R26.64], R17 ;  /* 0x000000111a00d986 */ /* 0x0001e8000c10190a */
[----:B------:R1:W-:Y:S08]  /*0cb0*/  @!P5 STG.E desc[UR10][R28.64], R24 ;  /* 0x000000181c00d986 */ /* 0x0003f0000c10190a */
[----:B0-----:R-:W0:Y:S01]  /*0cc0*/  @!P4 LDC.64 R16, c[0x0][0xfe0] ;  /* 0x0003f800ff10cb82 */ /* 0x001e220000000a00 */
[----:B-1----:R-:W-:-:S07]  /*0cd0*/  @!P4 IMAD.WIDE R28, R22, 0x4, R12 ;  /* 0x00000004161cc825 */ /* 0x002fce00078e020c */
[----:B------:R-:W1:Y:S01]  /*0ce0*/  @!P4 LDC R27, c[0x0][0xfe8] ;  /* 0x0003fa00ff1bcb82 */ /* 0x000e620000000800 */
[----:B------:R-:W1:Y:S01]  /*0cf0*/  @!P4 LDG.E R24, desc[UR10][R28.64] ;  /* 0x0000000a1c18c981 */ /* 0x000e62000c1e1900 */
[----:B------:R-:W-:Y:S01]  /*0d00*/  BSSY.RECONVERGENT B1, `(.L_x_99) ;  /* 0x0000018000017945 */ /* 0x000fe20003800200 */
[----:B0-----:R-:W-:-:S04]  /*0d10*/  @!P4 FADD.FTZ R26, -R17, 1 ;  /* 0x3f800000111ac421 */ /* 0x001fc80000010100 */
[----:B------:R-:W-:-:S04]  /*0d20*/  @!P4 FMUL.FTZ R26, R26, R11 ;  /* 0x0000000b1a1ac220 */ /* 0x000fc80000410000 */
[----:B------:R-:W-:-:S04]  /*0d30*/  @!P4 FFMA.FTZ R9, R9, R16, R26 ;  /* 0x000000100909c223 */ /* 0x000fc8000001001a */
[----:B------:R-:W-:Y:S02]  /*0d40*/  @!P4 FFMA.FTZ R11, R9, R16, R11 ;  /* 0x00000010090bc223 */ /* 0x000fe4000001000b */
[----:B------:R-:W0:Y:S02]  /*0d50*/  @!P4 LDC R16, c[0x0][0xfdc] ;  /* 0x0003f700ff10cb82 */ /* 0x000e240000000800 */
[----:B0-----:R-:W-:Y:S01]  /*0d60*/  @!P4 FFMA.FTZ R11, R20, R16, R11 ;  /* 0x00000010140bc223 */ /* 0x001fe2000001000b */
[----:B------:R-:W-:-:S05]  /*0d70*/  @!P4 IMAD.WIDE R16, R22, 0x4, R14 ;  /* 0x000000041610c825 */ /* 0x000fca00078e020e */
[----:B------:R-:W0:Y:S01]  /*0d80*/  LDC R20, c[0x0][0xfe4] ;  /* 0x0003f900ff147b82 */ /* 0x000e220000000800 */
[----:B-1----:R-:W-:Y:S01]  /*0d90*/  @!P4 FFMA.FTZ R27, -R11, R27, R24 ;  /* 0x0000001b0b1bc223 */ /* 0x002fe20000010118 */
[----:B0-----:R-:W-:-:S04]  /*0da0*/  FADD.FTZ R11, -R20, 1 ;  /* 0x3f800000140b7421 */ /* 0x001fc80000010100 */
[----:B------:R0:W-:Y:S04]  /*0db0*/  @!P4 STG.E desc[UR10][R28.64], R27 ;  /* 0x0000001b1c00c986 */ /* 0x0001e8000c10190a */
[----:B------:R0:W-:Y:S01]  /*0dc0*/  @!P4 STG.E desc[UR10][R16.64], R9 ;  /* 0x000000091000c986 */ /* 0x0001e2000c10190a */
[----:B------:R-:W-:Y:S05]  /*0dd0*/  @P3 BRA `(.L_x_100) ;  /* 0x0000000000283947 */ /* 0x000fea0003800000 */
[----:B0-----:R-:W-:-:S05]  /*0de0*/  IMAD.WIDE R16, R5, 0x4, R12 ;  /* 0x0000000405107825 */ /* 0x001fca00078e020c */
[----:B------:R-:W2:Y:S01]  /*0df0*/  LDG.E R29, desc[UR10][R16.64] ;  /* 0x0000000a101d7981 */ /* 0x000ea2000c1e1900 */
[----:B------:R-:W-:-:S04]  /*0e00*/  FMUL.FTZ R9, R11, R6 ;  /* 0x000000060b097220 */ /* 0x000fc80000410000 */
[----:B------:R-:W-:Y:S01]  /*0e10*/  FFMA.FTZ R27, R8, UR5, R9 ;  /* 0x00000005081b7c23 */ /* 0x000fe20008010009 */
[----:B------:R-:W-:-:S04]  /*0e20*/  IMAD.WIDE R8, R5, 0x4, R14 ;  /* 0x0000000405087825 */ /* 0x000fc800078e020e */
[----:B------:R-:W-:-:S04]  /*0e30*/  FFMA.FTZ R6, R27, UR5, R6 ;  /* 0x000000051b067c23 */ /* 0x000fc80008010006 */
[----:B------:R-:W-:-:S04]  /*0e40*/  FFMA.FTZ R6, R23, UR4, R6 ;  /* 0x0000000417067c23 */ /* 0x000fc80008010006 */
[----:B--2---:R-:W-:-:S05]  /*0e50*/  FFMA.FTZ R29, -R6, UR6, R29 ;  /* 0x00000006061d7c23 */ /* 0x004fca000801011d */
[----:B------:R1:W-:Y:S04]  /*0e60*/  STG.E desc[UR10][R16.64], R29 ;  /* 0x0000001d10007986 */ /* 0x0003e8000c10190a */
[----:B------:R1:W-:Y:S02]  /*0e70*/  STG.E desc[UR10][R8.64], R27 ;  /* 0x0000001b08007986 */ /* 0x0003e4000c10190a */
.L_x_100:
[----:B------:R-:W-:Y:S05]  /*0e80*/  BSYNC.RECONVERGENT B1 ;  /* 0x0000000000017941 */ /* 0x000fea0003800200 */
.L_x_99:
[----:B------:R-:W-:Y:S05]  /*0e90*/  @P2 BRA `(.L_x_97) ;  /* 0x0000000400002947 */ /* 0x000fea0003800000 */
[----:B01----:R-:W-:-:S05]  /*0ea0*/  IMAD.WIDE R8, R7, 0x4, R12 ;  /* 0x0000000407087825 */ /* 0x003fca00078e020c */
[----:B------:R-:W2:Y:S01]  /*0eb0*/  LDG.E R5, desc[UR10][R8.64] ;  /* 0x0000000a08057981 */ /* 0x000ea2000c1e1900 */
[----:B------:R-:W-:Y:S01]  /*0ec0*/  FMUL.FTZ R11, R11, R10 ;  /* 0x0000000a0b0b7220 */ /* 0x000fe20000410000 */
[----:B------:R-:W-:-:S04]  /*0ed0*/  IMAD.WIDE R6, R7, 0x4, R14 ;  /* 0x0000000407067825 */ /* 0x000fc800078e020e */
[----:B------:R-:W-:-:S04]  /*0ee0*/  FFMA.FTZ R11, R18, UR5, R11 ;  /* 0x00000005120b7c23 */ /* 0x000fc8000801000b */
[----:B------:R-:W-:-:S04]  /*0ef0*/  FFMA.FTZ R10, R11, UR5, R10 ;  /* 0x000000050b0a7c23 */ /* 0x000fc8000801000a */
[----:B------:R-:W-:-:S04]  /*0f00*/  FFMA.FTZ R10, R25, UR4, R10 ;  /* 0x00000004190a7c23 */ /* 0x000fc8000801000a */
[----:B--2---:R-:W-:-:S05]  /*0f10*/  FFMA.FTZ R5, -R10, UR6, R5 ;  /* 0x000000060a057c23 */ /* 0x004fca0008010105 */
[----:B------:R4:W-:Y:S04]  /*0f20*/  STG.E desc[UR10][R8.64], R5 ;  /* 0x0000000508007986 */ /* 0x0009e8000c10190a */
[----:B------:R4:W-:Y:S01]  /*0f30*/  STG.E desc[UR10][R6.64], R11 ;  /* 0x0000000b06007986 */ /* 0x0009e2000c10190a */
[----:B------:R-:W-:Y:S05]  /*0f40*/  BRA `(.L_x_97) ;  /* 0x0000000000d47947 */ /* 0x000fea0003800000 */
.L_x_98:
[----:B------:R-:W-:-:S13]  /*0f50*/  ISETP.GE.AND P4, PT, R29, R4, PT ;  /* 0x000000041d00720c */ /* 0x000fda0003f86270 */
[----:B-----5:R-:W-:Y:S01]  /*0f60*/  @!P4 IMAD.WIDE R22, R29, 0x4, R12 ;  /* 0x000000041d16c825 */ /* 0x020fe200078e020c */
[----:B0-----:R-:W0:Y:S04]  /*0f70*/  @!P4 LDC.64 R16, c[0x0][0xfe0] ;  /* 0x0003f800ff10cb82 */ /* 0x001e280000000a00 */
[----:B------:R-:W2:Y:S04]  /*0f80*/  @!P4 LDG.E R24, desc[UR10][R22.64] ;  /* 0x0000000a1618c981 */ /* 0x000ea8000c1e1900 */
[----:B------:R-:W2:Y:S01]  /*0f90*/  @!P4 LDC R25, c[0x0][0xfe8] ;  /* 0x0003fa00ff19cb82 */ /* 0x000ea20000000800 */
[----:B0-----:R-:W-:Y:S01]  /*0fa0*/  @!P4 FADD.FTZ R20, -R17, 1 ;  /* 0x3f8000001114c421 */ /* 0x001fe20000010100 */
[----:B------:R-:W-:-:S03]  /*0fb0*/  IADD3 R17, PT, PT, R29, R2, RZ ;  /* 0x000000021d117210 */ /* 0x000fc60007ffe0ff */
[----:B------:R-:W-:Y:S01]  /*0fc0*/  @!P4 FMUL.FTZ R20, R20, R27 ;  /* 0x0000001b1414c220 */ /* 0x000fe20000410000 */
[----:B------:R-:W-:-:S03]  /*0fd0*/  ISETP.GE.AND P5, PT, R17, R4, PT ;  /* 0x000000041100720c */ /* 0x000fc60003fa6270 */
[-C--:B------:R-:W-:Y:S02]  /*0fe0*/  @!P4 FFMA.FTZ R20, R21, R16.reuse, R20 ;  /* 0x000000101514c223 */ /* 0x080fe40000010014 */
[----:B------:R-:W0:Y:S02]  /*0ff0*/  S2R R21, SR_TID.X ;  /* 0x0000000000157919 */ /* 0x000e240000002100 */
[----:B------:R-:W-:Y:S01]  /*1000*/  @!P4 FFMA.FTZ R17, R20, R16, R27 ;  /* 0x000000101411c223 */ /* 0x000fe2000001001b */
[----:B------:R-:W-:-:S05]  /*1010*/  @!P4 IMAD.WIDE R26, R29, 0x4, R14 ;  /* 0x000000041d1ac825 */ /* 0x000fca00078e020e */
[----:B0-----:R-:W-:Y:S01]  /*1020*/  @!P5 IADD3 R28, PT, PT, R2, R19, R21 ;  /* 0x00000013021cd210 */ /* 0x001fe20007ffe015 */
[----:B--2---:R-:W-:-:S04]  /*1030*/  @!P4 FFMA.FTZ R17, -R17, R25, R24 ;  /* 0x000000191111c223 */ /* 0x004fc80000010118 */
[----:B------:R-:W-:Y:S01]  /*1040*/  @!P5 IMAD.WIDE R24, R28, 0x4, R12 ;  /* 0x000000041c18d825 */ /* 0x000fe200078e020c */
[----:B------:R0:W-:Y:S04]  /*1050*/  @!P4 STG.E desc[UR10][R22.64], R17 ;  /* 0x000000111600c986 */ /* 0x0001e8000c10190a */
[----:B------:R1:W-:Y:S01]  /*1060*/  @!P4 STG.E desc[UR10][R26.64], R20 ;  /* 0x000000141a00c986 */ /* 0x0003e2000c10190a */
[----:B0-----:R-:W0:Y:S03]  /*1070*/  @!P5 LDC.64 R16, c[0x0][0xfe0] ;  /* 0x0003f800ff10db82 */ /* 0x001e260000000a00 */
[----:B-1----:R-:W2:Y:S05]  /*1080*/  @!P5 LDG.E R20, desc[UR10][R24.64] ;  /* 0x0000000a1814d981 */ /* 0x002eaa000c1e1900 */
[----:B------:R-:W2:Y:S08]  /*1090*/  @!P5 LDC R22, c[0x0][0xfe8] ;  /* 0x0003fa00ff16db82 */ /* 0x000eb00000000800 */
[----:B------:R-:W1:Y:S01]  /*10a0*/  @!P3 LDC R26, c[0x0][0xfe0] ;  /* 0x0003f800ff1abb82 */ /* 0x000e620000000800 */
[----:B0-----:R-:W-:-:S04]  /*10b0*/  @!P5 FADD.FTZ R29, -R17, 1 ;  /* 0x3f800000111dd421 */ /* 0x001fc80000010100 */
[----:B------:R-:W-:-:S04]  /*10c0*/  @!P5 FMUL.FTZ R29, R29, R11 ;  /* 0x0000000b1d1dd220 */ /* 0x000fc80000410000 */
[----:B------:R-:W-:-:S04]  /*10d0*/  @!P5 FFMA.FTZ R29, R9, R16, R29 ;  /* 0x00000010091dd223 */ /* 0x000fc8000001001d */
[----:B------:R-:W-:Y:S01]  /*10e0*/  @!P5 FFMA.FTZ R9, R29, R16, R11 ;  /* 0x000000101d09d223 */ /* 0x000fe2000001000b */
[----:B------:R-:W-:Y:S01]  /*10f0*/  @!P3 IMAD.WIDE R16, R5, 0x4, R12 ;  /* 0x000000040510b825 */ /* 0x000fe200078e020c */
[----:B------:R-:W0:Y:S03]  /*1100*/  LDC R11, c[0x0][0xfe4] ;  /* 0x0003f900ff0b7b82 */ /* 0x000e260000000800 */
[----:B--2---:R-:W-:Y:S01]  /*1110*/  @!P5 FFMA.FTZ R9, -R9, R22, R20 ;  /* 0x000000160909d223 */ /* 0x004fe20000010114 */
[----:B------:R-:W-:-:S04]  /*1120*/  @!P5 IMAD.WIDE R22, R28, 0x4, R14 ;  /* 0x000000041c16d825 */ /* 0x000fc800078e020e */
[----:B------:R2:W-:Y:S04]  /*1130*/  @!P5 STG.E desc[UR10][R24.64], R9 ;  /* 0x000000091800d986 */ /* 0x0005e8000c10190a */
[----:B------:R3:W-:Y:S04]  /*1140*/  @!P5 STG.E desc[UR10][R22.64], R29 ;  /* 0x0000001d1600d986 */ /* 0x0007e8000c10190a */
[----:B------:R-:W4:Y:S01]  /*1150*/  @!P3 LDG.E R20, desc[UR10][R16.64] ;  /* 0x0000000a1014b981 */ /* 0x000f22000c1e1900 */
[----:B0-----:R-:W-:Y:S01]  /*1160*/  FADD.FTZ R11, -R11, 1 ;  /* 0x3f8000000b0b7421 */ /* 0x001fe20000010100 */
[----:B--2---:R-:W4:Y:S03]  /*1170*/  @!P3 LDC R9, c[0x0][0xfe8] ;  /* 0x0003fa00ff09bb82 */ /* 0x004f260000000800 */
[----:B------:R-:W-:Y:S01]  /*1180*/  @!P3 FMUL.FTZ R27, R11, R6 ;  /* 0x000000060b1bb220 */ /* 0x000fe20000410000 */
[----:B---3--:R-:W-:-:S04]  /*1190*/  @!P2 IMAD.WIDE R22, R7, 0x4, R12 ;  /* 0x000000040716a825 */ /* 0x008fc800078e020c */
[-C--:B-1----:R-:W-:Y:S01]  /*11a0*/  @!P3 FFMA.FTZ R28, R8, R26.reuse, R27 ;  /* 0x0000001a081cb223 */ /* 0x082fe2000001001b */
[----:B------:R-:W0:Y:S03]  /*11b0*/  @!P2 LDC R25, c[0x0][0xfe0] ;  /* 0x0003f800ff19ab82 */ /* 0x000e260000000800 */
[----:B------:R-:W-:-:S05]  /*11c0*/  @!P3 FFMA.FTZ R27, R28, R26, R6 ;  /* 0x0000001a1c1bb223 */ /* 0x000fca0000010006 */
[----:B------:R-:W1:Y:S01]  /*11d0*/  @!P2 LDC R6, c[0x0][0xfe8] ;  /* 0x0003fa00ff06ab82 */ /* 0x000e620000000800 */
[----:B----4-:R-:W-:Y:S01]  /*11e0*/  @!P3 FFMA.FTZ R27, -R27, R9, R20 ;  /* 0x000000091b1bb223 */ /* 0x010fe20000010114 */
[----:B------:R-:W-:-:S04]  /*11f0*/  @!P3 IMAD.WIDE R8, R5, 0x4, R14 ;  /* 0x000000040508b825 */ /* 0x000fc800078e020e */
[----:B------:R3:W-:Y:S04]  /*1200*/  @!P3 STG.E desc[UR10][R16.64], R27 ;  /* 0x0000001b1000b986 */ /* 0x0007e8000c10190a */
[----:B------:R3:W-:Y:S04]  /*1210*/  @!P3 STG.E desc[UR10][R8.64], R28 ;  /* 0x0000001c0800b986 */ /* 0x0007e8000c10190a */
[----:B------:R-:W1:Y:S01]  /*1220*/  @!P2 LDG.E R5, desc[UR10][R22.64] ;  /* 0x0000000a1605a981 */ /* 0x000e62000c1e1900 */
[----:B------:R-:W-:-:S04]  /*1230*/  @!P2 FMUL.FTZ R11, R11, R10 ;  /* 0x0000000a0b0ba220 */ /* 0x000fc80000410000 */
[----:B0-----:R-:W-:-:S04]  /*1240*/  @!P2 FFMA.FTZ R11, R18, R25, R11 ;  /* 0x00000019120ba223 */ /* 0x001fc8000001000b */
[----:B------:R-:W-:-:S04]  /*1250*/  @!P2 FFMA.FTZ R10, R11, R25, R10 ;  /* 0x000000190b0aa223 */ /* 0x000fc8000001000a */
[----:B-1----:R-:W-:Y:S01]  /*1260*/  @!P2 FFMA.FTZ R5, -R10, R6, R5 ;  /* 0x000000060a05a223 */ /* 0x002fe20000010105 */
[----:B------:R-:W-:-:S04]  /*1270*/  @!P2 IMAD.WIDE R6, R7, 0x4, R14 ;  /* 0x000000040706a825 */ /* 0x000fc800078e020e */
[----:B------:R3:W-:Y:S04]  /*1280*/  @!P2 STG.E desc[UR10][R22.64], R5 ;  /* 0x000000051600a986 */ /* 0x0007e8000c10190a */
[----:B------:R3:W-:Y:S02]  /*1290*/  @!P2 STG.E desc[UR10][R6.64], R11 ;  /* 0x0000000b0600a986 */ /* 0x0007e4000c10190a */
.L_x_97:
[----:B------:R-:W-:Y:S05]  /*12a0*/  BSYNC.RECONVERGENT B0 ;  /* 0x0000000000007941 */ /* 0x000fea0003800200 */
.L_x_93:
[----:B------:R-:W-:-:S04]  /*12b0*/  LEA R19, R2, R19, 0x2 ;  /* 0x0000001302137211 */ /* 0x000fc800078e10ff */
[----:B------:R-:W-:-:S13]  /*12c0*/  ISETP.GE.AND P2, PT, R19, R4, PT ;  /* 0x000000041300720c */ /* 0x000fda0003f46270 */
[----:B------:R-:W-:Y:S05]  /*12d0*/  @!P2 BRA `(.L_x_101) ;  /* 0xfffffff0001ca947 */ /* 0x000fea000383ffff */
[----:B------:R-:W-:Y:S05]  /*12e0*/  EXIT ;  /* 0x000000000000794d */ /* 0x000fea0003800000 */
.L_x_92:
[----:B------:R-:W-:Y:S01]  /*12f0*/  HFMA2 R5, -RZ, RZ, 0, 0 ;  /* 0x00000000ff057431 */ /* 0x000fe200000001ff */
[----:B------:R-:W0:Y:S01]  /*1300*/  LDCU UR5, c[0x0][0xfe0] ;  /* 0x0001fc00ff0577ac */ /* 0x000e220008000800 */
[----:B------:R-:W1:Y:S01]  /*1310*/  LDCU UR6, c[0x0][0xfdc] ;  /* 0x0001fb80ff0677ac */ /* 0x000e620008000800 */
[----:B------:R-:W2:Y:S04]  /*1320*/  LDCU UR4, c[0x0][0xfe8] ;  /* 0x0001fd00ff0477ac */ /* 0x000ea80008000800 */
.L_x_110:
[----:B01----:R-:W-:-:S05]  /*1330*/  IMAD.IADD R29, R21, 0x1, R5 ;  /* 0x00000001151d7824 */ /* 0x003fca00078e0205 */
        /* <DEDUP_REMOVED lines=8> */
[----:B------:R-:W-:Y:S01]  /*13c0*/  @!P4 LEA R22, P2, R8, UR8, 0x2 ;  /* 0x000000080816cc11 */ /* 0x000fe2000f8410ff */
[----:B------:R-:W4:Y:S01]  /*13d0*/  @!P5 LDC R28, c[0x0][0xff0] ;  /* 0x0003fc00ff1cdb82 */ /* 0x000f220000000800 */
[----:B------:R-:W-:Y:S02]  /*13e0*/  @!P5 IADD3 R6, P6, PT, R0, R21, RZ ;  /* 0x000000150006d210 */ /* 0x000fe40007fde0ff */
[----:B------:R-:W-:Y:S02]  /*13f0*/  @!P4 LEA.HI.X R23, R8, UR9, R9, 0x2, P2 ;  /* 0x000000090817cc11 */ /* 0x000fe400090f1409 */
[----:B------:R-:W-:Y:S02]  /*1400*/  @!P5 LEA.HI.X.SX32 R11, R21, R3, 0x1, P6 ;  /* 0x00000003150bd211 */ /* 0x000fe400030f0eff */
[----:B------:R-:W-:-:S02]  /*1410*/  @!P5 LEA R16, P2, R6, UR8, 0x2 ;  /* 0x000000080610dc11 */ /* 0x000fc4000f8410ff */
[----:B------:R-:W-:Y:S02]  /*1420*/  IADD3 R9, PT, PT, R7, R2, RZ ;  /* 0x0000000207097210 */ /* 0x000fe40007ffe0ff */
[----:B------:R-:W-:Y:S02]  /*1430*/  @!P5 LEA.HI.X R17, R6, UR9, R11, 0x2, P2 ;  /* 0x000000090611dc11 */ /* 0x000fe400090f140b */
[----:B------:R-:W-:Y:S01]  /*1440*/  ISETP.GE.AND P2, PT, R9, R4, PT ;  /* 0x000000040900720c */ /* 0x000fe20003f46270 */
[----:B------:R0:W3:Y:S01]  /*1450*/  @!P4 LDG.E R6, desc[UR10][R22.64] ;  /* 0x0000000a1606c981 */ /* 0x0000e2000c1e1900 */
[----:B------:R-:W-:-:S04]  /*1460*/  @!P3 IADD3 R8, P6, PT, R0, R7, RZ ;  /* 0x000000070008b210 */ /* 0x000fc80007fde0ff */
[----:B------:R-:W-:Y:S02]  /*1470*/  @!P3 LEA.HI.X.SX32 R11, R7, R3, 0x1, P6 ;  /* 0x00000003070bb211 */ /* 0x000fe400030f0eff */
[----:B------:R-:W-:-:S04]  /*1480*/  @!P3 LEA R10, P6, R8, UR8, 0x2 ;  /* 0x00000008080abc11 */ /* 0x000fc8000f8c10ff */
[----:B------:R-:W-:Y:S02]  /*1490*/  @!P3 LEA.HI.X R11, R8, UR9, R11, 0x2, P6 ;  /* 0x00000009080bbc11 */ /* 0x000fe4000b0f140b */
[----:B------:R-:W-:Y:S01]  /*14a0*/  @!P2 IADD3 R19, P6, PT, R0, R9, RZ ;  /* 0x000000090013a210 */ /* 0x000fe20007fde0ff */
[----:B------:R1:W4:Y:S03]  /*14b0*/  @!P5 LDG.E R8, desc[UR10][R16.64] ;  /* 0x0000000a1008d981 */ /* 0x000326000c1e1900 */
[----:B------:R-:W-:Y:S01]  /*14c0*/  @!P2 LEA.HI.X.SX32 R20, R9, R3, 0x1, P6 ;  /* 0x000000030914a211 */ /* 0x000fe200030f0eff */
[----:B------:R-:W2:Y:S01]  /*14d0*/  @!P3 LDG.E R10, desc[UR10][R10.64] ;  /* 0x0000000a0a0ab981 */ /* 0x000ea2000c1e1900 */
[----:B------:R-:W-:-:S04]  /*14e0*/  @!P2 LEA R18, P6, R19, UR8, 0x2 ;  /* 0x000000081312ac11 */ /* 0x000fc8000f8c10ff */
[----:B------:R-:W-:-:S06]  /*14f0*/  @!P2 LEA.HI.X R19, R19, UR9, R20, 0x2, P6 ;  /* 0x000000091313ac11 */ /* 0x000fcc000b0f1414 */
[----:B------:R1:W2:Y:S01]  /*1500*/  @!P2 LDG.E R19, desc[UR10][R18.64] ;  /* 0x0000000a1213a981 */ /* 0x0002a2000c1e1900 */
[----:B0-----:R-:W-:Y:S01]  /*1510*/  CS2R R22, SRZ ;  /* 0x0000000000167805 */ /* 0x001fe2000001ff00 */
[----:B------:R-:W-:-:S04]  /*1520*/  @!P4 IMAD.WIDE R24, R29, 0x4, R12 ;  /* 0x000000041d18c825 */ /* 0x000fc800078e020c */
[----:B-1----:R-:W-:Y:S01]  /*1530*/  @!P5 IMAD.WIDE R16, R21, 0x4, R12 ;  /* 0x000000041510d825 */ /* 0x002fe200078e020c */
[----:B------:R0:W5:Y:S01]  /*1540*/  @!P4 LDG.E R22, desc[UR10][R24.64] ;  /* 0x0000000a1816c981 */ /* 0x000162000c1e1900 */
[----:B------:R-:W2:Y:S03]  /*1550*/  @!P3 LDC R18, c[0x0][0xff0] ;  /* 0x0003fc00ff12bb82 */ /* 0x000ea60000000800 */
[----:B------:R1:W5:Y:S01]  /*1560*/  @!P5 LDG.E R23, desc[UR10][R16.64] ;  /* 0x0000000a1017d981 */ /* 0x000362000c1e1900 */
[----:B------:R-:W-:-:S04]  /*1570*/  MOV R11, RZ ;  /* 0x000000ff000b7202 */ /* 0x000fc80000000f00 */
[----:B0-----:R-:W0:Y:S01]  /*1580*/  @!P2 LDC R24, c[0x0][0xff0] ;  /* 0x0003fc00ff18ab82 */ /* 0x001e220000000800 */
[----:B-1----:R-:W-:Y:S01]  /*1590*/  @!P5 IMAD.WIDE R16, R21, 0x4, R14 ;  /* 0x000000041510d825 */ /* 0x002fe200078e020e */
[----:B------:R-:W-:Y:S02]  /*15a0*/  CS2R R20, SRZ ;  /* 0x0000000000147805 */ /* 0x000fe4000001ff00 */
[----:B------:R-:W-:Y:S02]  /*15b0*/  MOV R25, RZ ;  /* 0x000000ff00197202 */ /* 0x000fe40000000f00 */
[----:B------:R1:W5:Y:S02]  /*15c0*/  @!P5 LDG.E R11, desc[UR10][R16.64] ;  /* 0x0000000a100bd981 */ /* 0x000364000c1e1900 */
[----:B-1----:R-:W-:-:S05]  /*15d0*/  @!P3 IMAD.WIDE R16, R7, 0x4, R12 ;  /* 0x000000040710b825 */ /* 0x002fca00078e020c */
[----:B------:R1:W5:Y:S02]  /*15e0*/  @!P3 LDG.E R25, desc[UR10][R16.64] ;  /* 0x0000000a1019b981 */ /* 0x000364000c1e1900 */
[----:B-1----:R-:W-:-:S04]  /*15f0*/  @!P3 IMAD.WIDE R16, R7, 0x4, R14 ;  /* 0x000000040710b825 */ /* 0x002fc800078e020e */
[----:B---3--:R-:W-:Y:S01]  /*1600*/  @!P4 FMUL.FTZ R21, R6, R27 ;  /* 0x0000001b0615c220 */ /* 0x008fe20000410000 */
[----:B------:R-:W-:Y:S01]  /*1610*/  MOV R6, RZ ;  /* 0x000000ff00067202 */ /* 0x000fe20000000f00 */
[----:B------:R-:W-:-:S05]  /*1620*/  @!P4 IMAD.WIDE R26, R29, 0x4, R14 ;  /* 0x000000041d1ac825 */ /* 0x000fca00078e020e */
[----:B------:R1:W5:Y:S01]  /*1630*/  @!P4 LDG.E R20, desc[UR10][R26.64] ;  /* 0x0000000a1a14c981 */ /* 0x000362000c1e1900 */
[----:B----4-:R-:W-:Y:S01]  /*1640*/  @!P5 FMUL.FTZ R6, R8, R28 ;  /* 0x0000001c0806d220 */ /* 0x010fe20000410000 */
[----:B------:R-:W-:Y:S02]  /*1650*/  IMAD.MOV.U32 R8, RZ, RZ, RZ ;  /* 0x000000ffff087224 */ /* 0x000fe400078e00ff */
[----:B--2---:R-:W-:Y:S01]  /*1660*/  @!P3 FMUL.FTZ R8, R10, R18 ;  /* 0x000000120a08b220 */ /* 0x004fe20000410000 */
[----:B------:R-:W-:Y:S02]  /*1670*/  MOV R10, RZ ;  /* 0x000000ff000a7202 */ /* 0x000fe40000000f00 */
[----:B-1----:R-:W-:-:S04]  /*1680*/  MOV R27, RZ ;  /* 0x000000ff001b7202 */ /* 0x002fc80000000f00 */
[----:B------:R1:W5:Y:S01]  /*1690*/  @!P3 LDG.E R10, desc[UR10][R16.64] ;  /* 0x0000000a100ab981 */ /* 0x000362000c1e1900 */
[----:B------:R-:W-:Y:S01]  /*16a0*/  MOV R18, RZ ;  /* 0x000000ff00127202 */ /* 0x000fe20000000f00 */
[----:B0-----:R-:W-:Y:S01]  /*16b0*/  @!P2 FMUL.FTZ R18, R19, R24 ;  /* 0x000000181312a220 */ /* 0x001fe20000410000 */
[----:B------:R-:W-:Y:S01]  /*16c0*/  MOV R19, RZ ;  /* 0x000000ff00137202 */ /* 0x000fe20000000f00 */
[----:B-1----:R-:W-:-:S05]  /*16d0*/  @!P2 IMAD.WIDE R16, R9, 0x4, R12 ;  /* 0x000000040910a825 */ /* 0x002fca00078e020c */
[----:B------:R0:W5:Y:S02]  /*16e0*/  @!P2 LDG.E R27, desc[UR10][R16.64] ;  /* 0x0000000a101ba981 */ /* 0x000164000c1e1900 */
[----:B0-----:R-:W-:-:S05]  /*16f0*/  @!P2 IMAD.WIDE R16, R9, 0x4, R14 ;  /* 0x000000040910a825 */ /* 0x001fca00078e020e */
[----:B------:R0:W5:Y:S01]  /*1700*/  @!P2 LDG.E R19, desc[UR10][R16.64] ;  /* 0x0000000a1013a981 */ /* 0x000162000c1e1900 */
[----:B------:R-:W-:Y:S04]  /*1710*/  BSSY.RECONVERGENT B0, `(.L_x_102) ;  /* 0x00000aa000007945 */ /* 0x000fe80003800200 */
[----:B------:R-:W-:Y:S05]  /*1720*/  @!P1 BRA `(.L_x_103) ;  /* 0x0000000000fc9947 */ /* 0x000fea0003800000 */
[----:B------:R-:W-:-:S13]  /*1730*/  ISETP.GE.AND P4, PT, R29, R4, PT ;  /* 0x000000041d00720c */ /* 0x000fda0003f86270 */
[----:B------:R-:W1:Y:S08]  /*1740*/  @!P4 LDC R24, c[0x0][0xfdc] ;  /* 0x0003f700ff18cb82 */ /* 0x000e700000000800 */
[----:B0-----:R-:W0:Y:S01]  /*1750*/  @!P4 LDC.64 R16, c[0x0][0xfe0] ;  /* 0x0003f800ff10cb82 */ /* 0x001e220000000a00 */
[----:B-1---5:R-:W-:Y:S01]  /*1760*/  @!P4 FFMA.FTZ R21, R22, R24, R21 ;  /* 0x000000181615c223 */ /* 0x022fe20000010015 */
[----:B0-----:R-:W-:-:S04]  /*1770*/  @!P4 FADD.FTZ R26, -R17, 1 ;  /* 0x3f800000111ac421 */ /* 0x001fc80000010100 */
[----:B------:R-:W-:Y:S02]  /*1780*/  @!P4 FMUL.FTZ R21, R26, R21 ;  /* 0x000000151a15c220 */ /* 0x000fe40000410000 */
[----:B------:R-:W0:Y:S02]  /*1790*/  @!P4 LDC R26, c[0x0][0xfe8] ;  /* 0x0003fa00ff1acb82 */ /* 0x000e240000000800 */
[----:B------:R-:W-:Y:S01]  /*17a0*/  @!P4 FFMA.FTZ R20, R20, R16, R21 ;  /* 0x000000101414c223 */ /* 0x000fe20000010015 */
[----:B------:R-:W-:-:S05]  /*17b0*/  @!P4 IMAD.WIDE R16, R29, 0x4, R12 ;  /* 0x000000041d10c825 */ /* 0x000fca00078e020c */
[----:B------:R-:W0:Y:S01]  /*17c0*/  @!P4 LDG.E R21, desc[UR10][R16.64] ;  /* 0x0000000a1015c981 */ /* 0x000e22000c1e1900 */
[----:B------:R-:W-:Y:S01]  /*17d0*/  @!P4 FFMA.FTZ R22, R22, R24, R20 ;  /* 0x000000181616c223 */ /* 0x000fe20000010014 */
[----:B------:R-:W-:-:S04]  /*17e0*/  @!P4 IMAD.WIDE R28, R29, 0x4, R14 ;  /* 0x000000041d1cc825 */ /* 0x000fc800078e020e */
[----:B------:R-:W-:-:S05]  /*17f0*/  @!P4 FSEL R22, R22, R20, P0 ;  /* 0x000000141616c208 */ /* 0x000fca0000000000 */
[----:B0-----:R-:W-:Y:S02]  /*1800*/  @!P4 FFMA.FTZ R26, -R22, R26, R21 ;  /* 0x0000001a161ac223 */ /* 0x001fe40000010115 */
[----:B------:R-:W0:Y:S03]  /*1810*/  S2R R21, SR_TID.X ;  /* 0x0000000000157919 */ /* 0x000e260000002100 */
[----:B------:R-:W-:Y:S04]  /*1820*/  @!P4 STG.E desc[UR10][R16.64], R26 ;  /* 0x0000001a1000c986 */ /* 0x000fe8000c10190a */
[----:B------:R1:W-:Y:S01]  /*1830*/  @!P4 STG.E desc[UR10][R28.64], R20 ;  /* 0x000000141c00c986 */ /* 0x0003e2000c10190a */
[----:B0-----:R-:W-:-:S04]  /*1840*/  IADD3 R22, PT, PT, R2, R5, R21 ;  /* 0x0000000502167210 */ /* 0x001fc80007ffe015 */
[----:B------:R-:W-:-:S13]  /*1850*/  ISETP.GE.AND P5, PT, R22, R4, PT ;  /* 0x000000041600720c */ /* 0x000fda0003fa6270 */
[----:B------:R-:W0:Y:S01]  /*1860*/  @!P5 LDC R24, c[0x0][0xfdc] ;  /* 0x0003f700ff18db82 */ /* 0x000e220000000800 */
[----:B-1----:R-:W-:-:S07]  /*1870*/  @!P5 IMAD.WIDE R28, R22, 0x4, R12 ;  /* 0x00000004161cd825 */ /* 0x002fce00078e020c */
[----:B------:R-:W1:Y:S01]  /*1880*/  @!P5 LDC.64 R16, c[0x0][0xfe0] ;  /* 0x0003f800ff10db82 */ /* 0x000e620000000a00 */
[----:B0-----:R-:W-:Y:S01]  /*1890*/  @!P5 FFMA.FTZ R6, R23, R24, R6 ;  /* 0x000000181706d223 */ /* 0x001fe20000010006 */
[----:B-1----:R-:W-:-:S04]  /*18a0*/  @!P5 FADD.FTZ R17, -R17, 1 ;  /* 0x3f8000001111d421 */ /* 0x002fc80000010100 */
[----:B------:R-:W-:Y:S02]  /*18b0*/  @!P5 FMUL.FTZ R20, R17, R6 ;  /* 0x000000061114d220 */ /* 0x000fe40000410000 */
[----:B------:R-:W2:Y:S01]  /*18c0*/  @!P5 LDG.E R6, desc[UR10][R28.64] ;  /* 0x0000000a1c06d981 */ /* 0x000ea2000c1e1900 */
[----:B------:R-:W2:Y:S01]  /*18d0*/  @!P5 LDC R17, c[0x0][0xfe8] ;  /* 0x0003fa00ff11db82 */ /* 0x000ea20000000800 */
[----:B------:R-:W-:Y:S01]  /*18e0*/  @!P5 FFMA.FTZ R16, R11, R16, R20 ;  /* 0x000000100b10d223 */ /* 0x000fe20000010014 */
[----:B------:R-:W-:Y:S03]  /*18f0*/  BSSY.RECONVERGENT B1, `(.L_x_104) ;  /* 0x0000015000017945 */ /* 0x000fe60003800200 */
[----:B------:R-:W-:-:S03]  /*1900*/  @!P5 FFMA.FTZ R23, R23, R24, R16 ;  /* 0x000000181717d223 */ /* 0x000fc60000010010 */
[----:B------:R-:W0:Y:S02]  /*1910*/  LDC R11, c[0x0][0xfe4] ;  /* 0x0003f900ff0b7b82 */ /* 0x000e240000000800 */
[----:B------:R-:W-:Y:S01]  /*1920*/  @!P5 FSEL R23, R23, R16, P0 ;  /* 0x000000101717d208 */ /* 0x000fe20000000000 */
[----:B0-----:R-:W-:-:S04]  /*1930*/  FADD.FTZ R11, -R11, 1 ;  /* 0x3f8000000b0b7421 */ /* 0x001fc80000010100 */
        /* <DEDUP_REMOVED lines=9> */
[----:B------:R-:W-:-:S04]  /*19d0*/  FFMA.FTZ R23, R10, UR5, R23 ;  /* 0x000000050a177c23 */ /* 0x000fc80008010017 */
[----:B------:R-:W-:-:S05]  /*19e0*/  FFMA.FTZ R6, R25, UR6, R23 ;  /* 0x0000000619067c23 */ /* 0x000fca0008010017 */
[----:B------:R-:W-:-:S05]  /*19f0*/  FSEL R6, R6, R23, P0 ;  /* 0x0000001706067208 */ /* 0x000fca0000000000 */
[----:B--2---:R-:W-:Y:S01]  /*1a00*/  FFMA.FTZ R29, -R6, UR4, R29 ;  /* 0x00000004061d7c23 */ /* 0x004fe2000801011d */
[----:B------:R-:W-:-:S04]  /*1a10*/  IMAD.WIDE R6, R7, 0x4, R14 ;  /* 0x0000000407067825 */ /* 0x000fc800078e020e */
[----:B------:R1:W-:Y:S04]  /*1a20*/  STG.E desc[UR10][R16.64], R29 ;  /* 0x0000001d10007986 */ /* 0x0003e8000c10190a */
[----:B------:R1:W-:Y:S02]  /*1a30*/  STG.E desc[UR10][R6.64], R23 ;  /* 0x0000001706007986 */ /* 0x0003e4000c10190a */
.L_x_105:
[----:B------:R-:W-:Y:S05]  /*1a40*/  BSYNC.RECONVERGENT B1 ;  /* 0x0000000000017941 */ /* 0x000fea0003800200 */
.L_x_104:
[----:B------:R-:W-:Y:S05]  /*1a50*/  @P2 BRA `(.L_x_106) ;  /* 0x0000000400d42947 */ /* 0x000fea0003800000 */
[----:B-1----:R-:W-:-:S05]  /*1a60*/  IMAD.WIDE R6, R9, 0x4, R12 ;  /* 0x0000000409067825 */ /* 0x002fca00078e020c */
        /* <DEDUP_REMOVED lines=9> */
[----:B------:R2:W-:Y:S01]  /*1b00*/  STG.E desc[UR10][R8.64], R18 ;  /* 0x0000001208007986 */ /* 0x0005e2000c10190a */
[----:B------:R-:W-:Y:S05]  /*1b10*/  BRA `(.L_x_106) ;  /* 0x0000000400a47947 */ /* 0x000fea0003800000 */
.L_x_103:
[----:B------:R-:W-:Y:S05]  /*1b20*/  @!P0 BRA `(.L_x_107) ;  /* 0x0000000000dc8947 */ /* 0x000fea0003800000 */
[----:B------:R-:W-:-:S13]  /*1b30*/  ISETP.GE.AND P5, PT, R29, R4, PT ;  /* 0x000000041d00720c */ /* 0x000fda0003fa6270 */
[----:B0-----:R-:W0:Y:S08]  /*1b40*/  @!P5 LDC.64 R16, c[0x0][0xfe0] ;  /* 0x0003f800ff10db82 */ /* 0x001e300000000a00 */
[----:B------:R-:W1:Y:S01]  /*1b50*/  @!P5 LDC R26, c[0x0][0xfe8] ;  /* 0x0003fa00ff1adb82 */ /* 0x000e620000000800 */
[----:B0-----:R-:W-:-:S04]  /*1b60*/  @!P5 FADD.FTZ R24, -R17, 1 ;  /* 0x3f8000001118d421 */ /* 0x001fc80000010100 */
[----:B------:R-:W-:-:S04]  /*1b70*/  @!P5 FMUL.FTZ R21, R24, R21 ;  /* 0x000000151815d220 */ /* 0x000fc80000410000 */
[----:B-----5:R-:W-:Y:S01]  /*1b80*/  @!P5 FFMA.FTZ R24, R20, R16, R21 ;  /* 0x000000101418d223 */ /* 0x020fe20000010015 */
[C---:B------:R-:W-:Y:S01]  /*1b90*/  @!P5 IMAD.WIDE R16, R29.reuse, 0x4, R12 ;  /* 0x000000041d10d825 */ /* 0x040fe200078e020c */
[----:B------:R-:W0:Y:S04]  /*1ba0*/  @!P5 LDC R20, c[0x0][0xfdc] ;  /* 0x0003f700ff14db82 */ /* 0x000e280000000800 */
[----:B------:R-:W1:Y:S01]  /*1bb0*/  @!P5 LDG.E R21, desc[UR10][R16.64] ;  /* 0x0000000a1015d981 */ /* 0x000e62000c1e1900 */
[----:B------:R-:W-:-:S04]  /*1bc0*/  @!P5 IMAD.WIDE R28, R29, 0x4, R14 ;  /* 0x000000041d1cd825 */ /* 0x000fc800078e020e */
[----:B0-----:R-:W-:-:S04]  /*1bd0*/  @!P5 FFMA.FTZ R22, R22, R20, R24 ;  /* 0x000000141616d223 */ /* 0x001fc80000010018 */
[----:B-1----:R-:W-:Y:S02]  /*1be0*/  @!P5 FFMA.FTZ R26, -R22, R26, R21 ;  /* 0x0000001a161ad223 */ /* 0x002fe40000010115 */
[----:B------:R-:W0:Y:S03]  /*1bf0*/  S2R R21, SR_TID.X ;  /* 0x0000000000157919 */ /* 0x000e260000002100 */
[----:B------:R-:W-:Y:S04]  /*1c00*/  @!P5 STG.E desc[UR10][R16.64], R26 ;  /* 0x0000001a1000d986 */ /* 0x000fe8000c10190a */
[----:B------:R1:W-:Y:S01]  /*1c10*/  @!P5 STG.E desc[UR10][R28.64], R24 ;  /* 0x000000181c00d986 */ /* 0x0003e2000c10190a */
[----:B0-----:R-:W-:-:S04]  /*1c20*/  IADD3 R20, PT, PT, R2, R5, R21 ;  /* 0x0000000502147210 */ /* 0x001fc80007ffe015 */
[----:B------:R-:W-:-:S13]  /*1c30*/  ISETP.GE.AND P4, PT, R20, R4, PT ;  /* 0x000000041400720c */ /* 0x000fda0003f86270 */
[----:B-1----:R-:W-:Y:S01]  /*1c40*/  @!P4 IMAD.WIDE R28, R20, 0x4, R12 ;  /* 0x00000004141cc825 */ /* 0x002fe200078e020c */
[----:B------:R-:W0:Y:S04]  /*1c50*/  @!P4 LDC.64 R16, c[0x0][0xfe0] ;  /* 0x0003f800ff10cb82 */ /* 0x000e280000000a00 */
[----:B------:R-:W2:Y:S01]  /*1c60*/  @!P4 LDG.E R22, desc[UR10][R28.64] ;  /* 0x0000000a1c16c981 */ /* 0x000ea2000c1e1900 */
[----:B------:R-:W-:Y:S01]  /*1c70*/  BSSY.RECONVERGENT B1, `(.L_x_108) ;  /* 0x0000017000017945 */ /* 0x000fe20003800200 */
[----:B0-----:R-:W-:-:S04]  /*1c80*/  @!P4 FADD.FTZ R17, -R17, 1 ;  /* 0x3f8000001111c421 */ /* 0x001fc80000010100 */
[----:B------:R-:W-:-:S04]  /*1c90*/  @!P4 FMUL.FTZ R6, R17, R6 ;  /* 0x000000061106c220 */ /* 0x000fc80000410000 */
[----:B------:R-:W-:Y:S02]  /*1ca0*/  @!P4 FFMA.FTZ R6, R11, R16, R6 ;  /* 0x000000100b06c223 */ /* 0x000fe40000010006 */
[----:B------:R-:W0:Y:S08]  /*1cb0*/  @!P4 LDC R11, c[0x0][0xfdc] ;  /* 0x0003f700ff0bcb82 */ /* 0x000e300000000800 */
[----:B------:R-:W2:Y:S01]  /*1cc0*/  @!P4 LDC R16, c[0x0][0xfe8] ;  /* 0x0003fa00ff10cb82 */ /* 0x000ea20000000800 */
[----:B0-----:R-:W-:-:S07]  /*1cd0*/  @!P4 FFMA.FTZ R23, R23, R11, R6 ;  /* 0x0000000b1717c223 */ /* 0x001fce0000010006 */
[----:B------:R-:W0:Y:S02]  /*1ce0*/  LDC R11, c[0x0][0xfe4] ;  /* 0x0003f900ff0b7b82 */ /* 0x000e240000000800 */
        /* <DEDUP_REMOVED lines=8> */
[----:B------:R-:W-:-:S04]  /*1d70*/  FMUL.FTZ R23, R11, R8 ;  /* 0x000000080b177220 */ /* 0x000fc80000410000 */
[----:B------:R-:W-:-:S04]  /*1d80*/  FFMA.FTZ R10, R10, UR5, R23 ;  /* 0x000000050a0a7c23 */ /* 0x000fc80008010017 */
[----:B------:R-:W-:-:S04]  /*1d90*/  FFMA.FTZ R25, R25, UR6, R10 ;  /* 0x0000000619197c23 */ /* 0x000fc8000801000a */
[----:B--2---:R-:W-:Y:S01]  /*1da0*/  FFMA.FTZ R25, -R25, UR4, R6 ;  /* 0x0000000419197c23 */ /* 0x004fe20008010106 */
[----:B------:R-:W-:-:S04]  /*1db0*/  IMAD.WIDE R6, R7, 0x4, R14 ;  /* 0x0000000407067825 */ /* 0x000fc800078e020e */
[----:B------:R1:W-:Y:S04]  /*1dc0*/  STG.E desc[UR10][R16.64], R25 ;  /* 0x0000001910007986 */ /* 0x0003e8000c10190a */
[----:B------:R1:W-:Y:S02]  /*1dd0*/  STG.E desc[UR10][R6.64], R10 ;  /* 0x0000000a06007986 */ /* 0x0003e4000c10190a */
.L_x_109:
[----:B------:R-:W-:Y:S05]  /*1de0*/  BSYNC.RECONVERGENT B1 ;  /* 0x0000000000017941 */ /* 0x000fea0003800200 */
.L_x_108:
[----:B------:R-:W-:Y:S05]  /*1df0*/  @P2 BRA `(.L_x_106) ;  /* 0x0000000000ec2947 */ /* 0x000fea0003800000 */
[----:B01----:R-:W-:-:S05]  /*1e00*/  IMAD.WIDE R6, R9, 0x4, R12 ;  /* 0x0000000409067825 */ /* 0x003fca00078e020c */
[----:B------:R-:W2:Y:S01]  /*1e10*/  LDG.E R8, desc[UR10][R6.64] ;  /* 0x0000000a06087981 */ /* 0x000ea2000c1e1900 */
[----:B------:R-:W-:-:S04]  /*1e20*/  FMUL.FTZ R18, R11, R18 ;  /* 0x000000120b127220 */ /* 0x000fc80000410000 */
[----:B------:R-:W-:-:S04]  /*1e30*/  FFMA.FTZ R18, R19, UR5, R18 ;  /* 0x0000000513127c23 */ /* 0x000fc80008010012 */
[----:B------:R-:W-:-:S04]  /*1e40*/  FFMA.FTZ R27, R27, UR6, R18 ;  /* 0x000000061b1b7c23 */ /* 0x000fc80008010012 */
[----:B--2---:R-:W-:Y:S01]  /*1e50*/  FFMA.FTZ R27, -R27, UR4, R8 ;  /* 0x000000041b1b7c23 */ /* 0x004fe20008010108 */
[----:B------:R-:W-:-:S04]  /*1e60*/  IMAD.WIDE R8, R9, 0x4, R14 ;  /* 0x0000000409087825 */ /* 0x000fc800078e020e */
[----:B------:R4:W-:Y:S04]  /*1e70*/  STG.E desc[UR10][R6.64], R27 ;  /* 0x0000001b06007986 */ /* 0x0009e8000c10190a */
[----:B------:R4:W-:Y:S01]  /*1e80*/  STG.E desc[UR10][R8.64], R18 ;  /* 0x0000001208007986 */ /* 0x0009e2000c10190a */
[----:B------:R-:W-:Y:S05]  /*1e90*/  BRA `(.L_x_106) ;  /* 0x0000000000c47947 */ /* 0x000fea0003800000 */
.L_x_107:
[----:B------:R-:W-:-:S13]  /*1ea0*/  ISETP.GE.AND P4, PT, R29, R4, PT ;  /* 0x000000041d00720c */ /* 0x000fda0003f86270 */
[----:B-----5:R-:W-:Y:S01]  /*1eb0*/  @!P4 IMAD.WIDE R22, R29, 0x4, R12 ;  /* 0x000000041d16c825 */ /* 0x020fe200078e020c */
[----:B0-----:R-:W0:Y:S04]  /*1ec0*/  @!P4 LDC.64 R16, c[0x0][0xfe0] ;  /* 0x0003f800ff10cb82 */ /* 0x001e280000000a00 */
[----:B------:R-:W2:Y:S01]  /*1ed0*/  @!P4 LDG.E R24, desc[UR10][R22.64] ;  /* 0x0000000a1618c981 */ /* 0x000ea2000c1e1900 */
[----:B0-----:R-:W-:Y:S01]  /*1ee0*/  @!P4 FADD.FTZ R26, -R17, 1 ;  /* 0x3f800000111ac421 */ /* 0x001fe20000010100 */
[----:B------:R-:W-:-:S03]  /*1ef0*/  IADD3 R17, PT, PT, R29, R2, RZ ;  /* 0x000000021d117210 */ /* 0x000fc60007ffe0ff */
[----:B------:R-:W-:Y:S01]  /*1f00*/  @!P4 FMUL.FTZ R25, R26, R21 ;  /* 0x000000151a19c220 */ /* 0x000fe20000410000 */
[----:B------:R-:W-:Y:S01]  /*1f10*/  ISETP.GE.AND P5, PT, R17, R4, PT ;  /* 0x000000041100720c */ /* 0x000fe20003fa6270 */
[----:B------:R-:W0:Y:S01]  /*1f20*/  S2R R21, SR_TID.X ;  /* 0x0000000000157919 */ /* 0x000e220000002100 */
[----:B------:R-:W2:Y:S01]  /*1f30*/  @!P4 LDC R17, c[0x0][0xfe8] ;  /* 0x0003fa00ff11cb82 */ /* 0x000ea20000000800 */
[----:B------:R-:W-:Y:S01]  /*1f40*/  @!P4 FFMA.FTZ R28, R20, R16, R25 ;  /* 0x00000010141cc223 */ /* 0x000fe20000010019 */
[----:B------:R-:W-:-:S09]  /*1f50*/  @!P4 IMAD.WIDE R26, R29, 0x4, R14 ;  /* 0x000000041d1ac825 */ /* 0x000fd200078e020e */
[----:B0-----:R-:W-:Y:S01]  /*1f60*/  @!P5 IADD3 R20, PT, PT, R2, R5, R21 ;  /* 0x000000050214d210 */ /* 0x001fe20007ffe015 */
[----:B--2---:R-:W-:-:S04]  /*1f70*/  @!P4 FFMA.FTZ R17, -R28, R17, R24 ;  /* 0x000000111c11c223 */ /* 0x004fc80000010118 */
[----:B------:R-:W-:Y:S01]  /*1f80*/  @!P5 IMAD.WIDE R24, R20, 0x4, R12 ;  /* 0x000000041418d825 */ /* 0x000fe200078e020c */
[----:B------:R0:W-:Y:S04]  /*1f90*/  @!P4 STG.E desc[UR10][R22.64], R17 ;  /* 0x000000111600c986 */ /* 0x0001e8000c10190a */
[----:B------:R1:W-:Y:S04]  /*1fa0*/  @!P4 STG.E desc[UR10][R26.64], R28 ;  /* 0x0000001c1a00c986 */ /* 0x0003e8000c10190a */
[----:B------:R-:W2:Y:S01]  /*1fb0*/  @!P5 LDG.E R29, desc[UR10][R24.64] ;  /* 0x0000000a181dd981 */ /* 0x000ea2000c1e1900 */
[----:B0-----:R-:W0:Y:S08]  /*1fc0*/  @!P5 LDC.64 R16, c[0x0][0xfe0] ;  /* 0x0003f800ff10db82 */ /* 0x001e300000000a00 */
[----:B------:R-:W2:Y:S08]  /*1fd0*/  @!P5 LDC R22, c[0x0][0xfe8] ;  /* 0x0003fa00ff16db82 */ /* 0x000eb00000000800 */
[----:B-1----:R-:W1:Y:S01]  /*1fe0*/  LDC R27, c[0x0][0xfe4] ;  /* 0x0003f900ff1b7b82 */ /* 0x002e620000000800 */
[----:B0-----:R-:W-:-:S04]  /*1ff0*/  @!P5 FADD.FTZ R17, -R17, 1 ;  /* 0x3f8000001111d421 */ /* 0x001fc80000010100 */
[----:B------:R-:W-:-:S04]  /*2000*/  @!P5 FMUL.FTZ R6, R17, R6 ;  /* 0x000000061106d220 */ /* 0x000fc80000410000 */
[----:B------:R-:W-:Y:S01]  /*2010*/  @!P5 FFMA.FTZ R26, R11, R16, R6 ;  /* 0x000000100b1ad223 */ /* 0x000fe20000010006 */
[----:B------:R-:W-:-:S04]  /*2020*/  @!P3 IMAD.WIDE R16, R7, 0x4, R12 ;  /* 0x000000040710b825 */ /* 0x000fc800078e020c */
[----:B--2---:R-:W-:Y:S01]  /*2030*/  @!P5 FFMA.FTZ R29, -R26, R22, R29 ;  /* 0x000000161a1dd223 */ /* 0x004fe2000001011d */
[----:B------:R-:W-:Y:S02]  /*2040*/  @!P5 IMAD.WIDE R22, R20, 0x4, R14 ;  /* 0x000000041416d825 */ /* 0x000fe400078e020e */
[----:B------:R-:W0:Y:S02]  /*2050*/  @!P3 LDC R20, c[0x0][0xfe0] ;  /* 0x0003f800ff14bb82 */ /* 0x000e240000000800 */
[----:B------:R2:W-:Y:S04]  /*2060*/  @!P5 STG.E desc[UR10][R24.64], R29 ;  /* 0x0000001d1800d986 */ /* 0x0005e8000c10190a */
[----:B------:R3:W-:Y:S04]  /*2070*/  @!P5 STG.E desc[UR10][R22.64], R26 ;  /* 0x0000001a1600d986 */ /* 0x0007e8000c10190a */
[----:B------:R-:W4:Y:S01]  /*2080*/  @!P3 LDG.E R6, desc[UR10][R16.64] ;  /* 0x0000000a1006b981 */ /* 0x000f22000c1e1900 */
[----:B-1----:R-:W-:Y:S01]  /*2090*/  FADD.FTZ R27, -R27, 1 ;  /* 0x3f8000001b1b7421 */ /* 0x002fe20000010100 */
[----:B--2---:R-:W1:Y:S03]  /*20a0*/  @!P2 LDC R24, c[0x0][0xfe8] ;  /* 0x0003fa00ff18ab82 */ /* 0x004e660000000800 */
[----:B------:R-:W-:-:S05]  /*20b0*/  @!P3 FMUL.FTZ R11, R27, R8 ;  /* 0x000000081b0bb220 */ /* 0x000fca0000410000 */
[----:B---3--:R-:W4:Y:S01]  /*20c0*/  @!P3 LDC R23, c[0x0][0xfe8] ;  /* 0x0003fa00ff17bb82 */ /* 0x008f220000000800 */
[----:B0-----:R-:W-:Y:S01]  /*20d0*/  @!P3 FFMA.FTZ R28, R10, R20, R11 ;  /* 0x000000140a1cb223 */ /* 0x001fe2000001000b */
[----:B------:R-:W-:-:S06]  /*20e0*/  @!P2 IMAD.WIDE R10, R9, 0x4, R12 ;  /* 0x00000004090aa825 */ /* 0x000fcc00078e020c */
[----:B------:R-:W0:Y:S01]  /*20f0*/  @!P2 LDC R22, c[0x0][0xfe0] ;  /* 0x0003f800ff16ab82 */ /* 0x000e220000000800 */
[----:B----4-:R-:W-:Y:S01]  /*2100*/  @!P3 FFMA.FTZ R20, -R28, R23, R6 ;  /* 0x000000171c14b223 */ /* 0x010fe20000010106 */
[----:B------:R-:W-:-:S04]  /*2110*/  @!P3 IMAD.WIDE R6, R7, 0x4, R14 ;  /* 0x000000040706b825 */ /* 0x000fc800078e020e */
[----:B------:R3:W-:Y:S04]  /*2120*/  @!P3 STG.E desc[UR10][R16.64], R20 ;  /* 0x000000141000b986 */ /* 0x0007e8000c10190a */
[----:B------:R3:W-:Y:S04]  /*2130*/  @!P3 STG.E desc[UR10][R6.64], R28 ;  /* 0x0000001c0600b986 */ /* 0x0007e8000c10190a */
[----:B------:R-:W1:Y:S01]  /*2140*/  @!P2 LDG.E R8, desc[UR10][R10.64] ;  /* 0x0000000a0a08a981 */ /* 0x000e62000c1e1900 */
[----:B------:R-:W-:-:S04]  /*2150*/  @!P2 FMUL.FTZ R18, R27, R18 ;  /* 0x000000121b12a220 */ /* 0x000fc80000410000 */
[----:B0-----:R-:W-:-:S04]  /*2160*/  @!P2 FFMA.FTZ R23, R19, R22, R18 ;  /* 0x000000161317a223 */ /* 0x001fc80000010012 */
[----:B-1----:R-:W-:Y:S01]  /*2170*/  @!P2 FFMA.FTZ R19, -R23, R24, R8 ;  /* 0x000000181713a223 */ /* 0x002fe20000010108 */
[----:B------:R-:W-:-:S04]  /*2180*/  @!P2 IMAD.WIDE R8, R9, 0x4, R14 ;  /* 0x000000040908a825 */ /* 0x000fc800078e020e */
[----:B------:R3:W-:Y:S04]  /*2190*/  @!P2 STG.E desc[UR10][R10.64], R19 ;  /* 0x000000130a00a986 */ /* 0x0007e8000c10190a */
[----:B------:R3:W-:Y:S02]  /*21a0*/  @!P2 STG.E desc[UR10][R8.64], R23 ;  /* 0x000000170800a986 */ /* 0x0007e4000c10190a */
.L_x_106:
[----:B------:R-:W-:Y:S05]  /*21b0*/  BSYNC.RECONVERGENT B0 ;  /* 0x0000000000007941 */ /* 0x000fea0003800200 */
.L_x_102:
[----:B------:R-:W-:-:S04]  /*21c0*/  LEA R5, R2, R5, 0x2 ;  /* 0x0000000502057211 */ /* 0x000fc800078e10ff */
[----:B------:R-:W-:-:S13]  /*21d0*/  ISETP.GE.AND P2, PT, R5, R4, PT ;  /* 0x000000040500720c */ /* 0x000fda0003f46270 */
[----:B------:R-:W-:Y:S05]  /*21e0*/  @!P2 BRA `(.L_x_110) ;  /* 0xfffffff00050a947 */ /* 0x000fea000383ffff */
[----:B------:R-:W-:Y:S05]  /*21f0*/  EXIT ;  /* 0x000000000000794d */ /* 0x000fea0003800000 */
.L_x_91:
[----:B------:R-:W0:Y:S02]  /*2200*/  LDCU.U8 UR4, c[0x0][0xfec] ;  /* 0x0001fd80ff0477ac */ /* 0x000e240008000000 */
[----:B0-----:R-:W-:-:S04]  /*2210*/  UPRMT UR4, UR4, 0x8880, URZ ;  /* 0x0000888004047896 */ /* 0x001fc800080000ff */
[----:B------:R-:W-:-:S09]  /*2220*/  UISETP.NE.AND UP0, UPT, UR4, URZ, UPT ;  /* 0x000000ff0400728c */ /* 0x000fd2000bf05270 */
[----:B------:R-:W-:Y:S05]  /*2230*/  BRA.U !UP0, `(.L_x_111) ;  /* 0x0000000508f47547 */ /* 0x000fea000b800000 */
[----:B------:R-:W-:-:S07]  /*2240*/  IMAD.MOV.U32 R5, RZ, RZ, RZ ;  /* 0x000000ffff057224 */ /* 0x000fce00078e00ff */
.L_x_112:
[----:B------:R-:W-:Y:S02]  /*2250*/  IADD3 R27, PT, PT, R21, R5, RZ ;  /* 0x00000005151b7210 */ /* 0x000fe40007ffe0ff */
[----:B------:R-:W-:Y:S02]  /*2260*/  MOV R17, RZ ;  /* 0x000000ff00117202 */ /* 0x000fe40000000f00 */
[----:B------:R-:W-:-:S13]  /*2270*/  ISETP.GE.AND P5, PT, R27, R4, PT ;  /* 0x000000041b00720c */ /* 0x000fda0003fa6270 */
[----:B0-----:R-:W-:Y:S01]  /*2280*/  @!P5 IADD3 R6, P2, PT, R0, R27, RZ ;  /* 0x0000001b0006d210 */ /* 0x001fe20007f5e0ff */
[----:B------:R-:W0:Y:S03]  /*2290*/  @!P5 LDC R23, c[0x0][0xff0] ;  /* 0x0003fc00ff17db82 */ /* 0x000e260000000800 */
[----:B------:R-:W-:Y:S02]  /*22a0*/  @!P5 LEA.HI.X.SX32 R7, R27, R3, 0x1, P2 ;  /* 0x000000031b07d211 */ /* 0x000fe400010f0eff */
[----:B------:R-:W-:-:S03]  /*22b0*/  @!P5 LEA R10, P2, R6, UR8, 0x2 ;  /* 0x00000008060adc11 */ /* 0x000fc6000f8410ff */
[----:B------:R-:W1:Y:S01]  /*22c0*/  @!P5 LDC R18, c[0x0][0xfdc] ;  /* 0x0003f700ff12db82 */ /* 0x000e620000000800 */
[----:B------:R-:W-:Y:S01]  /*22d0*/  @!P5 LEA.HI.X R11, R6, UR9, R7, 0x2, P2 ;  /* 0x00000009060bdc11 */ /* 0x000fe200090f1407 */
[----:B------:R-:W-:-:S04]  /*22e0*/  @!P5 IMAD.WIDE R6, R27, 0x4, R12 ;  /* 0x000000041b06d825 */ /* 0x000fc800078e020c */
[----:B------:R-:W0:Y:S02]  /*22f0*/  @!P5 LDG.E R10, desc[UR10][R10.64] ;  /* 0x0000000a0a0ad981 */ /* 0x000e24000c1e1900 */
[----:B------:R-:W2:Y:S02]  /*2300*/  @!P5 LDC R25, c[0x0][0xfe0] ;  /* 0x0003f800ff19db82 */ /* 0x000ea40000000800 */
[----:B------:R3:W1:Y:S01]  /*2310*/  @!P5 LDG.E R17, desc[UR10][R6.64] ;  /* 0x0000000a0611d981 */ /* 0x000662000c1e1900 */
[----:B------:R-:W-:-:S05]  /*2320*/  @!P5 IMAD.WIDE R8, R27, 0x4, R12 ;  /* 0x000000041b08d825 */ /* 0x000fca00078e020c */
[----:B------:R-:W4:Y:S01]  /*2330*/  @!P5 LDG.E R29, desc[UR10][R8.64] ;  /* 0x0000000a081dd981 */ /* 0x000f22000c1e1900 */
[----:B------:R-:W-:Y:S01]  /*2340*/  PLOP3.LUT P3, PT, PT, PT, PT, 0x8, 0x80 ;  /* 0x000000000080781c */ /* 0x000fe20003f6e170 */
[----:B------:R-:W-:Y:S01]  /*2350*/  HFMA2 R24, -RZ, RZ, 0, 0 ;  /* 0x00000000ff187431 */ /* 0x000fe200000001ff */
[----:B------:R-:W-:Y:S01]  /*2360*/  @!P5 PLOP3.LUT P3, PT, P1, PT, PT, 0x80, 0x8 ;  /* 0x000000000008d81c */ /* 0x000fe20000f6f070 */
[----:B------:R-:W-:Y:S01]  /*2370*/  HFMA2 R20, -RZ, RZ, 0, 0 ;  /* 0x00000000ff147431 */ /* 0x000fe200000001ff */
[----:B------:R-:W-:Y:S02]  /*2380*/  IADD3 R19, PT, PT, R27, R2, RZ ;  /* 0x000000021b137210 */ /* 0x000fe40007ffe0ff */
[----:B------:R-:W-:Y:S02]  /*2390*/  PLOP3.LUT P4, PT, PT, PT, PT, 0x8, 0x80 ;  /* 0x000000000080781c */ /* 0x000fe40003f8e170 */
[----:B------:R-:W-:Y:S02]  /*23a0*/  ISETP.GE.AND P2, PT, R19, R4, PT ;  /* 0x000000041300720c */ /* 0x000fe40003f46270 */
[----:B------:R-:W-:-:S02]  /*23b0*/  @!P5 PLOP3.LUT P4, PT, P0, PT, PT, 0x80, 0x8 ;  /* 0x000000000008d81c */ /* 0x000fc4000078f070 */
[----:B---3--:R-:W-:-:S05]  /*23c0*/  IADD3 R7, PT, PT, R19, R2, RZ ;  /* 0x0000000213077210 */ /* 0x008fca0007ffe0ff */
[----:B------:R-:W-:-:S04]  /*23d0*/  IMAD.IADD R26, R7, 0x1, R2 ;  /* 0x00000001071a7824 */ /* 0x000fc800078e0202 */
[----:B------:R-:W-:Y:S02]  /*23e0*/  @!P2 IADD3 R16, P6, PT, R0, R19, RZ ;  /* 0x000000130010a210 */ /* 0x000fe40007fde0ff */
[----:B------:R-:W-:Y:S01]  /*23f0*/  MOV R6, RZ ;  /* 0x000000ff00067202 */ /* 0x000fe20000000f00 */
[----:B0-----:R-:W-:Y:S01]  /*2400*/  @!P5 FMUL.FTZ R24, R10, R23 ;  /* 0x000000170a18d220 */ /* 0x001fe20000410000 */
[----:B------:R-:W-:-:S04]  /*2410*/  @!P2 IMAD.WIDE R10, R19, 0x4, R12 ;  /* 0x00000004130aa825 */ /* 0x000fc800078e020c */
[----:B-1----:R-:W-:Y:S01]  /*2420*/  @P3 FFMA.FTZ R24, R17, R18, R24 ;  /* 0x0000001211183223 */ /* 0x002fe20000010018 */
[----:B------:R-:W-:Y:S01]  /*2430*/  ISETP.GE.AND P3, PT, R7, R4, PT ;  /* 0x000000040700720c */ /* 0x000fe20003f66270 */
[----:B------:R0:W3:Y:S02]  /*2440*/  @!P2 LDG.E R20, desc[UR10][R10.64] ;  /* 0x0000000a0a14a981 */ /* 0x0000e4000c1e1900 */
[----:B--2---:R-:W-:-:S04]  /*2450*/  @!P5 FFMA.FTZ R28, R24, R25, R24 ;  /* 0x00000019181cd223 */ /* 0x004fc80000010018 */
[----:B------:R-:W-:Y:S01]  /*2460*/  @P4 FFMA.FTZ R28, R17, R18, R28 ;  /* 0x00000012111c4223 */ /* 0x000fe2000001001c */
[----:B------:R-:W-:Y:S02]  /*2470*/  @!P2 LEA.HI.X.SX32 R17, R19, R3, 0x1, P6 ;  /* 0x000000031311a211 */ /* 0x000fe400030f0eff */
[----:B------:R-:W-:Y:S02]  /*2480*/  @!P2 LEA R22, P6, R16, UR8, 0x2 ;  /* 0x000000081016ac11 */ /* 0x000fe4000f8c10ff */
[----:B------:R-:W-:Y:S02]  /*2490*/  ISETP.GE.AND P4, PT, R26, R4, PT ;  /* 0x000000041a00720c */ /* 0x000fe40003f86270 */
[----:B------:R-:W-:Y:S02]  /*24a0*/  @!P2 LEA.HI.X R23, R16, UR9, R17, 0x2, P6 ;  /* 0x000000091017ac11 */ /* 0x000fe4000b0f1411 */
[----:B------:R-:W-:Y:S01]  /*24b0*/  @!P3 IADD3 R16, P6, PT, R0, R7, RZ ;  /* 0x000000070010b210 */ /* 0x000fe20007fde0ff */
[----:B------:R-:W-:-:S02]  /*24c0*/  @!P3 IMAD.WIDE R18, R7, 0x4, R12 ;  /* 0x000000040712b825 */ /* 0x000fc400078e020c */
[----:B------:R1:W2:Y:S01]  /*24d0*/  @!P2 LDG.E R25, desc[UR10][R22.64] ;  /* 0x0000000a1619a981 */ /* 0x0002a2000c1e1900 */
[----:B0-----:R-:W-:Y:S02]  /*24e0*/  @!P3 LEA.HI.X.SX32 R11, R7, R3, 0x1, P6 ;  /* 0x00000003070bb211 */ /* 0x001fe400030f0eff */
[C---:B------:R-:W-:Y:S01]  /*24f0*/  @!P3 LEA R10, P6, R16.reuse, UR8, 0x2 ;  /* 0x00000008100abc11 */ /* 0x040fe2000f8c10ff */
[----:B------:R0:W5:Y:S03]  /*2500*/  @!P3 LDG.E R6, desc[UR10][R18.64] ;  /* 0x0000000a1206b981 */ /* 0x000166000c1e1900 */
[----:B------:R-:W-:Y:S02]  /*2510*/  @!P3 LEA.HI.X R11, R16, UR9, R11, 0x2, P6 ;  /* 0x00000009100bbc11 */ /* 0x000fe4000b0f140b */
[----:B------:R-:W-:Y:S01]  /*2520*/  @!P4 IADD3 R17, P6, PT, R0, R26, RZ ;  /* 0x0000001a0011c210 */ /* 0x000fe20007fde0ff */
[----:B-1----:R-:W-:-:S02]  /*2530*/  @!P5 IMAD.WIDE R22, R27, 0x4, R14 ;  /* 0x000000041b16d825 */ /* 0x002fc400078e020e */
[----:B------:R-:W5:Y:S01]  /*2540*/  @!P3 LDG.E R10, desc[UR10][R10.64] ;  /* 0x0000000a0a0ab981 */ /* 0x000f62000c1e1900 */
[----:B0-----:R-:W-:Y:S02]  /*2550*/  @!P4 LEA.HI.X.SX32 R18, R26, R3, 0x1, P6 ;  /* 0x000000031a12c211 */ /* 0x001fe400030f0eff */
[----:B------:R-:W-:-:S04]  /*2560*/  @!P4 LEA R16, P6, R17, UR8, 0x2 ;  /* 0x000000081110cc11 */ /* 0x000fc8000f8c10ff */
[----:B------:R-:W-:Y:S02]  /*2570*/  @!P4 LEA.HI.X R17, R17, UR9, R18, 0x2, P6 ;  /* 0x000000091111cc11 */ /* 0x000fe4000b0f1412 */
[----:B------:R-:W4:Y:S03]  /*2580*/  @!P5 LDC R18, c[0x0][0xfe8] ;  /* 0x0003fa00ff12db82 */ /* 0x000f260000000800 */
[----:B------:R0:W5:Y:S05]  /*2590*/  @!P4 LDG.E R16, desc[UR10][R16.64] ;  /* 0x0000000a1010c981 */ /* 0x00016a000c1e1900 */
[----:B0-----:R-:W3:Y:S01]  /*25a0*/  @!P2 LDC R17, c[0x0][0xfdc] ;  /* 0x0003f700ff11ab82 */ /* 0x001ee20000000800 */
[----:B----4-:R-:W-:Y:S01]  /*25b0*/  @!P5 FFMA.FTZ R29, -R28, R18, R29 ;  /* 0x000000121c1dd223 */ /* 0x010fe2000001011d */
[----:B------:R-:W-:-:S02]  /*25c0*/  HFMA2 R28, -RZ, RZ, 0, 0 ;  /* 0x00000000ff1c7431 */ /* 0x000fc400000001ff */
[----:B------:R-:W-:-:S05]  /*25d0*/  @!P4 IMAD.WIDE R18, R26, 0x4, R12 ;  /* 0x000000041a12c825 */ /* 0x000fca00078e020c */
[----:B------:R0:W4:Y:S02]  /*25e0*/  @!P4 LDG.E R28, desc[UR10][R18.64] ;  /* 0x0000000a121cc981 */ /* 0x000124000c1e1900 */
[----:B0-----:R-:W-:Y:S02]  /*25f0*/  @!P2 IADD3 R19, PT, PT, R2, R5, R21 ;  /* 0x000000050213a210 */ /* 0x001fe40007ffe015 */
[----:B------:R0:W-:Y:S03]  /*2600*/  @!P5 STG.E desc[UR10][R8.64], R29 ;  /* 0x0000001d0800d986 */ /* 0x0001e6000c10190a */
[----:B------:R-:W-:Y:S01]  /*2610*/  @!P2 IMAD.WIDE R26, R19, 0x4, R12 ;  /* 0x00000004131aa825 */ /* 0x000fe200078e020c */
[----:B------:R1:W-:Y:S04]  /*2620*/  @!P5 STG.E desc[UR10][R22.64], R24 ;  /* 0x000000181600d986 */ /* 0x0003e8000c10190a */
[----:B------:R-:W5:Y:S01]  /*2630*/  @!P2 LDG.E R18, desc[UR10][R26.64] ;  /* 0x0000000a1a12a981 */ /* 0x000f62000c1e1900 */
[----:B0-----:R-:W2:Y:S01]  /*2640*/  @!P2 LDC R8, c[0x0][0xff0] ;  /* 0x0003fc00ff08ab82 */ /* 0x001ea20000000800 */
[----:B------:R-:W-:-:S07]  /*2650*/  PLOP3.LUT P5, PT, PT, PT, PT, 0x8, 0x80 ;  /* 0x000000000080781c */ /* 0x000fce0003fae170 */
[----:B-1----:R-:W0:Y:S01]  /*2660*/  @!P2 LDC R22, c[0x0][0xfe0] ;  /* 0x0003f800ff16ab82 */ /* 0x002e220000000800 */
[----:B------:R-:W-:Y:S01]  /*2670*/  @!P2 PLOP3.LUT P5, PT, P1, PT, PT, 0x80, 0x8 ;  /* 0x000000000008a81c */ /* 0x000fe20000faf070 */
[----:B------:R-:W-:-:S06]  /*2680*/  HFMA2 R11, -RZ, RZ, 0, 0 ;  /* 0x00000000ff0b7431 */ /* 0x000fcc00000001ff */
[----:B------:R-:W5:Y:S01]  /*2690*/  @!P2 LDC R23, c[0x0][0xfe8] ;  /* 0x0003fa00ff17ab82 */ /* 0x000f620000000800 */
[----:B------:R-:W-:Y:S02]  /*26a0*/  PLOP3.LUT P6, PT, PT, PT, PT, 0x8, 0x80 ;  /* 0x000000000080781c */ /* 0x000fe40003fce170 */
[----:B------:R-:W-:Y:S01]  /*26b0*/  @!P2 PLOP3.LUT P6, PT, P0, PT, PT, 0x80, 0x8 ;  /* 0x000000000008a81c */ /* 0x000fe200007cf070 */
[----:B--2---:R-:W-:-:S04]  /*26c0*/  @!P2 FMUL.FTZ R11, R25, R8 ;  /* 0x00000008190ba220 */ /* 0x004fc80000410000 */
[----:B------:R-:W1:Y:S01]  /*26d0*/  @!P3 LDC R25, c[0x0][0xff0] ;  /* 0x0003fc00ff19bb82 */ /* 0x000e620000000800 */
[----:B---3--:R-:W-:Y:S01]  /*26e0*/  @P5 FFMA.FTZ R11, R20, R17, R11 ;  /* 0x00000011140b5223 */ /* 0x008fe2000001000b */
[----:B------:R-:W-:-:S03]  /*26f0*/  ISETP.GE.AND P5, PT, R7, R4, PT ;  /* 0x000000040700720c */ /* 0x000fc60003fa6270 */
[----:B0-----:R-:W-:-:S04]  /*2700*/  @!P2 FFMA.FTZ R9, R11, R22, R11 ;  /* 0x000000160b09a223 */ /* 0x001fc8000001000b */
[----:B------:R-:W-:-:S06]  /*2710*/  @P6 FFMA.FTZ R9, R20, R17, R9 ;  /* 0x0000001114096223 */ /* 0x000fcc0000010009 */
[----:B------:R-:W0:Y:S08]  /*2720*/  @!P5 LDC R22, c[0x0][0xfdc] ;  /* 0x0003f700ff16db82 */ /* 0x000e300000000800 */
[----:B------:R-:W2:Y:S08]  /*2730*/  @!P5 LDC R24, c[0x0][0xfe0] ;  /* 0x0003f800ff18db82 */ /* 0x000eb00000000800 */
[----:B------:R-:W3:Y:S01]  /*2740*/  @!P5 LDC R29, c[0x0][0xfe8] ;  /* 0x0003fa00ff1ddb82 */ /* 0x000ee20000000800 */
[----:B-----5:R-:W-:Y:S01]  /*2750*/  @!P2 FFMA.FTZ R17, -R9, R23, R18 ;  /* 0x000000170911a223 */ /* 0x020fe20000010112 */
[----:B------:R-:W-:-:S04]  /*2760*/  @!P2 IMAD.WIDE R18, R19, 0x4, R14 ;  /* 0x000000041312a825 */ /* 0x000fc800078e020e */
[----:B------:R-:W-:Y:S01]  /*2770*/  @!P5 IMAD.WIDE R8, R7, 0x4, R12 ;  /* 0x000000040708d825 */ /* 0x000fe200078e020c */
[----:B------:R5:W-:Y:S04]  /*2780*/  @!P2 STG.E desc[UR10][R26.64], R17 ;  /* 0x000000111a00a986 */ /* 0x000be8000c10190a */
[----:B------:R2:W-:Y:S04]  /*2790*/  @!P2 STG.E desc[UR10][R18.64], R11 ;  /* 0x0000000b1200a986 */ /* 0x0005e8000c10190a */
[----:B------:R-:W3:Y:S01]  /*27a0*/  @!P5 LDG.E R20, desc[UR10][R8.64] ;  /* 0x0000000a0814d981 */ /* 0x000ee2000c1e1900 */
[----:B------:R-:W-:-:S02]  /*27b0*/  PLOP3.LUT P6, PT, PT, PT, PT, 0x8, 0x80 ;  /* 0x000000000080781c */ /* 0x000fc40003fce170 */
[----:B------:R-:W-:Y:S01]  /*27c0*/  @!P5 PLOP3.LUT P6, PT, P1, PT, PT, 0x80, 0x8 ;  /* 0x000000000008d81c */ /* 0x000fe20000fcf070 */
[----:B------:R-:W-:Y:S01]  /*27d0*/  HFMA2 R23, -RZ, RZ, 0, 0 ;  /* 0x00000000ff177431 */ /* 0x000fe200000001ff */
[----:B------:R-:W-:Y:S01]  /*27e0*/  PLOP3.LUT P2, PT, PT, PT, PT, 0x8, 0x80 ;  /* 0x000000000080781c */ /* 0x000fe20003f4e170 */
[----:B-----5:R-:W5:Y:S01]  /*27f0*/  @!P4 LDC R27, c[0x0][0xff0] ;  /* 0x0003fc00ff1bcb82 */ /* 0x020f620000000800 */
[----:B------:R-:W-:Y:S02]  /*2800*/  @!P5 PLOP3.LUT P2, PT, P0, PT, PT, 0x80, 0x8 ;  /* 0x000000000008d81c */ /* 0x000fe4000074f070 */
[----:B------:R-:W-:Y:S01]  /*2810*/  IADD3 R17, PT, PT, R7, R2, RZ ;  /* 0x0000000207117210 */ /* 0x000fe20007ffe0ff */
[----:B-1----:R-:W-:-:S03]  /*2820*/  @!P3 FMUL.FTZ R23, R10, R25 ;  /* 0x000000190a17b220 */ /* 0x002fc60000410000 */
[----:B------:R-:W-:-:S03]  /*2830*/  ISETP.GE.AND P3, PT, R17, R4, PT ;  /* 0x000000041100720c */ /* 0x000fc60003f66270 */
[----:B0-----:R-:W-:-:S04]  /*2840*/  @P6 FFMA.FTZ R23, R6, R22, R23 ;  /* 0x0000001606176223 */ /* 0x001fc80000010017 */
[----:B--2---:R-:W-:-:S04]  /*2850*/  @!P5 FFMA.FTZ R11, R23, R24, R23 ;  /* 0x00000018170bd223 */ /* 0x004fc80000010017 */
[----:B------:R-:W-:Y:S01]  /*2860*/  @P2 FFMA.FTZ R11, R6, R22, R11 ;  /* 0x00000016060b2223 */ /* 0x000fe2000001000b */
[----:B------:R-:W-:Y:S01]  /*2870*/  @!P5 IMAD.WIDE R6, R7, 0x4, R14 ;  /* 0x000000040706d825 */ /* 0x000fe200078e020e */
[----:B------:R-:W0:Y:S03]  /*2880*/  @!P3 LDC R22, c[0x0][0xfe0] ;  /* 0x0003f800ff16bb82 */ /* 0x000e260000000800 */
[----:B------:R-:W-:-:S05]  /*2890*/  HFMA2 R25, -RZ, RZ, 0, 0 ;  /* 0x00000000ff197431 */ /* 0x000fca00000001ff */
[----:B------:R-:W1:Y:S01]  /*28a0*/  @!P3 LDC R24, c[0x0][0xfe8] ;  /* 0x0003fa00ff18bb82 */ /* 0x000e620000000800 */
[----:B---3--:R-:W-:Y:S01]  /*28b0*/  @!P5 FFMA.FTZ R19, -R11, R29, R20 ;  /* 0x0000001d0b13d223 */ /* 0x008fe20000010114 */
[----:B------:R-:W-:-:S06]  /*28c0*/  @!P3 IMAD.WIDE R10, R17, 0x4, R12 ;  /* 0x00000004110ab825 */ /* 0x000fcc00078e020c */
[----:B------:R-:W4:Y:S01]  /*28d0*/  @!P3 LDC R20, c[0x0][0xfdc] ;  /* 0x0003f700ff14bb82 */ /* 0x000f220000000800 */
[----:B------:R-:W-:Y:S04]  /*28e0*/  @!P5 STG.E desc[UR10][R8.64], R19 ;  /* 0x000000130800d986 */ /* 0x000fe8000c10190a */
[----:B------:R0:W-:Y:S04]  /*28f0*/  @!P5 STG.E desc[UR10][R6.64], R23 ;  /* 0x000000170600d986 */ /* 0x0001e8000c10190a */
[----:B------:R-:W1:Y:S01]  /*2900*/  @!P3 LDG.E R18, desc[UR10][R10.64] ;  /* 0x0000000a0a12b981 */ /* 0x000e62000c1e1900 */
[----:B------:R-:W-:-:S02]  /*2910*/  PLOP3.LUT P2, PT, PT, PT, PT, 0x8, 0x80 ;  /* 0x000000000080781c */ /* 0x000fc40003f4e170 */
[----:B------:R-:W-:Y:S02]  /*2920*/  @!P3 PLOP3.LUT P2, PT, P1, PT, PT, 0x80, 0x8 ;  /* 0x000000000008b81c */ /* 0x000fe40000f4f070 */
[----:B------:R-:W-:Y:S01]  /*2930*/  PLOP3.LUT P5, PT, PT, PT, PT, 0x8, 0x80 ;  /* 0x000000000080781c */ /* 0x000fe20003fae170 */
[----:B-----5:R-:W-:Y:S01]  /*2940*/  @!P4 FMUL.FTZ R25, R16, R27 ;  /* 0x0000001b1019c220 */ /* 0x020fe20000410000 */
[----:B------:R-:W-:-:S09]  /*2950*/  @!P3 PLOP3.LUT P5, PT, P0, PT, PT, 0x80, 0x8 ;  /* 0x000000000008b81c */ /* 0x000fd200007af070 */
[----:B----4-:R-:W-:-:S04]  /*2960*/  @P2 FFMA.FTZ R25, R28, R20, R25 ;  /* 0x000000141c192223 */ /* 0x010fc80000010019 */
[----:B0-----:R-:W-:-:S04]  /*2970*/  @!P3 FFMA.FTZ R7, R25, R22, R25 ;  /* 0x000000161907b223 */ /* 0x001fc80000010019 */
[----:B------:R-:W-:Y:S01]  /*2980*/  @P5 FFMA.FTZ R7, R28, R20, R7 ;  /* 0x000000141c075223 */ /* 0x000fe20000010007 */
[----:B------:R-:W-:-:S05]  /*2990*/  IMAD R5, R2, 0x4, R5 ;  /* 0x0000000402057824 */ /* 0x000fca00078e0205 */
[----:B------:R-:W-:Y:S01]  /*29a0*/  ISETP.GE.AND P2, PT, R5, R4, PT ;  /* 0x000000040500720c */ /* 0x000fe20003f46270 */
[----:B-1----:R-:W-:Y:S01]  /*29b0*/  @!P3 FFMA.FTZ R9, -R7, R24, R18 ;  /* 0x000000180709b223 */ /* 0x002fe20000010112 */
[----:B------:R-:W-:-:S04]  /*29c0*/  @!P3 IMAD.WIDE R6, R17, 0x4, R14 ;  /* 0x000000041106b825 */ /* 0x000fc800078e020e */
[----:B------:R0:W-:Y:S04]  /*29d0*/  @!P3 STG.E desc[UR10][R10.64], R9 ;  /* 0x000000090a00b986 */ /* 0x0001e8000c10190a */
[----:B------:R0:W-:Y:S03]  /*29e0*/  @!P3 STG.E desc[UR10][R6.64], R25 ;  /* 0x000000190600b986 */ /* 0x0001e6000c10190a */
[----:B------:R-:W-:Y:S05]  /*29f0*/  @!P2 BRA `(.L_x_112) ;  /* 0xfffffff80014a947 */ /* 0x000fea000383ffff */
[----:B------:R-:W-:Y:S05]  /*2a00*/  EXIT ;  /* 0x000000000000794d */ /* 0x000fea0003800000 */
.L_x_111:
[----:B------:R-:W-:Y:S05]  /*2a10*/  @!P1 BRA `(.L_x_113) ;  /* 0x0000000400809947 */ /* 0x000fea0003800000 */
[----:B------:R-:W-:-:S07]  /*2a20*/  HFMA2 R5, -RZ, RZ, 0, 0 ;  /* 0x00000000ff057431 */ /* 0x000fce00000001ff */
.L_x_114:
[----:B------:R-:W-:-:S04]  /*2a30*/  IADD3 R7, PT, PT, R21, R5, RZ ;  /* 0x0000000515077210 */ /* 0x000fc80007ffe0ff */
[----:B------:R-:W-:-:S13]  /*2a40*/  ISETP.GE.AND P0, PT, R7, R4, PT ;  /* 0x000000040700720c */ /* 0x000fda0003f06270 */
[----:B------:R-:W-:Y:S01]  /*2a50*/  @!P0 IADD3 R6, P1, PT, R0, R7, RZ ;  /* 0x0000000700068210 */ /* 0x000fe20007f3e0ff */
[----:B------:R-:W0:Y:S03]  /*2a60*/  @!P0 LDC R25, c[0x0][0xff0] ;  /* 0x0003fc00ff198b82 */ /* 0x000e260000000800 */
[C---:B------:R-:W-:Y:S02]  /*2a70*/  @!P0 LEA.HI.X.SX32 R9, R7.reuse, R3, 0x1, P1 ;  /* 0x0000000307098211 */ /* 0x040fe400008f0eff */
[C---:B------:R-:W-:Y:S02]  /*2a80*/  @!P0 LEA R22, P1, R6.reuse, UR8, 0x2 ;  /* 0x0000000806168c11 */ /* 0x040fe4000f8210ff */
[----:B------:R-:W-:Y:S01]  /*2a90*/  MOV R28, RZ ;  /* 0x000000ff001c7202 */ /* 0x000fe20000000f00 */
[----:B------:R-:W1:Y:S01]  /*2aa0*/  @!P0 LDC R20, c[0x0][0xfdc] ;  /* 0x0003f700ff148b82 */ /* 0x000e620000000800 */
[----:B------:R-:W-:Y:S01]  /*2ab0*/  @!P0 LEA.HI.X R23, R6, UR9, R9, 0x2, P1 ;  /* 0x0000000906178c11 */ /* 0x000fe200088f1409 */
[----:B------:R-:W-:-:S04]  /*2ac0*/  @!P0 IMAD.WIDE R18, R7, 0x4, R12 ;  /* 0x0000000407128825 */ /* 0x000fc800078e020c */
[----:B------:R2:W0:Y:S04]  /*2ad0*/  @!P0 LDG.E R22, desc[UR10][R22.64] ;  /* 0x0000000a16168981 */ /* 0x000428000c1e1900 */
[----:B------:R3:W1:Y:S01]  /*2ae0*/  @!P0 LDG.E R28, desc[UR10][R18.64] ;  /* 0x0000000a121c8981 */ /* 0x000662000c1e1900 */
[----:B------:R-:W-:-:S05]  /*2af0*/  @!P0 IMAD.WIDE R16, R7, 0x4, R12 ;  /* 0x0000000407108825 */ /* 0x000fca00078e020c */
[----:B------:R-:W4:Y:S01]  /*2b00*/  @!P0 LDG.E R8, desc[UR10][R16.64] ;  /* 0x0000000a10088981 */ /* 0x000f22000c1e1900 */
[-C--:B------:R-:W-:Y:S02]  /*2b10*/  IADD3 R11, PT, PT, R7, R2.reuse, RZ ;  /* 0x00000002070b7210 */ /* 0x080fe40007ffe0ff */
[----:B--2---:R-:W-:Y:S02]  /*2b20*/  MOV R23, RZ ;  /* 0x000000ff00177202 */ /* 0x004fe40000000f00 */
[C---:B------:R-:W-:Y:S02]  /*2b30*/  IADD3 R9, PT, PT, R11.reuse, R2, RZ ;  /* 0x000000020b097210 */ /* 0x040fe40007ffe0ff */
[-C--:B------:R-:W-:Y:S02]  /*2b40*/  ISETP.GE.AND P3, PT, R11, R4.reuse, PT ;  /* 0x000000040b00720c */ /* 0x080fe40003f66270 */
[C---:B------:R-:W-:Y:S01]  /*2b50*/  ISETP.GE.AND P1, PT, R9.reuse, R4, PT ;  /* 0x000000040900720c */ /* 0x040fe20003f26270 */
[----:B------:R-:W-:Y:S01]  /*2b60*/  IMAD.IADD R29, R9, 0x1, R2 ;  /* 0x00000001091d7824 */ /* 0x000fe200078e0202 */
[----:B------:R-:W-:-:S02]  /*2b70*/  MOV R10, RZ ;  /* 0x000000ff000a7202 */ /* 0x000fc40000000f00 */
[----:B------:R-:W-:Y:S02]  /*2b80*/  MOV R6, RZ ;  /* 0x000000ff00067202 */ /* 0x000fe40000000f00 */
[----:B------:R-:W-:-:S05]  /*2b90*/  ISETP.GE.AND P2, PT, R29, R4, PT ;  /* 0x000000041d00720c */ /* 0x000fca0003f46270 */
[----:B---3--:R-:W-:Y:S01]  /*2ba0*/  @!P3 IADD3 R19, P4, PT, R0, R11, RZ ;  /* 0x0000000b0013b210 */ /* 0x008fe20007f9e0ff */
[----:B------:R-:W-:-:S05]  /*2bb0*/  @!P3 IMAD.WIDE R26, R11, 0x4, R12 ;  /* 0x000000040b1ab825 */ /* 0x000fca00078e020c */
[----:B------:R2:W3:Y:S02]  /*2bc0*/  @!P3 LDG.E R6, desc[UR10][R26.64] ;  /* 0x0000000a1a06b981 */ /* 0x0004e4000c1e1900 */
[----:B--2---:R-:W-:Y:S01]  /*2bd0*/  @!P2 IADD3 R27, P5, PT, R0, R29, RZ ;  /* 0x0000001d001ba210 */ /* 0x004fe20007fbe0ff */
[----:B0-----:R-:W-:Y:S01]  /*2be0*/  @!P0 FMUL.FTZ R23, R22, R25 ;  /* 0x0000001916178220 */ /* 0x001fe20000410000 */
[----:B------:R-:W-:-:S04]  /*2bf0*/  @!P1 IMAD.WIDE R24, R9, 0x4, R12 ;  /* 0x0000000409189825 */ /* 0x000fc800078e020c */
[----:B-1----:R-:W-:Y:S01]  /*2c00*/  @!P0 FFMA.FTZ R28, R28, R20, R23 ;  /* 0x000000141c1c8223 */ /* 0x002fe20000010017 */
[----:B------:R-:W-:Y:S01]  /*2c10*/  MOV R20, RZ ;  /* 0x000000ff00147202 */ /* 0x000fe20000000f00 */
[----:B------:R0:W2:Y:S01]  /*2c20*/  @!P1 LDG.E R10, desc[UR10][R24.64] ;  /* 0x0000000a180a9981 */ /* 0x0000a2000c1e1900 */
[----:B------:R-:W-:-:S05]  /*2c30*/  @!P2 IMAD.WIDE R22, R29, 0x4, R12 ;  /* 0x000000041d16a825 */ /* 0x000fca00078e020c */
[----:B------:R1:W5:Y:S01]  /*2c40*/  @!P2 LDG.E R20, desc[UR10][R22.64] ;  /* 0x0000000a1614a981 */ /* 0x000362000c1e1900 */
[----:B0-----:R-:W-:Y:S02]  /*2c50*/  @!P3 LEA.HI.X.SX32 R24, R11, R3, 0x1, P4 ;  /* 0x000000030b18b211 */ /* 0x001fe400020f0eff */
[----:B------:R-:W-:-:S04]  /*2c60*/  @!P3 LEA R18, P4, R19, UR8, 0x2 ;  /* 0x000000081312bc11 */ /* 0x000fc8000f8810ff */
[----:B------:R-:W-:Y:S02]  /*2c70*/  @!P3 LEA.HI.X R19, R19, UR9, R24, 0x2, P4 ;  /* 0x000000091313bc11 */ /* 0x000fe4000a0f1418 */
[----:B-1----:R-:W-:Y:S02]  /*2c80*/  @!P1 IADD3 R23, P4, PT, R0, R9, RZ ;  /* 0x0000000900179210 */ /* 0x002fe40007f9e0ff */
[-C--:B------:R-:W-:Y:S01]  /*2c90*/  @!P2 LEA.HI.X.SX32 R29, R29, R3.reuse, 0x1, P5 ;  /* 0x000000031d1da211 */ /* 0x080fe200028f0eff */
[----:B------:R0:W3:Y:S01]  /*2ca0*/  @!P3 LDG.E R22, desc[UR10][R18.64] ;  /* 0x0000000a1216b981 */ /* 0x0000e2000c1e1900 */
[----:B------:R-:W-:Y:S02]  /*2cb0*/  @!P1 LEA.HI.X.SX32 R26, R9, R3, 0x1, P4 ;  /* 0x00000003091a9211 */ /* 0x000fe400020f0eff */
[----:B------:R-:W-:-:S04]  /*2cc0*/  @!P1 LEA R24, P4, R23, UR8, 0x2 ;  /* 0x0000000817189c11 */ /* 0x000fc8000f8810ff */
[----:B------:R-:W-:Y:S02]  /*2cd0*/  @!P1 LEA.HI.X R25, R23, UR9, R26, 0x2, P4 ;  /* 0x0000000917199c11 */ /* 0x000fe4000a0f141a */
[----:B------:R-:W-:-:S04]  /*2ce0*/  @!P2 LEA R26, P4, R27, UR8, 0x2 ;  /* 0x000000081b1aac11 */ /* 0x000fc8000f8810ff */
[----:B------:R-:W-:Y:S02]  /*2cf0*/  @!P2 LEA.HI.X R27, R27, UR9, R29, 0x2, P4 ;  /* 0x000000091b1bac11 */ /* 0x000fe4000a0f141d */
[----:B------:R-:W4:Y:S01]  /*2d00*/  @!P0 LDC R29, c[0x0][0xfe8] ;  /* 0x0003fa00ff1d8b82 */ /* 0x000f220000000800 */
[----:B------:R-:W-:Y:S01]  /*2d10*/  ISETP.GE.AND P4, PT, R11, R4, PT ;  /* 0x000000040b00720c */ /* 0x000fe20003f86270 */
[----:B0-----:R-:W-:Y:S01]  /*2d20*/  @!P0 IMAD.WIDE R18, R7, 0x4, R14 ;  /* 0x0000000407128825 */ /* 0x001fe200078e020e */
[----:B------:R0:W5:Y:S05]  /*2d30*/  @!P2 LDG.E R26, desc[UR10][R26.64] ;  /* 0x0000000a1a1aa981 */ /* 0x00016a000c1e1900 */
[----:B0-----:R-:W3:Y:S01]  /*2d40*/  @!P3 LDC R27, c[0x0][0xff0] ;  /* 0x0003fc00ff1bbb82 */ /* 0x001ee20000000800 */
[----:B----4-:R-:W-:-:S02]  /*2d50*/  @!P0 FFMA.FTZ R23, -R28, R29, R8 ;  /* 0x0000001d1c178223 */ /* 0x010fc40000010108 */
[----:B------:R0:W4:Y:S04]  /*2d60*/  @!P1 LDG.E R8, desc[UR10][R24.64] ;  /* 0x0000000a18089981 */ /* 0x000128000c1e1900 */
[----:B------:R1:W-:Y:S01]  /*2d70*/  @!P0 STG.E desc[UR10][R16.64], R23 ;  /* 0x0000001710008986 */ /* 0x0003e2000c10190a */
[----:B0-----:R-:W-:-:S03]  /*2d80*/  @!P4 IMAD.WIDE R24, R11, 0x4, R12 ;  /* 0x000000040b18c825 */ /* 0x001fc600078e020c */
[----:B------:R0:W-:Y:S04]  /*2d90*/  @!P0 STG.E desc[UR10][R18.64], R28 ;  /* 0x0000001c12008986 */ /* 0x0001e8000c10190a */
[----:B------:R-:W2:Y:S01]  /*2da0*/  @!P4 LDG.E R29, desc[UR10][R24.64] ;  /* 0x0000000a181dc981 */ /* 0x000ea2000c1e1900 */
[----:B-1----:R-:W1:Y:S08]  /*2db0*/  @!P4 LDC R16, c[0x0][0xfdc] ;  /* 0x0003f700ff10cb82 */ /* 0x002e700000000800 */
[----:B0-----:R-:W2:Y:S01]  /*2dc0*/  @!P4 LDC R18, c[0x0][0xfe8] ;  /* 0x0003fa00ff12cb82 */ /* 0x001ea20000000800 */
[----:B------:R-:W-:-:S07]  /*2dd0*/  MOV R7, RZ ;  /* 0x000000ff00077202 */ /* 0x000fce0000000f00 */
[----:B------:R-:W4:Y:S08]  /*2de0*/  @!P1 LDC R23, c[0x0][0xff0] ;  /* 0x0003fc00ff179b82 */ /* 0x000f300000000800 */
[----:B------:R-:W0:Y:S01]  /*2df0*/  @!P1 LDC R28, c[0x0][0xfe8] ;  /* 0x0003fa00ff1c9b82 */ /* 0x000e220000000800 */
[----:B---3--:R-:W-:-:S07]  /*2e00*/  @!P3 FMUL.FTZ R7, R22, R27 ;  /* 0x0000001b1607b220 */ /* 0x008fce0000410000 */
[----:B------:R-:W3:Y:S01]  /*2e10*/  @!P1 LDC R22, c[0x0][0xfdc] ;  /* 0x0003f700ff169b82 */ /* 0x000ee20000000800 */
[----:B-1----:R-:W-:Y:S01]  /*2e20*/  @!P4 FFMA.FTZ R27, R6, R16, R7 ;  /* 0x00000010061bc223 */ /* 0x002fe20000010007 */
[----:B------:R-:W-:-:S04]  /*2e30*/  @!P4 IMAD.WIDE R16, R11, 0x4, R14 ;  /* 0x000000040b10c825 */ /* 0x000fc800078e020e */
[----:B------:R-:W-:-:S04]  /*2e40*/  @!P1 IMAD.WIDE R6, R9, 0x4, R12 ;  /* 0x0000000409069825 */ /* 0x000fc800078e020c */
[----:B--2---:R-:W-:-:S05]  /*2e50*/  @!P4 FFMA.FTZ R29, -R27, R18, R29 ;  /* 0x000000121b1dc223 */ /* 0x004fca000001011d */
[----:B------:R-:W-:Y:S04]  /*2e60*/  @!P4 STG.E desc[UR10][R24.64], R29 ;  /* 0x0000001d1800c986 */ /* 0x000fe8000c10190a */
[----:B------:R1:W-:Y:S04]  /*2e70*/  @!P4 STG.E desc[UR10][R16.64], R27 ;  /* 0x0000001b1000c986 */ /* 0x0003e8000c10190a */
[----:B------:R-:W0:Y:S01]  /*2e80*/  @!P1 LDG.E R18, desc[UR10][R6.64] ;  /* 0x0000000a06129981 */ /* 0x000e22000c1e1900 */
[----:B------:R-:W-:Y:S02]  /*2e90*/  IADD3 R19, PT, PT, R2, R11, R2 ;  /* 0x0000000b02137210 */ /* 0x000fe40007ffe002 */
[----:B------:R-:W-:-:S02]  /*2ea0*/  MOV R11, RZ ;  /* 0x000000ff000b7202 */ /* 0x000fc40000000f00 */
[----:B------:R-:W-:Y:S01]  /*2eb0*/  ISETP.GE.AND P0, PT, R19, R4, PT ;  /* 0x000000041300720c */ /* 0x000fe20003f06270 */
[----:B----4-:R-:W-:Y:S01]  /*2ec0*/  @!P1 FMUL.FTZ R11, R8, R23 ;  /* 0x00000017080b9220 */ /* 0x010fe20000410000 */
[----:B-1----:R-:W5:Y:S03]  /*2ed0*/  @!P2 LDC R27, c[0x0][0xff0] ;  /* 0x0003fc00ff1bab82 */ /* 0x002f660000000800 */
[----:B---3--:R-:W-:Y:S01]  /*2ee0*/  @!P1 FFMA.FTZ R23, R10, R22, R11 ;  /* 0x000000160a179223 */ /* 0x008fe2000001000b */
[----:B------:R-:W-:-:S07]  /*2ef0*/  @!P1 IMAD.WIDE R10, R9, 0x4, R14 ;  /* 0x00000004090a9825 */ /* 0x000fce00078e020e */
[----:B------:R-:W-:Y:S01]  /*2f00*/  @!P0 IMAD.WIDE R8, R19, 0x4, R12 ;  /* 0x0000000413088825 */ /* 0x000fe200078e020c */
[----:B------:R-:W1:Y:S03]  /*2f10*/  @!P0 LDC R29, c[0x0][0xfe8] ;  /* 0x0003fa00ff1d8b82 */ /* 0x000e660000000800 */
[----:B0-----:R-:W-:-:S05]  /*2f20*/  @!P1 FFMA.FTZ R25, -R23, R28, R18 ;  /* 0x0000001c17199223 */ /* 0x001fca0000010112 */
[----:B------:R-:W0:Y:S01]  /*2f30*/  @!P0 LDC R18, c[0x0][0xfdc] ;  /* 0x0003f700ff128b82 */ /* 0x000e220000000800 */
[----:B------:R2:W-:Y:S04]  /*2f40*/  @!P1 STG.E desc[UR10][R6.64], R25 ;  /* 0x0000001906009986 */ /* 0x0005e8000c10190a */
[----:B------:R2:W-:Y:S04]  /*2f50*/  @!P1 STG.E desc[UR10][R10.64], R23 ;  /* 0x000000170a009986 */ /* 0x0005e8000c10190a */
[----:B------:R-:W1:Y:S01]  /*2f60*/  @!P0 LDG.E R16, desc[UR10][R8.64] ;  /* 0x0000000a08108981 */ /* 0x000e62000c1e1900 */
[----:B------:R-:W-:Y:S01]  /*2f70*/  MOV R17, RZ ;  /* 0x000000ff00117202 */ /* 0x000fe20000000f00 */
[----:B-----5:R-:W-:Y:S01]  /*2f80*/  @!P2 FMUL.FTZ R17, R26, R27 ;  /* 0x0000001b1a11a220 */ /* 0x020fe20000410000 */
[----:B------:R-:W-:-:S03]  /*2f90*/  IMAD R5, R2, 0x4, R5 ;  /* 0x0000000402057824 */ /* 0x000fc600078e0205 */
[----:B0-----:R-:W-:-:S04]  /*2fa0*/  @!P0 FFMA.FTZ R27, R20, R18, R17 ;  /* 0x00000012141b8223 */ /* 0x001fc80000010011 */
[----:B-1----:R-:W-:Y:S01]  /*2fb0*/  @!P0 FFMA.FTZ R29, -R27, R29, R16 ;  /* 0x0000001d1b1d8223 */ /* 0x002fe20000010110 */
[----:B------:R-:W-:-:S04]  /*2fc0*/  @!P0 IMAD.WIDE R16, R19, 0x4, R14 ;  /* 0x0000000413108825 */ /* 0x000fc800078e020e */
[----:B------:R2:W-:Y:S04]  /*2fd0*/  @!P0 STG.E desc[UR10][R8.64], R29 ;  /* 0x0000001d08008986 */ /* 0x0005e8000c10190a */
[----:B------:R2:W-:Y:S01]  /*2fe0*/  @!P0 STG.E desc[UR10][R16.64], R27 ;  /* 0x0000001b10008986 */ /* 0x0005e2000c10190a */
[----:B------:R-:W-:-:S13]  /*2ff0*/  ISETP.GE.AND P0, PT, R5, R4, PT ;  /* 0x000000040500720c */ /* 0x000fda0003f06270 */
[----:B--2---:R-:W-:Y:S05]  /*3000*/  @!P0 BRA `(.L_x_114) ;  /* 0xfffffff800888947 */ /* 0x004fea000383ffff */
[----:B------:R-:W-:Y:S05]  /*3010*/  EXIT ;  /* 0x000000000000794d */ /* 0x000fea0003800000 */
.L_x_113:
[----:B------:R-:W-:Y:S05]  /*3020*/  @P0 BRA `(.L_x_115) ;  /* 0x0000000400240947 */ /* 0x000fea0003800000 */
[----:B------:R-:W-:-:S07]  /*3030*/  MOV R5, RZ ;  /* 0x000000ff00057202 */ /* 0x000fce0000000f00 */
.L_x_116:
[----:B-1----:R-:W-:-:S04]  /*3040*/  IADD3 R19, PT, PT, R21, R5, RZ ;  /* 0x0000000515137210 */ /* 0x002fc80007ffe0ff */
[----:B------:R-:W-:-:S13]  /*3050*/  ISETP.GE.AND P0, PT, R19, R4, PT ;  /* 0x000000041300720c */ /* 0x000fda0003f06270 */
[----:B------:R-:W-:Y:S01]  /*3060*/  @!P0 IADD3 R6, P1, PT, R0, R19, RZ ;  /* 0x0000001300068210 */ /* 0x000fe20007f3e0ff */
[----:B------:R-:W0:Y:S03]  /*3070*/  @!P0 LDC R18, c[0x0][0xff0] ;  /* 0x0003fc00ff128b82 */ /* 0x000e260000000800 */
[C---:B------:R-:W-:Y:S02]  /*3080*/  @!P0 LEA.HI.X.SX32 R7, R19.reuse, R3, 0x1, P1 ;  /* 0x0000000313078211 */ /* 0x040fe400008f0eff */
[C---:B------:R-:W-:Y:S02]  /*3090*/  @!P0 LEA R8, P1, R6.reuse, UR8, 0x2 ;  /* 0x0000000806088c11 */ /* 0x040fe4000f8210ff */
[C---:B------:R-:W-:Y:S01]  /*30a0*/  IADD3 R29, PT, PT, R19.reuse, R2, RZ ;  /* 0x00000002131d7210 */ /* 0x040fe20007ffe0ff */
[----:B------:R-:W1:Y:S01]  /*30b0*/  @!P0 LDC R10, c[0x0][0xfe8] ;  /* 0x0003fa00ff0a8b82 */ /* 0x000e620000000800 */
[----:B------:R-:W-:Y:S01]  /*30c0*/  @!P0 LEA.HI.X R9, R6, UR9, R7, 0x2, P1 ;  /* 0x0000000906098c11 */ /* 0x000fe200088f1407 */
[----:B------:R-:W-:-:S05]  /*30d0*/  @!P0 IMAD.WIDE R6, R19, 0x4, R12 ;  /* 0x0000000413068825 */ /* 0x000fca00078e020c */
[----:B------:R2:W0:Y:S04]  /*30e0*/  @!P0 LDG.E R9, desc[UR10][R8.64] ;  /* 0x0000000a08098981 */ /* 0x000428000c1e1900 */
[----:B------:R-:W1:Y:S01]  /*30f0*/  @!P0 LDG.E R11, desc[UR10][R6.64] ;  /* 0x0000000a060b8981 */ /* 0x000e62000c1e1900 */
[C---:B------:R-:W-:Y:S01]  /*3100*/  ISETP.GE.AND P3, PT, R29.reuse, R4, PT ;  /* 0x000000041d00720c */ /* 0x040fe20003f66270 */
[----:B------:R-:W-:Y:S01]  /*3110*/  HFMA2 R20, -RZ, RZ, 0, 0 ;  /* 0x00000000ff147431 */ /* 0x000fe200000001ff */
[----:B------:R-:W-:-:S04]  /*3120*/  IADD3 R25, PT, PT, R29, R2, RZ ;  /* 0x000000021d197210 */ /* 0x000fc80007ffe0ff */
[C---:B------:R-:W-:Y:S02]  /*3130*/  ISETP.GE.AND P2, PT, R25.reuse, R4, PT ;  /* 0x000000041900720c */ /* 0x040fe40003f46270 */
[----:B------:R-:W-:-:S04]  /*3140*/  IADD3 R23, PT, PT, R25, R2, RZ ;  /* 0x0000000219177210 */ /* 0x000fc80007ffe0ff */
[----:B------:R-:W-:Y:S02]  /*3150*/  ISETP.GE.AND P1, PT, R23, R4, PT ;  /* 0x000000041700720c */ /* 0x000fe40003f26270 */
[----:B------:R-:W-:-:S04]  /*3160*/  @!P3 IADD3 R16, P4, PT, R0, R29, RZ ;  /* 0x0000001d0010b210 */ /* 0x000fc80007f9e0ff */
[----:B------:R-:W-:Y:S02]  /*3170*/  @!P3 LEA.HI.X.SX32 R17, R29, R3, 0x1, P4 ;  /* 0x000000031d11b211 */ /* 0x000fe400020f0eff */
[----:B------:R-:W-:Y:S02]  /*3180*/  @!P3 LEA R26, P4, R16, UR8, 0x2 ;  /* 0x00000008101abc11 */ /* 0x000fe4000f8810ff */
[----:B--2---:R-:W-:Y:S02]  /*3190*/  @!P2 IADD3 R8, P5, PT, R0, R25, RZ ;  /* 0x000000190008a210 */ /* 0x004fe40007fbe0ff */
[----:B------:R-:W-:Y:S02]  /*31a0*/  @!P3 LEA.HI.X R27, R16, UR9, R17, 0x2, P4 ;  /* 0x00000009101bbc11 */ /* 0x000fe4000a0f1411 */
[----:B------:R-:W-:Y:S02]  /*31b0*/  @!P2 LEA.HI.X.SX32 R17, R25, R3, 0x1, P5 ;  /* 0x000000031911a211 */ /* 0x000fe400028f0eff */
[C---:B------:R-:W-:Y:S01]  /*31c0*/  @!P2 LEA R16, P4, R8.reuse, UR8, 0x2 ;  /* 0x000000080810ac11 */ /* 0x040fe2000f8810ff */
[----:B------:R-:W2:Y:S03]  /*31d0*/  @!P3 LDG.E R26, desc[UR10][R26.64] ;  /* 0x0000000a1a1ab981 */ /* 0x000ea6000c1e1900 */
[----:B------:R-:W-:-:S05]  /*31e0*/  @!P2 LEA.HI.X R17, R8, UR9, R17, 0x2, P4 ;  /* 0x000000090811ac11 */ /* 0x000fca000a0f1411 */
[----:B------:R3:W4:Y:S02]  /*31f0*/  @!P2 LDG.E R22, desc[UR10][R16.64] ;  /* 0x0000000a1016a981 */ /* 0x000724000c1e1900 */
[----:B---3--:R-:W3:Y:S01]  /*3200*/  @!P3 LDC R16, c[0x0][0xfe8] ;  /* 0x0003fa00ff10bb82 */ /* 0x008ee20000000800 */
[----:B0-----:R-:W-:Y:S01]  /*3210*/  @!P0 FMUL.FTZ R20, R9, R18 ;  /* 0x0000001209148220 */ /* 0x001fe20000410000 */
[----:B------:R-:W-:-:S04]  /*3220*/  @!P1 IADD3 R9, P5, PT, R0, R23, RZ ;  /* 0x0000001700099210 */ /* 0x000fc80007fbe0ff */
[----:B------:R-:W-:Y:S02]  /*3230*/  @!P1 LEA.HI.X.SX32 R18, R23, R3, 0x1, P5 ;  /* 0x0000000317129211 */ /* 0x000fe400028f0eff */
[----:B------:R-:W-:Y:S01]  /*3240*/  @!P1 LEA R8, P4, R9, UR8, 0x2 ;  /* 0x0000000809089c11 */ /* 0x000fe2000f8810ff */
[----:B-1----:R-:W-:-:S03]  /*3250*/  @!P0 FFMA.FTZ R28, -R20, R10, R11 ;  /* 0x0000000a141c8223 */ /* 0x002fc6000001010b */
[----:B------:R-:W-:Y:S01]  /*3260*/  @!P1 LEA.HI.X R9, R9, UR9, R18, 0x2, P4 ;  /* 0x0000000909099c11 */ /* 0x000fe2000a0f1412 */
[----:B------:R-:W-:-:S04]  /*3270*/  @!P0 IMAD.WIDE R18, R19, 0x4, R14 ;  /* 0x0000000413128825 */ /* 0x000fc800078e020e */
[----:B------:R-:W-:Y:S01]  /*3280*/  @!P3 IMAD.WIDE R10, R29, 0x4, R12 ;  /* 0x000000041d0ab825 */ /* 0x000fe200078e020c */
[----:B------:R0:W5:Y:S04]  /*3290*/  @!P1 LDG.E R8, desc[UR10][R8.64] ;  /* 0x0000000a08089981 */ /* 0x000168000c1e1900 */
[----:B------:R1:W-:Y:S04]  /*32a0*/  @!P0 STG.E desc[UR10][R6.64], R28 ;  /* 0x0000001c06008986 */ /* 0x0003e8000c10190a */
[----:B------:R3:W-:Y:S01]  /*32b0*/  @!P0 STG.E desc[UR10][R18.64], R20 ;  /* 0x0000001412008986 */ /* 0x0007e2000c10190a */
[----:B0-----:R-:W2:Y:S03]  /*32c0*/  @!P3 LDC R9, c[0x0][0xff0] ;  /* 0x0003fc00ff09bb82 */ /* 0x001ea60000000800 */
[----:B------:R-:W4:Y:S01]  /*32d0*/  @!P3 LDG.E R27, desc[UR10][R10.64] ;  /* 0x0000000a0a1bb981 */ /* 0x000f22000c1e1900 */
[----:B------:R-:W-:-:S04]  /*32e0*/  IMAD.MOV.U32 R24, RZ, RZ, RZ ;  /* 0x000000ffff187224 */ /* 0x000fc800078e00ff */
[----:B-1----:R-:W0:Y:S08]  /*32f0*/  @!P2 LDC R7, c[0x0][0xff0] ;  /* 0x0003fc00ff07ab82 */ /* 0x002e300000000800 */
[----:B---3--:R-:W1:Y:S01]  /*3300*/  @!P2 LDC R20, c[0x0][0xfe8] ;  /* 0x0003fa00ff14ab82 */ /* 0x008e620000000800 */
[----:B--2---:R-:W-:-:S04]  /*3310*/  @!P3 FMUL.FTZ R24, R26, R9 ;  /* 0x000000091a18b220 */ /* 0x004fc80000410000 */
[----:B----4-:R-:W-:Y:S01]  /*3320*/  @!P3 FFMA.FTZ R9, -R24, R16, R27 ;  /* 0x000000101809b223 */ /* 0x010fe2000001011b */
[----:B------:R-:W-:-:S04]  /*3330*/  @!P3 IMAD.WIDE R16, R29, 0x4, R14 ;  /* 0x000000041d10b825 */ /* 0x000fc800078e020e */
[C---:B------:R-:W-:Y:S01]  /*3340*/  @!P2 IMAD.WIDE R26, R25.reuse, 0x4, R12 ;  /* 0x00000004191aa825 */ /* 0x040fe200078e020c */
[----:B------:R2:W-:Y:S04]  /*3350*/  @!P3 STG.E desc[UR10][R10.64], R9 ;  /* 0x000000090a00b986 */ /* 0x0005e8000c10190a */
[----:B------:R3:W-:Y:S04]  /*3360*/  @!P3 STG.E desc[UR10][R16.64], R24 ;  /* 0x000000181000b986 */ /* 0x0007e8000c10190a */
[----:B------:R-:W1:Y:S01]  /*3370*/  @!P2 LDG.E R6, desc[UR10][R26.64] ;  /* 0x0000000a1a06a981 */ /* 0x000e62000c1e1900 */
[----:B------:R-:W-:Y:S01]  /*3380*/  MOV R29, RZ ;  /* 0x000000ff001d7202 */ /* 0x000fe20000000f00 */
[----:B0-----:R-:W-:Y:S01]  /*3390*/  @!P2 FMUL.FTZ R29, R22, R7 ;  /* 0x00000007161da220 */ /* 0x001fe20000410000 */
[----:B------:R-:W-:Y:S01]  /*33a0*/  @!P2 IMAD.WIDE R18, R25, 0x4, R14 ;  /* 0x000000041912a825 */ /* 0x000fe200078e020e */
[----:B--2---:R-:W5:Y:S08]  /*33b0*/  @!P1 LDC R9, c[0x0][0xff0] ;  /* 0x0003fc00ff099b82 */ /* 0x004f700000000800 */
[----:B---3--:R-:W0:Y:S01]  /*33c0*/  @!P1 LDC R17, c[0x0][0xfe8] ;  /* 0x0003fa00ff119b82 */ /* 0x008e220000000800 */
[----:B-1----:R-:W-:Y:S01]  /*33d0*/  @!P2 FFMA.FTZ R20, -R29, R20, R6 ;  /* 0x000000141d14a223 */ /* 0x002fe20000010106 */
[----:B------:R-:W-:-:S04]  /*33e0*/  @!P1 IMAD.WIDE R6, R23, 0x4, R12 ;  /* 0x0000000417069825 */ /* 0x000fc800078e020c */
[----:B------:R1:W-:Y:S04]  /*33f0*/  @!P2 STG.E desc[UR10][R26.64], R20 ;  /* 0x000000141a00a986 */ /* 0x0003e8000c10190a */
[----:B------:R1:W-:Y:S04]  /*3400*/  @!P2 STG.E desc[UR10][R18.64], R29 ;  /* 0x0000001d1200a986 */ /* 0x0003e8000c10190a */
[----:B------:R-:W0:Y:S01]  /*3410*/  @!P1 LDG.E R10, desc[UR10][R6.64] ;  /* 0x0000000a060a9981 */ /* 0x000e22000c1e1900 */
[----:B------:R-:W-:Y:S02]  /*3420*/  HFMA2 R11, -RZ, RZ, 0, 0 ;  /* 0x00000000ff0b7431 */ /* 0x000fe400000001ff */
[----:B-----5:R-:W-:Y:S01]  /*3430*/  @!P1 FMUL.FTZ R11, R8, R9 ;  /* 0x00000009080b9220 */ /* 0x020fe20000410000 */
[----:B------:R-:W-:Y:S01]  /*3440*/  @!P1 IMAD.WIDE R8, R23, 0x4, R14 ;  /* 0x0000000417089825 */ /* 0x000fe200078e020e */
[----:B------:R-:W-:-:S04]  /*3450*/  LEA R5, R2, R5, 0x2 ;  /* 0x0000000502057211 */ /* 0x000fc800078e10ff */
[----:B------:R-:W-:Y:S01]  /*3460*/  ISETP.GE.AND P0, PT, R5, R4, PT ;  /* 0x000000040500720c */ /* 0x000fe20003f06270 */
[----:B0-----:R-:W-:-:S05]  /*3470*/  @!P1 FFMA.FTZ R17, -R11, R17, R10 ;  /* 0x000000110b119223 */ /* 0x001fca000001010a */
[----:B------:R1:W-:Y:S04]  /*3480*/  @!P1 STG.E desc[UR10][R6.64], R17 ;  /* 0x0000001106009986 */ /* 0x0003e8000c10190a */
[----:B------:R1:W-:Y:S03]  /*3490*/  @!P1 STG.E desc[UR10][R8.64], R11 ;  /* 0x0000000b08009986 */ /* 0x0003e6000c10190a */
[----:B------:R-:W-:Y:S05]  /*34a0*/  @!P0 BRA `(.L_x_116) ;  /* 0xfffffff800e48947 */ /* 0x000fea000383ffff */
[----:B------:R-:W-:Y:S05]  /*34b0*/  EXIT ;  /* 0x000000000000794d */ /* 0x000fea0003800000 */
.L_x_115:
[----:B------:R-:W-:-:S07]  /*34c0*/  MOV R5, RZ ;  /* 0x000000ff00057202 */ /* 0x000fce0000000f00 */
.L_x_117:
[----:B------:R-:W-:-:S04]  /*34d0*/  IADD3 R17, PT, PT, R21, R5, RZ ;  /* 0x0000000515117210 */ /* 0x000fc80007ffe0ff */
[C---:B------:R-:W-:Y:S02]  /*34e0*/  IADD3 R27, PT, PT, R17.reuse, R2, RZ ;  /* 0x00000002111b7210 */ /* 0x040fe40007ffe0ff */
[-C--:B------:R-:W-:Y:S02]  /*34f0*/  ISETP.GE.AND P0, PT, R17, R4.reuse, PT ;  /* 0x000000041100720c */ /* 0x080fe40003f06270 */
[C---:B------:R-:W-:Y:S01]  /*3500*/  ISETP.GE.AND P2, PT, R27.reuse, R4, PT ;  /* 0x000000041b00720c */ /* 0x040fe20003f46270 */
[----:B------:R-:W-:-:S05]  /*3510*/  IMAD.IADD R9, R27, 0x1, R2 ;  /* 0x000000011b097824 */ /* 0x000fca00078e0202 */
[----:B------:R-:W-:-:S04]  /*3520*/  IADD3 R29, PT, PT, R9, R2, RZ ;  /* 0x00000002091d7210 */ /* 0x000fc80007ffe0ff */
[----:B------:R-:W-:-:S03]  /*3530*/  ISETP.GE.AND P1, PT, R29, R4, PT ;  /* 0x000000041d00720c */ /* 0x000fc60003f26270 */
[----:B------:R-:W-:Y:S01]  /*3540*/  @!P2 IADD3 R7, P3, PT, R0, R27, RZ ;  /* 0x0000001b0007a210 */ /* 0x000fe20007f7e0ff */
[----:B------:R-:W-:Y:S02]  /*3550*/  HFMA2 R28, -RZ, RZ, 0, 0 ;  /* 0x00000000ff1c7431 */ /* 0x000fe400000001ff */
[----:B------:R-:W-:Y:S01]  /*3560*/  @!P0 IMAD.WIDE R22, R17, 0x4, R12 ;  /* 0x0000000411168825 */ /* 0x000fe200078e020c */
[----:B------:R-:W0:Y:S01]  /*3570*/  @!P2 LDC R20, c[0x0][0xff0] ;  /* 0x0003fc00ff14ab82 */ /* 0x000e220000000800 */
[----:B------:R-:W-:Y:S02]  /*3580*/  @!P2 LEA.HI.X.SX32 R10, R27, R3, 0x1, P3 ;  /* 0x000000031b0aa211 */ /* 0x000fe400018f0eff */
[C---:B------:R-:W-:Y:S01]  /*3590*/  @!P2 LEA R6, P3, R7.reuse, UR8, 0x2 ;  /* 0x000000080706ac11 */ /* 0x040fe2000f8610ff */
[----:B------:R-:W2:Y:S03]  /*35a0*/  @!P0 LDG.E R26, desc[UR10][R22.64] ;  /* 0x0000000a161a8981 */ /* 0x000ea6000c1e1900 */
[----:B------:R-:W-:-:S02]  /*35b0*/  @!P2 LEA.HI.X R7, R7, UR9, R10, 0x2, P3 ;  /* 0x000000090707ac11 */ /* 0x000fc400098f140a */
[C---:B------:R-:W-:Y:S02]  /*35c0*/  @!P1 IADD3 R8, P4, PT, R0.reuse, R29, RZ ;  /* 0x0000001d00089210 */ /* 0x040fe40007f9e0ff */
[----:B------:R-:W-:Y:S01]  /*35d0*/  @!P0 IADD3 R18, P3, PT, R0, R17, RZ ;  /* 0x0000001100128210 */ /* 0x000fe20007f7e0ff */
[----:B------:R-:W0:Y:S01]  /*35e0*/  @!P2 LDG.E R6, desc[UR10][R6.64] ;  /* 0x0000000a0606a981 */ /* 0x000e22000c1e1900 */
[-C--:B------:R-:W-:Y:S02]  /*35f0*/  @!P1 LEA.HI.X.SX32 R11, R29, R3.reuse, 0x1, P4 ;  /* 0x000000031d0b9211 */ /* 0x080fe400020f0eff */
[----:B------:R-:W-:Y:S02]  /*3600*/  @!P0 LEA.HI.X.SX32 R19, R17, R3, 0x1, P3 ;  /* 0x0000000311138211 */ /* 0x000fe400018f0eff */
[----:B------:R-:W-:Y:S02]  /*3610*/  @!P1 LEA R10, P4, R8, UR8, 0x2 ;  /* 0x00000008080a9c11 */ /* 0x000fe4000f8810ff */
[----:B------:R-:W-:-:S02]  /*3620*/  @!P0 LEA R24, P3, R18, UR8, 0x2 ;  /* 0x0000000812188c11 */ /* 0x000fc4000f8610ff */
[----:B------:R-:W-:Y:S02]  /*3630*/  @!P1 LEA.HI.X R11, R8, UR9, R11, 0x2, P4 ;  /* 0x00000009080b9c11 */ /* 0x000fe4000a0f140b */
[----:B------:R-:W-:-:S03]  /*3640*/  @!P0 LEA.HI.X R25, R18, UR9, R19, 0x2, P3 ;  /* 0x0000000912198c11 */ /* 0x000fc600098f1413 */
[----:B------:R-:W3:Y:S04]  /*3650*/  @!P1 LDG.E R16, desc[UR10][R10.64] ;  /* 0x0000000a0a109981 */ /* 0x000ee8000c1e1900 */
[----:B------:R1:W4:Y:S01]  /*3660*/  @!P0 LDG.E R8, desc[UR10][R24.64] ;  /* 0x0000000a18088981 */ /* 0x000322000c1e1900 */
[----:B------:R-:W-:-:S05]  /*3670*/  @!P0 IMAD.WIDE R18, R17, 0x4, R12 ;  /* 0x0000000411128825 */ /* 0x000fca00078e020c */
[----:B------:R5:W2:Y:S01]  /*3680*/  @!P0 LDG.E R28, desc[UR10][R18.64] ;  /* 0x0000000a121c8981 */ /* 0x000aa2000c1e1900 */
[----:B-1----:R-:W3:Y:S08]  /*3690*/  @!P1 LDC R25, c[0x0][0xff0] ;  /* 0x0003fc00ff199b82 */ /* 0x002ef00000000800 */
[----:B-----5:R-:W4:Y:S01]  /*36a0*/  @!P0 LDC R19, c[0x0][0xff0] ;  /* 0x0003fc00ff138b82 */ /* 0x020f220000000800 */
[----:B------:R-:W-:Y:S01]  /*36b0*/  ISETP.GE.AND P3, PT, R9, R4, PT ;  /* 0x000000040900720c */ /* 0x000fe20003f66270 */
[----:B------:R-:W-:-:S04]  /*36c0*/  @!P1 IMAD.WIDE R10, R29, 0x4, R12 ;  /* 0x000000041d0a9825 */ /* 0x000fc800078e020c */
[----:B------:R-:W-:Y:S01]  /*36d0*/  HFMA2 R29, -RZ, RZ, 0, 0 ;  /* 0x00000000ff1d7431 */ /* 0x000fe200000001ff */
[----:B------:R-:W-:-:S06]  /*36e0*/  MOV R7, RZ ;  /* 0x000000ff00077202 */ /* 0x000fcc0000000f00 */
[----:B------:R1:W5:Y:S02]  /*36f0*/  @!P1 LDG.E R7, desc[UR10][R10.64] ;  /* 0x0000000a0a079981 */ /* 0x000364000c1e1900 */
[----:B-1----:R-:W-:-:S04]  /*3700*/  @!P3 IMAD.WIDE R10, R9, 0x4, R12 ;  /* 0x00000004090ab825 */ /* 0x002fc800078e020c */
[----:B0-----:R-:W-:Y:S01]  /*3710*/  @!P2 FMUL.FTZ R29, R6, R20 ;  /* 0x00000014061da220 */ /* 0x001fe20000410000 */
[----:B------:R-:W-:Y:S01]  /*3720*/  MOV R6, RZ ;  /* 0x000000ff00067202 */ /* 0x000fe20000000f00 */
[----:B------:R-:W-:Y:S02]  /*3730*/  IMAD.MOV.U32 R20, RZ, RZ, RZ ;  /* 0x000000ffff147224 */ /* 0x000fe400078e00ff */
[----:B---3--:R-:W-:Y:S01]  /*3740*/  @!P1 FMUL.FTZ R6, R16, R25 ;  /* 0x0000001910069220 */ /* 0x008fe20000410000 */
[----:B------:R-:W-:Y:S02]  /*3750*/  HFMA2 R16, -RZ, RZ, 0, 0 ;  /* 0x00000000ff107431 */ /* 0x000fe400000001ff */
[----:B----4-:R-:W-:Y:S01]  /*3760*/  @!P0 FMUL.FTZ R20, R8, R19 ;  /* 0x0000001308148220 */ /* 0x010fe20000410000 */
[----:B------:R-:W-:Y:S01]  /*3770*/  MOV R8, RZ ;  /* 0x000000ff00087202 */ /* 0x000fe20000000f00 */
[----:B------:R-:W-:-:S05]  /*3780*/  @!P2 IMAD.WIDE R24, R27, 0x4, R12 ;  /* 0x000000041b18a825 */ /* 0x000fca00078e020c */
[----:B------:R0:W3:Y:S04]  /*3790*/  @!P3 LDG.E R8, desc[UR10][R10.64] ;  /* 0x0000000a0a08b981 */ /* 0x0000e8000c1e1900 */
[----:B------:R1:W4:Y:S01]  /*37a0*/  @!P2 LDG.E R16, desc[UR10][R24.64] ;  /* 0x0000000a1810a981 */ /* 0x000322000c1e1900 */
[----:B0-----:R-:W2:Y:S01]  /*37b0*/  @!P0 LDC R11, c[0x0][0xfdc] ;  /* 0x0003f700ff0b8b82 */ /* 0x001ea20000000800 */
[----:B------:R-:W-:-:S07]  /*37c0*/  @!P3 IADD3 R19, P1, PT, R0, R9, RZ ;  /* 0x000000090013b210 */ /* 0x000fce0007f3e0ff */
[----:B-1----:R-:W0:Y:S01]  /*37d0*/  @!P0 LDC R25, c[0x0][0xfe8] ;  /* 0x0003fa00ff198b82 */ /* 0x002e220000000800 */
[----:B------:R-:W-:Y:S02]  /*37e0*/  @!P3 LEA.HI.X.SX32 R10, R9, R3, 0x1, P1 ;  /* 0x00000003090ab211 */ /* 0x000fe400008f0eff */
[----:B------:R-:W-:-:S04]  /*37f0*/  @!P3 LEA R18, P1, R19, UR8, 0x2 ;  /* 0x000000081312bc11 */ /* 0x000fc8000f8210ff */
[----:B------:R-:W-:Y:S02]  /*3800*/  @!P3 LEA.HI.X R19, R19, UR9, R10, 0x2, P1 ;  /* 0x000000091313bc11 */ /* 0x000fe400088f140a */
[----:B------:R-:W-:Y:S01]  /*3810*/  ISETP.GE.AND P1, PT, R27, R4, PT ;  /* 0x000000041b00720c */ /* 0x000fe20003f26270 */
[----:B--2---:R-:W-:-:S12]  /*3820*/  @!P0 FFMA.FTZ R28, R28, R11, R20 ;  /* 0x0000000b1c1c8223 */ /* 0x004fd80000010014 */
[----:B------:R-:W-:-:S04]  /*3830*/  @!P1 IMAD.WIDE R10, R27, 0x4, R12 ;  /* 0x000000041b0a9825 */ /* 0x000fc800078e020c */
[----:B0-----:R-:W-:Y:S01]  /*3840*/  @!P0 FFMA.FTZ R28, -R28, R25, R26 ;  /* 0x000000191c1c8223 */ /* 0x001fe2000001011a */
[----:B------:R-:W-:Y:S01]  /*3850*/  @!P0 IMAD.WIDE R24, R17, 0x4, R14 ;  /* 0x0000000411188825 */ /* 0x000fe200078e020e */
[----:B------:R0:W2:Y:S04]  /*3860*/  @!P3 LDG.E R26, desc[UR10][R18.64] ;  /* 0x0000000a121ab981 */ /* 0x0000a8000c1e1900 */
[----:B------:R-:W-:Y:S04]  /*3870*/  @!P0 STG.E desc[UR10][R22.64], R28 ;  /* 0x0000001c16008986 */ /* 0x000fe8000c10190a */
[----:B------:R1:W-:Y:S01]  /*3880*/  @!P0 STG.E desc[UR10][R24.64], R20 ;  /* 0x0000001418008986 */ /* 0x0003e2000c10190a */
[----:B0-----:R-:W4:Y:S03]  /*3890*/  @!P1 LDC R18, c[0x0][0xfdc] ;  /* 0x0003f700ff129b82 */ /* 0x001f260000000800 */
[----:B------:R-:W5:Y:S05]  /*38a0*/  @!P1 LDG.E R17, desc[UR10][R10.64] ;  /* 0x0000000a0a119981 */ /* 0x000f6a000c1e1900 */
[----:B------:R-:W5:Y:S08]  /*38b0*/  @!P1 LDC R19, c[0x0][0xfe8] ;  /* 0x0003fa00ff139b82 */ /* 0x000f700000000800 */
[----:B-1----:R-:W2:Y:S08]  /*38c0*/  @!P3 LDC R20, c[0x0][0xff0] ;  /* 0x0003fc00ff14bb82 */ /* 0x002eb00000000800 */
[----:B------:R-:W3:Y:S08]  /*38d0*/  @!P3 LDC R24, c[0x0][0xfdc] ;  /* 0x0003f700ff18bb82 */ /* 0x000ef00000000800 */
[----:B------:R-:W0:Y:S01]  /*38e0*/  @!P3 LDC R28, c[0x0][0xfe8] ;  /* 0x0003fa00ff1cbb82 */ /* 0x000e220000000800 */
[----:B----4-:R-:W-:-:S04]  /*38f0*/  @!P1 FFMA.FTZ R16, R16, R18, R29 ;  /* 0x0000001210109223 */ /* 0x010fc8000001001d */
[----:B-----5:R-:W-:Y:S01]  /*3900*/  @!P1 FFMA.FTZ R25, -R16, R19, R17 ;  /* 0x0000001310199223 */ /* 0x020fe20000010111 */
[----:B------:R-:W-:-:S04]  /*3910*/  @!P1 IMAD.WIDE R16, R27, 0x4, R14 ;  /* 0x000000041b109825 */ /* 0x000fc800078e020e */
[----:B------:R-:W-:Y:S01]  /*3920*/  @!P3 IMAD.WIDE R18, R9, 0x4, R12 ;  /* 0x000000040912b825 */ /* 0x000fe200078e020c */
[----:B------:R1:W-:Y:S04]  /*3930*/  @!P1 STG.E desc[UR10][R10.64], R25 ;  /* 0x000000190a009986 */ /* 0x0003e8000c10190a */
[----:B------:R4:W-:Y:S04]  /*3940*/  @!P1 STG.E desc[UR10][R16.64], R29 ;  /* 0x0000001d10009986 */ /* 0x0009e8000c10190a */
[----:B------:R-:W0:Y:S01]  /*3950*/  @!P3 LDG.E R22, desc[UR10][R18.64] ;  /* 0x0000000a1216b981 */ /* 0x000e22000c1e1900 */
[----:B------:R-:W-:Y:S01]  /*3960*/  IADD3 R27, PT, PT, R2, R27, R2 ;  /* 0x0000001b021b7210 */ /* 0x000fe20007ffe002 */
[----:B------:R-:W-:-:S03]  /*3970*/  HFMA2 R23, -RZ, RZ, 0, 0 ;  /* 0x00000000ff177431 */ /* 0x000fc600000001ff */
[----:B------:R-:W-:Y:S01]  /*3980*/  ISETP.GE.AND P0, PT, R27, R4, PT ;  /* 0x000000041b00720c */ /* 0x000fe20003f06270 */
[----:B--2---:R-:W-:-:S04]  /*3990*/  @!P3 FMUL.FTZ R23, R26, R20 ;  /* 0x000000141a17b220 */ /* 0x004fc80000410000 */
[----:B---3--:R-:W-:Y:S01]  /*39a0*/  @!P3 FFMA.FTZ R8, R8, R24, R23 ;  /* 0x000000180808b223 */ /* 0x008fe20000010017 */
[----:B-1----:R-:W-:-:S07]  /*39b0*/  @!P3 IMAD.WIDE R10, R9, 0x4, R14 ;  /* 0x00000004090ab825 */ /* 0x002fce00078e020e */
[----:B----4-:R-:W1:Y:S08]  /*39c0*/  @!P0 LDC R17, c[0x0][0xfdc] ;  /* 0x0003f700ff118b82 */ /* 0x010e700000000800 */
[----:B------:R-:W2:Y:S01]  /*39d0*/  @!P0 LDC R20, c[0x0][0xfe8] ;  /* 0x0003fa00ff148b82 */ /* 0x000ea20000000800 */
[----:B0-----:R-:W-:Y:S01]  /*39e0*/  @!P3 FFMA.FTZ R25, -R8, R28, R22 ;  /* 0x0000001c0819b223 */ /* 0x001fe20000010116 */
[----:B------:R-:W-:-:S04]  /*39f0*/  @!P0 IMAD.WIDE R8, R27, 0x4, R12 ;  /* 0x000000041b088825 */ /* 0x000fc800078e020c */
[----:B------:R0:W-:Y:S04]  /*3a00*/  @!P3 STG.E desc[UR10][R18.64], R25 ;  /* 0x000000191200b986 */ /* 0x0001e8000c10190a */
[----:B------:R0:W-:Y:S04]  /*3a10*/  @!P3 STG.E desc[UR10][R10.64], R23 ;  /* 0x000000170a00b986 */ /* 0x0001e8000c10190a */
[----:B------:R-:W2:Y:S01]  /*3a20*/  @!P0 LDG.E R16, desc[UR10][R8.64] ;  /* 0x0000000a08108981 */ /* 0x000ea2000c1e1900 */
[----:B-1----:R-:W-:Y:S01]  /*3a30*/  @!P0 FFMA.FTZ R7, R7, R17, R6 ;  /* 0x0000001107078223 */ /* 0x002fe20000010006 */
[----:B------:R-:W-:-:S03]  /*3a40*/  LEA R5, R2, R5, 0x2 ;  /* 0x0000000502057211 */ /* 0x000fc600078e10ff */
[----:B--2---:R-:W-:Y:S01]  /*3a50*/  @!P0 FFMA.FTZ R7, -R7, R20, R16 ;  /* 0x0000001407078223 */ /* 0x004fe20000010110 */
[----:B------:R-:W-:-:S04]  /*3a60*/  @!P0 IMAD.WIDE R16, R27, 0x4, R14 ;  /* 0x000000041b108825 */ /* 0x000fc800078e020e */
[----:B------:R0:W-:Y:S04]  /*3a70*/  @!P0 STG.E desc[UR10][R8.64], R7 ;  /* 0x0000000708008986 */ /* 0x0001e8000c10190a */
[----:B------:R0:W-:Y:S01]  /*3a80*/  @!P0 STG.E desc[UR10][R16.64], R6 ;  /* 0x0000000610008986 */ /* 0x0001e2000c10190a */
[----:B------:R-:W-:-:S13]  /*3a90*/  ISETP.GE.AND P0, PT, R5, R4, PT ;  /* 0x000000040500720c */ /* 0x000fda0003f06270 */
[----:B0-----:R-:W-:Y:S05]  /*3aa0*/  @!P0 BRA `(.L_x_117) ;  /* 0xfffffff800888947 */ /* 0x001fea000383ffff */
[----:B------:R-:W-:Y:S05]  /*3ab0*/  EXIT ;  /* 0x000000000000794d */ /* 0x000fea0003800000 */
.L_x_90:
[----:B------:R-:W-:Y:S05]  /*3ac0*/  @!P1 BRA `(.L_x_118) ;  /* 0x0000000400549947 */ /* 0x000fea0003800000 */
[----:B------:R-:W-:-:S07]  /*3ad0*/  MOV R5, RZ ;  /* 0x000000ff00057202 */ /* 0x000fce0000000f00 */
.L_x_119:
[----:B------:R-:W-:Y:S01]  /*3ae0*/  IADD3 R25, PT, PT, R21, R5, RZ ;  /* 0x0000000515197210 */ /* 0x000fe20007ffe0ff */
[----:B------:R-:W-:-:S03]  /*3af0*/  HFMA2 R14, -RZ, RZ, 0, 0 ;  /* 0x00000000ff0e7431 */ /* 0x000fc600000001ff */
[----:B------:R-:W-:-:S13]  /*3b00*/  ISETP.GE.AND P0, PT, R25, R4, PT ;  /* 0x000000041900720c */ /* 0x000fda0003f06270 */
[----:B--2---:R-:W-:Y:S01]  /*3b10*/  @!P0 IADD3 R6, P1, PT, R0, R25, RZ ;  /* 0x0000001900068210 */ /* 0x004fe20007f3e0ff */
[C---:B------:R-:W-:Y:S01]  /*3b20*/  @!P0 IMAD.WIDE R10, R25.reuse, 0x4, R12 ;  /* 0x00000004190a8825 */ /* 0x040fe200078e020c */
[----:B------:R-:W0:Y:S02]  /*3b30*/  @!P0 LDC R29, c[0x0][0xff0] ;  /* 0x0003fc00ff1d8b82 */ /* 0x000e240000000800 */
[C---:B------:R-:W-:Y:S02]  /*3b40*/  @!P0 LEA.HI.X.SX32 R7, R25.reuse, R3, 0x1, P1 ;  /* 0x0000000319078211 */ /* 0x040fe400008f0eff */
[C---:B------:R-:W-:Y:S01]  /*3b50*/  @!P0 LEA R16, P1, R6.reuse, UR8, 0x2 ;  /* 0x0000000806108c11 */ /* 0x040fe2000f8210ff */
[----:B------:R-:W2:Y:S03]  /*3b60*/  @!P0 LDG.E R14, desc[UR10][R10.64] ;  /* 0x0000000a0a0e8981 */ /* 0x000ea6000c1e1900 */
[----:B------:R-:W-:Y:S01]  /*3b70*/  @!P0 LEA.HI.X R17, R6, UR9, R7, 0x2, P1 ;  /* 0x0000000906118c11 */ /* 0x000fe200088f1407 */
[----:B------:R-:W2:Y:S04]  /*3b80*/  @!P0 LDC R15, c[0x0][0xfdc] ;  /* 0x0003f700ff0f8b82 */ /* 0x000ea80000000800 */
[----:B------:R1:W0:Y:S01]  /*3b90*/  @!P0 LDG.E R24, desc[UR10][R16.64] ;  /* 0x0000000a10188981 */ /* 0x000222000c1e1900 */
[----:B------:R-:W-:-:S04]  /*3ba0*/  @!P0 IMAD.WIDE R6, R25, 0x4, R12 ;  /* 0x0000000419068825 */ /* 0x000fc800078e020c */
[----:B------:R-:W-:Y:S01]  /*3bb0*/  HFMA2 R22, -RZ, RZ, 0, 0 ;  /* 0x00000000ff167431 */ /* 0x000fe200000001ff */
[----:B------:R-:W3:Y:S01]  /*3bc0*/  @!P0 LDC R27, c[0x0][0xfe8] ;  /* 0x0003fa00ff1b8b82 */ /* 0x000ee20000000800 */
[----:B------:R-:W3:Y:S01]  /*3bd0*/  @!P0 LDG.E R20, desc[UR10][R6.64] ;  /* 0x0000000a06148981 */ /* 0x000ee2000c1e1900 */
[----:B------:R-:W-:-:S05]  /*3be0*/  IMAD.IADD R25, R25, 0x1, R2 ;  /* 0x0000000119197824 */ /* 0x000fca00078e0202 */
[C---:B------:R-:W-:Y:S02]  /*3bf0*/  ISETP.GE.AND P3, PT, R25.reuse, R4, PT ;  /* 0x000000041900720c */ /* 0x040fe40003f66270 */
[----:B------:R-:W-:-:S04]  /*3c00*/  IADD3 R19, PT, PT, R25, R2, RZ ;  /* 0x0000000219137210 */ /* 0x000fc80007ffe0ff */
[C---:B------:R-:W-:Y:S02]  /*3c10*/  IADD3 R23, PT, PT, R19.reuse, R2, RZ ;  /* 0x0000000213177210 */ /* 0x040fe40007ffe0ff */
[-C--:B------:R-:W-:Y:S02]  /*3c20*/  ISETP.GE.AND P2, PT, R19, R4.reuse, PT ;  /* 0x000000041300720c */ /* 0x080fe40003f46270 */
[----:B------:R-:W-:-:S03]  /*3c30*/  ISETP.GE.AND P1, PT, R23, R4, PT ;  /* 0x000000041700720c */ /* 0x000fc60003f26270 */
[----:B-1----:R-:W-:-:S04]  /*3c40*/  @!P3 IADD3 R17, P4, PT, R0, R25, RZ ;  /* 0x000000190011b210 */ /* 0x002fc80007f9e0ff */
[----:B------:R-:W-:Y:S02]  /*3c50*/  @!P3 LEA.HI.X.SX32 R26, R25, R3, 0x1, P4 ;  /* 0x00000003191ab211 */ /* 0x000fe400020f0eff */
[----:B------:R-:W-:Y:S01]  /*3c60*/  @!P3 LEA R16, P4, R17, UR8, 0x2 ;  /* 0x000000081110bc11 */ /* 0x000fe2000f8810ff */
[----:B------:R-:W-:Y:S01]  /*3c70*/  @!P3 IMAD.WIDE R8, R25, 0x4, R12 ;  /* 0x000000041908b825 */ /* 0x000fe200078e020c */
[----:B------:R-:W-:Y:S02]  /*3c80*/  MOV R18, RZ ;  /* 0x000000ff00127202 */ /* 0x000fe40000000f00 */
[----:B------:R-:W-:Y:S01]  /*3c90*/  @!P3 LEA.HI.X R17, R17, UR9, R26, 0x2, P4 ;  /* 0x000000091111bc11 */ /* 0x000fe2000a0f141a */
[----:B------:R-:W-:Y:S01]  /*3ca0*/  @!P2 IMAD.WIDE R10, R19, 0x4, R12 ;  /* 0x00000004130aa825 */ /* 0x000fe200078e020c */
[C---:B------:R-:W-:Y:S02]  /*3cb0*/  @!P1 IADD3 R26, P5, PT, R0.reuse, R23, RZ ;  /* 0x00000017001a9210 */ /* 0x040fe40007fbe0ff */
[----:B------:R-:W-:Y:S01]  /*3cc0*/  MOV R28, RZ ;  /* 0x000000ff001c7202 */ /* 0x000fe20000000f00 */
[----:B------:R1:W4:Y:S04]  /*3cd0*/  @!P3 LDG.E R18, desc[UR10][R8.64] ;  /* 0x0000000a0812b981 */ /* 0x000328000c1e1900 */
[----:B------:R5:W4:Y:S01]  /*3ce0*/  @!P2 LDG.E R22, desc[UR10][R10.64] ;  /* 0x0000000a0a16a981 */ /* 0x000b22000c1e1900 */
[----:B-1----:R-:W-:-:S02]  /*3cf0*/  @!P2 IADD3 R9, P4, PT, R0, R19, RZ ;  /* 0x000000130009a210 */ /* 0x002fc40007f9e0ff */
[----:B-----5:R-:W-:Y:S02]  /*3d00*/  @!P1 LEA.HI.X.SX32 R11, R23, R3, 0x1, P5 ;  /* 0x00000003170b9211 */ /* 0x020fe400028f0eff */
[----:B------:R-:W-:-:S04]  /*3d10*/  @!P1 LEA R10, P5, R26, UR8, 0x2 ;  /* 0x000000081a0a9c11 */ /* 0x000fc8000f8a10ff */
[----:B------:R-:W-:Y:S01]  /*3d20*/  @!P1 LEA.HI.X R11, R26, UR9, R11, 0x2, P5 ;  /* 0x000000091a0b9c11 */ /* 0x000fe2000a8f140b */
[----:B------:R-:W-:-:S04]  /*3d30*/  HFMA2 R26, -RZ, RZ, 0, 0 ;  /* 0x00000000ff1a7431 */ /* 0x000fc800000001ff */
[----:B------:R1:W5:Y:S02]  /*3d40*/  @!P1 LDG.E R10, desc[UR10][R10.64] ;  /* 0x0000000a0a0a9981 */ /* 0x000364000c1e1900 */
[----:B-1----:R-:W1:Y:S01]  /*3d50*/  @!P2 LDC R11, c[0x0][0xff0] ;  /* 0x0003fc00ff0bab82 */ /* 0x002e620000000800 */
[----:B0-----:R-:W-:Y:S02]  /*3d60*/  @!P0 FMUL.FTZ R28, R24, R29 ;  /* 0x0000001d181c8220 */ /* 0x001fe40000410000 */
[----:B------:R0:W4:Y:S02]  /*3d70*/  @!P3 LDG.E R24, desc[UR10][R16.64] ;  /* 0x0000000a1018b981 */ /* 0x000124000c1e1900 */
[----:B--2---:R-:W-:Y:S01]  /*3d80*/  @!P0 FFMA.FTZ R29, R14, R15, R28 ;  /* 0x0000000f0e1d8223 */ /* 0x004fe2000001001c */
[----:B------:R-:W-:Y:S02]  /*3d90*/  @!P2 LEA.HI.X.SX32 R14, R19, R3, 0x1, P4 ;  /* 0x00000003130ea211 */ /* 0x000fe400020f0eff */
[----:B------:R-:W4:Y:S01]  /*3da0*/  @!P3 LDC R28, c[0x0][0xff0] ;  /* 0x0003fc00ff1cbb82 */ /* 0x000f220000000800 */
[----:B------:R-:W-:Y:S01]  /*3db0*/  @!P2 LEA R8, P4, R9, UR8, 0x2 ;  /* 0x000000080908ac11 */ /* 0x000fe2000f8810ff */
[----:B---3--:R-:W-:-:S03]  /*3dc0*/  @!P0 FFMA.FTZ R27, -R29, R27, R20 ;  /* 0x0000001b1d1b8223 */ /* 0x008fc60000010114 */
[----:B------:R-:W-:Y:S01]  /*3dd0*/  @!P2 LEA.HI.X R9, R9, UR9, R14, 0x2, P4 ;  /* 0x000000090909ac11 */ /* 0x000fe2000a0f140e */
[----:B------:R-:W-:-:S04]  /*3de0*/  @!P1 IMAD.WIDE R14, R23, 0x4, R12 ;  /* 0x00000004170e9825 */ /* 0x000fc800078e020c */
[----:B0-----:R-:W-:Y:S01]  /*3df0*/  @!P3 IMAD.WIDE R16, R25, 0x4, R12 ;  /* 0x000000041910b825 */ /* 0x001fe200078e020c */
[----:B------:R0:W2:Y:S04]  /*3e00*/  @!P1 LDG.E R26, desc[UR10][R14.64] ;  /* 0x0000000a0e1a9981 */ /* 0x0000a8000c1e1900 */
[----:B------:R3:W1:Y:S04]  /*3e10*/  @!P2 LDG.E R20, desc[UR10][R8.64] ;  /* 0x0000000a0814a981 */ /* 0x000668000c1e1900 */
[----:B------:R5:W-:Y:S01]  /*3e20*/  @!P0 STG.E desc[UR10][R6.64], R27 ;  /* 0x0000001b06008986 */ /* 0x000be2000c10190a */
[----:B------:R-:W-:Y:S01]  /*3e30*/  IMAD.MOV.U32 R25, RZ, RZ, RZ ;  /* 0x000000ffff197224 */ /* 0x000fe200078e00ff */
[----:B0-----:R-:W0:Y:S02]  /*3e40*/  @!P2 LDC R14, c[0x0][0xfdc] ;  /* 0x0003f700ff0eab82 */ /* 0x001e240000000800 */
[----:B------:R-:W5:Y:S06]  /*3e50*/  @!P3 LDG.E R29, desc[UR10][R16.64] ;  /* 0x0000000a101db981 */ /* 0x000f6c000c1e1900 */
[----:B---3--:R-:W3:Y:S08]  /*3e60*/  @!P3 LDC R8, c[0x0][0xfdc] ;  /* 0x0003f700ff08bb82 */ /* 0x008ef00000000800 */
[----:B------:R-:W5:Y:S08]  /*3e70*/  @!P3 LDC R9, c[0x0][0xfe8] ;  /* 0x0003fa00ff09bb82 */ /* 0x000f700000000800 */
[----:B------:R-:W2:Y:S01]  /*3e80*/  @!P2 LDC R15, c[0x0][0xfe8] ;  /* 0x0003fa00ff0fab82 */ /* 0x000ea20000000800 */
[----:B----4-:R-:W-:-:S04]  /*3e90*/  @!P3 FMUL.FTZ R25, R24, R28 ;  /* 0x0000001c1819b220 */ /* 0x010fc80000410000 */
[----:B---3--:R-:W-:-:S04]  /*3ea0*/  @!P3 FFMA.FTZ R18, R18, R8, R25 ;  /* 0x000000081212b223 */ /* 0x008fc80000010019 */
[----:B-----5:R-:W-:Y:S01]  /*3eb0*/  @!P3 FFMA.FTZ R29, -R18, R9, R29 ;  /* 0x00000009121db223 */ /* 0x020fe2000001011d */
[----:B------:R-:W-:Y:S01]  /*3ec0*/  @!P2 IMAD.WIDE R8, R19, 0x4, R12 ;  /* 0x000000041308a825 */ /* 0x000fe200078e020c */
[----:B------:R-:W-:Y:S01]  /*3ed0*/  MOV R7, RZ ;  /* 0x000000ff00077202 */ /* 0x000fe20000000f00 */
[----:B------:R-:W3:Y:S02]  /*3ee0*/  @!P1 LDC R18, c[0x0][0xfe8] ;  /* 0x0003fa00ff129b82 */ /* 0x000ee40000000800 */
[----:B------:R4:W-:Y:S04]  /*3ef0*/  @!P3 STG.E desc[UR10][R16.64], R29 ;  /* 0x0000001d1000b986 */ /* 0x0009e8000c10190a */
[----:B------:R-:W2:Y:S01]  /*3f00*/  @!P2 LDG.E R6, desc[UR10][R8.64] ;  /* 0x0000000a0806a981 */ /* 0x000ea2000c1e1900 */
[----:B-1----:R-:W-:-:S04]  /*3f10*/  @!P2 FMUL.FTZ R7, R20, R11 ;  /* 0x0000000b1407a220 */ /* 0x002fc80000410000 */
[----:B0-----:R-:W-:Y:S01]  /*3f20*/  @!P2 FFMA.FTZ R7, R22, R14, R7 ;  /* 0x0000000e1607a223 */ /* 0x001fe20000010007 */
[----:B----4-:R-:W0:Y:S08]  /*3f30*/  @!P1 LDC R17, c[0x0][0xff0] ;  /* 0x0003fc00ff119b82 */ /* 0x010e300000000800 */
[----:B------:R-:W1:Y:S01]  /*3f40*/  @!P1 LDC R16, c[0x0][0xfdc] ;  /* 0x0003f700ff109b82 */ /* 0x000e620000000800 */
[----:B--2---:R-:W-:Y:S01]  /*3f50*/  @!P2 FFMA.FTZ R15, -R7, R15, R6 ;  /* 0x0000000f070fa223 */ /* 0x004fe20000010106 */
[----:B------:R-:W-:-:S04]  /*3f60*/  @!P1 IMAD.WIDE R6, R23, 0x4, R12 ;  /* 0x0000000417069825 */ /* 0x000fc800078e020c */
[----:B------:R2:W-:Y:S04]  /*3f70*/  @!P2 STG.E desc[UR10][R8.64], R15 ;  /* 0x0000000f0800a986 */ /* 0x0005e8000c10190a */
[----:B------:R-:W3:Y:S01]  /*3f80*/  @!P1 LDG.E R14, desc[UR10][R6.64] ;  /* 0x0000000a060e9981 */ /* 0x000ee2000c1e1900 */
[----:B------:R-:W-:Y:S02]  /*3f90*/  HFMA2 R11, -RZ, RZ, 0, 0 ;  /* 0x00000000ff0b7431 */ /* 0x000fe400000001ff */
[----:B0-----:R-:W-:-:S04]  /*3fa0*/  @!P1 FMUL.FTZ R11, R10, R17 ;  /* 0x000000110a0b9220 */ /* 0x001fc80000410000 */
[----:B-1----:R-:W-:Y:S01]  /*3fb0*/  @!P1 FFMA.FTZ R11, R26, R16, R11 ;  /* 0x000000101a0b9223 */ /* 0x002fe2000001000b */
[----:B------:R-:W-:-:S04]  /*3fc0*/  LEA R5, R2, R5, 0x2 ;  /* 0x0000000502057211 */ /* 0x000fc800078e10ff */
[----:B------:R-:W-:Y:S01]  /*3fd0*/  ISETP.GE.AND P0, PT, R5, R4, PT ;  /* 0x000000040500720c */ /* 0x000fe20003f06270 */
[----:B---3--:R-:W-:-:S05]  /*3fe0*/  @!P1 FFMA.FTZ R11, -R11, R18, R14 ;  /* 0x000000120b0b9223 */ /* 0x008fca000001010e */
[----:B------:R2:W-:Y:S07]  /*3ff0*/  @!P1 STG.E desc[UR10][R6.64], R11 ;  /* 0x0000000b06009986 */ /* 0x0005ee000c10190a */
[----:B------:R-:W-:Y:S05]  /*4000*/  @!P0 BRA `(.L_x_119) ;  /* 0xfffffff800b48947 */ /* 0x000fea000383ffff */
[----:B------:R-:W-:Y:S05]  /*4010*/  EXIT ;  /* 0x000000000000794d */ /* 0x000fea0003800000 */
.L_x_118:
[----:B------:R-:W-:Y:S05]  /*4020*/  @P0 BRA `(.L_x_120) ;  /* 0x0000000400040947 */ /* 0x000fea0003800000 */
[----:B------:R-:W-:-:S07]  /*4030*/  MOV R5, RZ ;  /* 0x000000ff00057202 */ /* 0x000fce0000000f00 */
.L_x_121:
[----:B-1----:R-:W-:-:S04]  /*4040*/  IADD3 R15, PT, PT, R21, R5, RZ ;  /* 0x00000005150f7210 */ /* 0x002fc80007ffe0ff */
[----:B------:R-:W-:-:S13]  /*4050*/  ISETP.GE.AND P0, PT, R15, R4, PT ;  /* 0x000000040f00720c */ /* 0x000fda0003f06270 */
[----:B------:R-:W-:Y:S01]  /*4060*/  @!P0 IADD3 R6, P1, PT, R0, R15, RZ ;  /* 0x0000000f00068210 */ /* 0x000fe20007f3e0ff */
[----:B------:R-:W0:Y:S03]  /*4070*/  @!P0 LDC R27, c[0x0][0xff0] ;  /* 0x0003fc00ff1b8b82 */ /* 0x000e260000000800 */
[----:B------:R-:W-:Y:S02]  /*4080*/  @!P0 LEA.HI.X.SX32 R7, R15, R3, 0x1, P1 ;  /* 0x000000030f078211 */ /* 0x000fe400008f0eff */
[----:B------:R-:W-:-:S04]  /*4090*/  @!P0 LEA R10, P1, R6, UR8, 0x2 ;  /* 0x00000008060a8c11 */ /* 0x000fc8000f8210ff */
[----:B------:R-:W-:Y:S01]  /*40a0*/  @!P0 LEA.HI.X R11, R6, UR9, R7, 0x2, P1 ;  /* 0x00000009060b8c11 */ /* 0x000fe200088f1407 */
[C---:B------:R-:W-:Y:S01]  /*40b0*/  @!P0 IMAD.WIDE R8, R15.reuse, 0x4, R12 ;  /* 0x000000040f088825 */ /* 0x040fe200078e020c */
[----:B------:R-:W1:Y:S03]  /*40c0*/  @!P0 LDC R6, c[0x0][0xfe8] ;  /* 0x0003fa00ff068b82 */ /* 0x000e660000000800 */
[----:B------:R2:W0:Y:S04]  /*40d0*/  @!P0 LDG.E R10, desc[UR10][R10.64] ;  /* 0x0000000a0a0a8981 */ /* 0x000428000c1e1900 */
[----:B------:R-:W1:Y:S01]  /*40e0*/  @!P0 LDG.E R25, desc[UR10][R8.64] ;  /* 0x0000000a08198981 */ /* 0x000e62000c1e1900 */
[----:B------:R-:W-:Y:S01]  /*40f0*/  IADD3 R7, PT, PT, R15, R2, RZ ;  /* 0x000000020f077210 */ /* 0x000fe20007ffe0ff */
[----:B------:R-:W-:-:S03]  /*4100*/  HFMA2 R18, -RZ, RZ, 0, 0 ;  /* 0x00000000ff127431 */ /* 0x000fc600000001ff */
[C---:B------:R-:W-:Y:S01]  /*4110*/  ISETP.GE.AND P3, PT, R7.reuse, R4, PT ;  /* 0x000000040700720c */ /* 0x040fe20003f66270 */
[----:B------:R-:W-:-:S05]  /*4120*/  IMAD.IADD R23, R7, 0x1, R2 ;  /* 0x0000000107177824 */ /* 0x000fca00078e0202 */
[C---:B------:R-:W-:Y:S02]  /*4130*/  IADD3 R19, PT, PT, R23.reuse, R2, RZ ;  /* 0x0000000217137210 */ /* 0x040fe40007ffe0ff */
[-C--:B------:R-:W-:Y:S02]  /*4140*/  ISETP.GE.AND P2, PT, R23, R4.reuse, PT ;  /* 0x000000041700720c */ /* 0x080fe40003f46270 */
[----:B------:R-:W-:-:S03]  /*4150*/  ISETP.GE.AND P1, PT, R19, R4, PT ;  /* 0x000000041300720c */ /* 0x000fc60003f26270 */
[----:B------:R-:W-:Y:S01]  /*4160*/  @!P3 IADD3 R14, P4, PT, R0, R7, RZ ;  /* 0x00000007000eb210 */ /* 0x000fe20007f9e0ff */
[----:B------:R-:W3:Y:S03]  /*4170*/  @!P3 LDC R29, c[0x0][0xff0] ;  /* 0x0003fc00ff1dbb82 */ /* 0x000ee60000000800 */
[----:B------:R-:W-:Y:S02]  /*4180*/  @!P3 LEA.HI.X.SX32 R15, R7, R3, 0x1, P4 ;  /* 0x00000003070fb211 */ /* 0x000fe400020f0eff */
[----:B------:R-:W-:Y:S02]  /*4190*/  @!P3 LEA R16, P4, R14, UR8, 0x2 ;  /* 0x000000080e10bc11 */ /* 0x000fe4000f8810ff */
[C---:B--2---:R-:W-:Y:S02]  /*41a0*/  @!P2 IADD3 R11, P5, PT, R0.reuse, R23, RZ ;  /* 0x00000017000ba210 */ /* 0x044fe40007fbe0ff */
[----:B------:R-:W-:-:S02]  /*41b0*/  @!P1 IADD3 R20, P6, PT, R0, R19, RZ ;  /* 0x0000001300149210 */ /* 0x000fc40007fde0ff */
[----:B------:R-:W-:Y:S02]  /*41c0*/  @!P3 LEA.HI.X R17, R14, UR9, R15, 0x2, P4 ;  /* 0x000000090e11bc11 */ /* 0x000fe4000a0f140f */
[----:B------:R-:W-:Y:S02]  /*41d0*/  @!P2 LEA.HI.X.SX32 R22, R23, R3, 0x1, P5 ;  /* 0x000000031716a211 */ /* 0x000fe400028f0eff */
[C---:B------:R-:W-:Y:S01]  /*41e0*/  @!P2 LEA R14, P4, R11.reuse, UR8, 0x2 ;  /* 0x000000080b0eac11 */ /* 0x040fe2000f8810ff */
[----:B------:R-:W3:Y:S03]  /*41f0*/  @!P3 LDG.E R16, desc[UR10][R16.64] ;  /* 0x0000000a1010b981 */ /* 0x000ee6000c1e1900 */
[----:B------:R-:W-:-:S05]  /*4200*/  @!P2 LEA.HI.X R15, R11, UR9, R22, 0x2, P4 ;  /* 0x000000090b0fac11 */ /* 0x000fca000a0f1416 */
[----:B------:R-:W2:Y:S01]  /*4210*/  @!P2 LDG.E R14, desc[UR10][R14.64] ;  /* 0x0000000a0e0ea981 */ /* 0x000ea2000c1e1900 */
[----:B0-----:R-:W-:Y:S01]  /*4220*/  @!P0 FMUL.FTZ R18, R10, R27 ;  /* 0x0000001b0a128220 */ /* 0x001fe20000410000 */
[----:B------:R-:W-:Y:S02]  /*4230*/  @!P1 LEA.HI.X.SX32 R27, R19, R3, 0x1, P6 ;  /* 0x00000003131b9211 */ /* 0x000fe400030f0eff */
[----:B------:R-:W-:Y:S01]  /*4240*/  @!P1 LEA R10, P5, R20, UR8, 0x2 ;  /* 0x00000008140a9c11 */ /* 0x000fe2000f8a10ff */
[----:B-1----:R-:W-:Y:S01]  /*4250*/  @!P0 FFMA.FTZ R25, -R18, R6, R25 ;  /* 0x0000000612198223 */ /* 0x002fe20000010119 */
[----:B------:R-:W-:Y:S02]  /*4260*/  @!P3 IMAD.WIDE R6, R7, 0x4, R12 ;  /* 0x000000040706b825 */ /* 0x000fe400078e020c */
[----:B------:R-:W-:Y:S02]  /*4270*/  @!P1 LEA.HI.X R11, R20, UR9, R27, 0x2, P5 ;  /* 0x00000009140b9c11 */ /* 0x000fe4000a8f141b */
[----:B------:R-:W0:Y:S03]  /*4280*/  @!P3 LDC R20, c[0x0][0xfe8] ;  /* 0x0003fa00ff14bb82 */ /* 0x000e260000000800 */
[----:B------:R1:W4:Y:S04]  /*4290*/  @!P1 LDG.E R10, desc[UR10][R10.64] ;  /* 0x0000000a0a0a9981 */ /* 0x000328000c1e1900 */
[----:B------:R5:W-:Y:S04]  /*42a0*/  @!P0 STG.E desc[UR10][R8.64], R25 ;  /* 0x0000001908008986 */ /* 0x000be8000c10190a */
[----:B------:R-:W0:Y:S01]  /*42b0*/  @!P3 LDG.E R27, desc[UR10][R6.64] ;  /* 0x0000000a061bb981 */ /* 0x000e22000c1e1900 */
[----:B------:R-:W-:Y:S01]  /*42c0*/  MOV R18, RZ ;  /* 0x000000ff00127202 */ /* 0x000fe20000000f00 */
[----:B-1----:R-:W2:Y:S08]  /*42d0*/  @!P2 LDC R11, c[0x0][0xff0] ;  /* 0x0003fc00ff0bab82 */ /* 0x002eb00000000800 */
[----:B-----5:R-:W1:Y:S01]  /*42e0*/  @!P2 LDC R9, c[0x0][0xfe8] ;  /* 0x0003fa00ff09ab82 */ /* 0x020e620000000800 */
[----:B---3--:R-:W-:Y:S01]  /*42f0*/  @!P3 FMUL.FTZ R18, R16, R29 ;  /* 0x0000001d1012b220 */ /* 0x008fe20000410000 */
[----:B------:R-:W-:-:S04]  /*4300*/  @!P2 IMAD.WIDE R16, R23, 0x4, R12 ;  /* 0x000000041710a825 */ /* 0x000fc800078e020c */
[----:B0-----:R-:W-:-:S05]  /*4310*/  @!P3 FFMA.FTZ R27, -R18, R20, R27 ;  /* 0x00000014121bb223 */ /* 0x001fca000001011b */
[----:B------:R0:W-:Y:S04]  /*4320*/  @!P3 STG.E desc[UR10][R6.64], R27 ;  /* 0x0000001b0600b986 */ /* 0x0001e8000c10190a */
[----:B------:R-:W1:Y:S01]  /*4330*/  @!P2 LDG.E R15, desc[UR10][R16.64] ;  /* 0x0000000a100fa981 */ /* 0x000e62000c1e1900 */
[----:B------:R-:W-:Y:S02]  /*4340*/  HFMA2 R8, -RZ, RZ, 0, 0 ;  /* 0x00000000ff087431 */ /* 0x000fe400000001ff */
[----:B--2---:R-:W-:Y:S01]  /*4350*/  @!P2 FMUL.FTZ R8, R14, R11 ;  /* 0x0000000b0e08a220 */ /* 0x004fe20000410000 */
[----:B0-----:R-:W0:Y:S03]  /*4360*/  @!P1 LDC R7, c[0x0][0xfe8] ;  /* 0x0003fa00ff079b82 */ /* 0x001e260000000800 */
[----:B-1----:R-:W-:Y:S01]  /*4370*/  @!P2 FFMA.FTZ R15, -R8, R9, R15 ;  /* 0x00000009080fa223 */ /* 0x002fe2000001010f */
[----:B------:R-:W-:-:S04]  /*4380*/  @!P1 IMAD.WIDE R8, R19, 0x4, R12 ;  /* 0x0000000413089825 */ /* 0x000fc800078e020c */
[----:B------:R-:W4:Y:S01]  /*4390*/  @!P1 LDC R19, c[0x0][0xff0] ;  /* 0x0003fc00ff139b82 */ /* 0x000f220000000800 */
[----:B------:R1:W-:Y:S04]  /*43a0*/  @!P2 STG.E desc[UR10][R16.64], R15 ;  /* 0x0000000f1000a986 */ /* 0x0003e8000c10190a */
[----:B------:R-:W0:Y:S01]  /*43b0*/  @!P1 LDG.E R11, desc[UR10][R8.64] ;  /* 0x0000000a080b9981 */ /* 0x000e22000c1e1900 */
[----:B------:R-:W-:Y:S02]  /*43c0*/  MOV R6, RZ ;  /* 0x000000ff00067202 */ /* 0x000fe40000000f00 */
[----:B------:R-:W-:Y:S01]  /*43d0*/  LEA R5, R2, R5, 0x2 ;  /* 0x0000000502057211 */ /* 0x000fe200078e10ff */
[----:B----4-:R-:W-:-:S03]  /*43e0*/  @!P1 FMUL.FTZ R6, R10, R19 ;  /* 0x000000130a069220 */ /* 0x010fc60000410000 */
[----:B------:R-:W-:Y:S01]  /*43f0*/  ISETP.GE.AND P0, PT, R5, R4, PT ;  /* 0x000000040500720c */ /* 0x000fe20003f06270 */
[----:B0-----:R-:W-:-:S05]  /*4400*/  @!P1 FFMA.FTZ R11, -R6, R7, R11 ;  /* 0x00000007060b9223 */ /* 0x001fca000001010b */
[----:B------:R1:W-:Y:S07]  /*4410*/  @!P1 STG.E desc[UR10][R8.64], R11 ;  /* 0x0000000b08009986 */ /* 0x0003ee000c10190a */
[----:B------:R-:W-:Y:S05]  /*4420*/  @!P0 BRA `(.L_x_121) ;  /* 0xfffffffc00048947 */ /* 0x000fea000383ffff */
[----:B------:R-:W-:Y:S05]  /*4430*/  EXIT ;  /* 0x000000000000794d */ /* 0x000fea0003800000 */
.L_x_120:
[----:B------:R-:W-:-:S07]  /*4440*/  IMAD.MOV.U32 R5, RZ, RZ, RZ ;  /* 0x000000ffff057224 */ /* 0x000fce00078e00ff */
.L_x_122:
        /* <DEDUP_REMOVED lines=12> */
[----:B------:R-:W-:-:S03]  /*4510*/  @!P0 IMAD.WIDE R6, R25, 0x4, R12 ;  /* 0x0000000419068825 */ /* 0x000fc600078e020c */
[----:B------:R-:W3:Y:S02]  /*4520*/  @!P0 LDC R27, c[0x0][0xfe8] ;  /* 0x0003fa00ff1b8b82 */ /* 0x000ee40000000800 */
[----:B------:R-:W3:Y:S01]  /*4530*/  @!P0 LDG.E R20, desc[UR10][R6.64] ;  /* 0x0000000a06148981 */ /* 0x000ee2000c1e1900 */
[----:B------:R-:W-:-:S04]  /*4540*/  IADD3 R25, PT, PT, R25, R2, RZ ;  /* 0x0000000219197210 */ /* 0x000fc80007ffe0ff */
[C---:B------:R-:W-:Y:S02]  /*4550*/  ISETP.GE.AND P3, PT, R25.reuse, R4, PT ;  /* 0x000000041900720c */ /* 0x040fe40003f66270 */
[----:B------:R-:W-:-:S04]  /*4560*/  IADD3 R19, PT, PT, R25, R2, RZ ;  /* 0x0000000219137210 */ /* 0x000fc80007ffe0ff */
[C---:B------:R-:W-:Y:S02]  /*4570*/  IADD3 R23, PT, PT, R19.reuse, R2, RZ ;  /* 0x0000000213177210 */ /* 0x040fe40007ffe0ff */
[-C--:B------:R-:W-:Y:S02]  /*4580*/  ISETP.GE.AND P2, PT, R19, R4.reuse, PT ;  /* 0x000000041300720c */ /* 0x080fe40003f46270 */
[----:B------:R-:W-:-:S03]  /*4590*/  ISETP.GE.AND P1, PT, R23, R4, PT ;  /* 0x000000041700720c */ /* 0x000fc60003f26270 */
[----:B-1----:R-:W-:Y:S01]  /*45a0*/  @!P3 IADD3 R17, P4, PT, R0, R25, RZ ;  /* 0x000000190011b210 */ /* 0x002fe20007f9e0ff */
[----:B------:R-:W-:Y:S01]  /*45b0*/  HFMA2 R28, -RZ, RZ, 0, 0 ;  /* 0x00000000ff1c7431 */ /* 0x000fe200000001ff */
[----:B------:R-:W-:Y:S01]  /*45c0*/  MOV R18, RZ ;  /* 0x000000ff00127202 */ /* 0x000fe20000000f00 */
[C-C-:B------:R-:W-:Y:S01]  /*45d0*/  @!P3 IMAD.WIDE R8, R25.reuse, 0x4, R12.reuse ;  /* 0x000000041908b825 */ /* 0x140fe200078e020c */
[----:B------:R-:W-:Y:S02]  /*45e0*/  @!P3 LEA.HI.X.SX32 R26, R25, R3, 0x1, P4 ;  /* 0x00000003191ab211 */ /* 0x000fe400020f0eff */
[----:B------:R-:W-:Y:S01]  /*45f0*/  @!P3 LEA R16, P4, R17, UR8, 0x2 ;  /* 0x000000081110bc11 */ /* 0x000fe2000f8810ff */
[----:B------:R-:W-:Y:S01]  /*4600*/  IMAD.MOV.U32 R22, RZ, RZ, RZ ;  /* 0x000000ffff167224 */ /* 0x000fe200078e00ff */
[----:B------:R1:W4:Y:S01]  /*4610*/  @!P3 LDG.E R18, desc[UR10][R8.64] ;  /* 0x0000000a0812b981 */ /* 0x000322000c1e1900 */
[----:B------:R-:W-:Y:S01]  /*4620*/  @!P2 IMAD.WIDE R10, R19, 0x4, R12 ;  /* 0x00000004130aa825 */ /* 0x000fe200078e020c */
[----:B------:R-:W-:-:S02]  /*4630*/  @!P3 LEA.HI.X R17, R17, UR9, R26, 0x2, P4 ;  /* 0x000000091111bc11 */ /* 0x000fc4000a0f141a */
[C---:B------:R-:W-:Y:S02]  /*4640*/  @!P1 IADD3 R26, P5, PT, R0.reuse, R23, RZ ;  /* 0x00000017001a9210 */ /* 0x040fe40007fbe0ff */
[----:B------:R5:W4:Y:S01]  /*4650*/  @!P2 LDG.E R22, desc[UR10][R10.64] ;  /* 0x0000000a0a16a981 */ /* 0x000b22000c1e1900 */
[----:B-1----:R-:W-:Y:S02]  /*4660*/  @!P2 IADD3 R9, P4, PT, R0, R19, RZ ;  /* 0x000000130009a210 */ /* 0x002fe40007f9e0ff */
[----:B-----5:R-:W-:Y:S02]  /*4670*/  @!P1 LEA.HI.X.SX32 R11, R23, R3, 0x1, P5 ;  /* 0x00000003170b9211 */ /* 0x020fe400028f0eff */
[----:B------:R-:W-:-:S04]  /*4680*/  @!P1 LEA R10, P5, R26, UR8, 0x2 ;  /* 0x000000081a0a9c11 */ /* 0x000fc8000f8a10ff */
[----:B------:R-:W-:Y:S02]  /*4690*/  @!P1 LEA.HI.X R11, R26, UR9, R11, 0x2, P5 ;  /* 0x000000091a0b9c11 */ /* 0x000fe4000a8f140b */
[----:B------:R-:W-:-:S03]  /*46a0*/  MOV R26, RZ ;  /* 0x000000ff001a7202 */ /* 0x000fc60000000f00 */
        /* <DEDUP_REMOVED lines=15> */
[----:B------:R-:W-:Y:S01]  /*47a0*/  HFMA2 R25, -RZ, RZ, 0, 0 ;  /* 0x00000000ff197431 */ /* 0x000fe200000001ff */
        /* <DEDUP_REMOVED lines=30> */
.L_x_123:
        /* <DEDUP_REMOVED lines=15> */
.L_x_168:


//--------------------- .text._Z25multi_tensor_apply_kernelI18TensorListMetadataILi3EE10SGDFunctorILi3EN3c104HalfES4_EJffffbbbfEEvlPViT_T0_DpT1_ --------------------------
	.section	.text._Z25multi_tensor_apply_kernelI18TensorListMetadataILi3EE10SGDFunctorILi3EN3c104HalfES4_EJffffbbbfEEvlPViT_T0_DpT1_,"ax",@progbits
	.align	128
        .global         _Z25multi_tensor_apply_kernelI18TensorListMetadataILi3EE10SGDFunctorILi3EN3c104HalfES4_EJffffbbbfEEvlPViT_T0_DpT1_
        .type           _Z25multi_tensor_apply_kernelI18TensorListMetadataILi3EE10SGDFunctorILi3EN3c104HalfES4_EJffffbbbfEEvlPViT_T0_DpT1_,@function
        .size           _Z25multi_tensor_apply_kernelI18TensorListMetadataILi3EE10SGDFunctorILi3EN3c104HalfES4_EJffffbbbfEEvlPViT_T0_DpT1_,(.L_x_169 - _Z25multi_tensor_apply_kernelI18TensorListMetadataILi3EE10SGDFunctorILi3EN3c104HalfES4_EJffffbbbfEEvlPViT_T0_DpT1_)
        .other          _Z25multi_tensor_apply_kernelI18TensorListMetadataILi3EE10SGDFunctorILi3EN3c104HalfES4_EJffffbbbfEEvlPViT_T0_DpT1_,@"STO_CUDA_ENTRY STV_DEFAULT"
_Z25multi_tensor_apply_kernelI18TensorListMetadataILi3EE10SGDFunctorILi3EN3c104HalfES4_EJffffbbbfEEvlPViT_T0_DpT1_:
.text._Z25multi_tensor_apply_kernelI18TensorListMetadataILi3EE10SGDFunctorILi3EN3c104HalfES4_EJffffbbbfEEvlPViT_T0_DpT1_:
        /* <DEDUP_REMOVED lines=20> */
[----:B------:R-:W0:Y:S01]  /*0140*/  LDCU UR10, c[0x0][0xfdc] ;  /* 0x0001fb80ff0a77ac */ /* 0x000e220008000800 */
[----:B------:R-:W1:Y:S01]  /*0150*/  S2R R21, SR_TID.X ;  /* 0x0000000000157919 */ /* 0x000e620000002100 */
[----:B------:R-:W-:Y:S01]  /*0160*/  SHF.R.S32.HI R4, RZ, 0x1f, R5 ;  /* 0x0000001fff047819 */ /* 0x000fe20000011405 */
[----:B------:R-:W2:Y:S01]  /*0170*/  LDCU UR13, c[0x0][0xfe0] ;  /* 0x0001fc00ff0d77ac */ /* 0x000ea20008000800 */
[C---:B------:R-:W-:Y:S02]  /*0180*/  SHF.L.U32 R14, R5.reuse, 0x1, RZ ;  /* 0x00000001050e7819 */ /* 0x040fe400000006ff */
[----:B------:R-:W-:Y:S01]  /*0190*/  SHF.L.U64.HI R2, R5, 0x1, R4 ;  /* 0x0000000105027819 */ /* 0x000fe20000010204 */
[----:B------:R-:W3:Y:S01]  /*01a0*/  LDCU.64 UR6, c[0x0][UR4+0x500] ;  /* 0x0000a000040677ac */ /* 0x000ee20008000a00 */
[----:B------:R-:W-:Y:S01]  /*01b0*/  VIMNMX.U32 R3, PT, PT, R3, R0, PT ;  /* 0x0000000003037248 */ /* 0x000fe20003fe0000 */
[----:B------:R-:W4:Y:S01]  /*01c0*/  LDCU.S8 UR5, c[0x0][0xfee] ;  /* 0x0001fdc0ff0577ac */ /* 0x000f220008000200 */
[----:B------:R-:W1:Y:S01]  /*01d0*/  LDCU UR12, c[0x0][0x360] ;  /* 0x00006c00ff0c77ac */ /* 0x000e620008000800 */
[----:B0-----:R-:W-:Y:S01]  /*01e0*/  FSETP.NEU.FTZ.AND P0, PT, RZ, UR10, PT ;  /* 0x0000000aff007c0b */ /* 0x001fe2000bf1d000 */
[----:B------:R-:W0:Y:S01]  /*01f0*/  LDCU.64 UR10, c[0x0][UR4+0x380] ;  /* 0x00007000040a77ac */ /* 0x000e220008000a00 */
[----:B---3--:R-:W-:-:S04]  /*0200*/  IADD3 R12, P1, PT, R14, UR6, RZ ;  /* 0x000000060e0c7c10 */ /* 0x008fc8000ff3e0ff */
[----:B------:R-:W-:-:S07]  /*0210*/  IADD3.X R13, PT, PT, R2, UR7, RZ, P1, !PT ;  /* 0x00000007020d7c10 */ /* 0x000fce0008ffe4ff */
[----:B------:R-:W-:Y:S01]  /*0220*/  VOTEU.ANY UP0, P0 ;  /* 0x0000000000ff7886 */ /* 0x000fe20000000100 */
[----:B--2---:R-:W-:Y:S01]  /*0230*/  FSETP.NEU.FTZ.AND P0, PT, RZ, UR13, PT ;  /* 0x0000000dff007c0b */ /* 0x004fe2000bf1d000 */
[----:B----4-:R-:W-:Y:S02]  /*0240*/  UISETP.EQ.AND UP1, UPT, UR5, URZ, UP0 ;  /* 0x000000ff0500728c */ /* 0x010fe40008722270 */
[----:B------:R-:W-:-:S10]  /*0250*/  UISETP.NE.AND UP0, UPT, UR5, URZ, UP0 ;  /* 0x000000ff0500728c */ /* 0x000fd40008705270 */
[----:B01----:R-:W-:Y:S05]  /*0260*/  @!P0 BRA `(.L_x_124) ;  /* 0x0000004c00508947 */ /* 0x003fea0003800000 */
        /* <DEDUP_REMOVED lines=11> */
[----:B------:R-:W0:Y:S01]  /*0320*/  LDCU UR6, c[0x0][0xfdc] ;  /* 0x0001fb80ff0677ac */ /* 0x000e220008000800 */
[----:B------:R-:W1:Y:S01]  /*0330*/  LDCU UR5, c[0x0][0xfe8] ;  /* 0x0001fd00ff0577ac */ /* 0x000e620008000800 */
[----:B------:R-:W2:Y:S01]  /*0340*/  LDCU UR7, c[0x0][0xfe0] ;  /* 0x0001fc00ff0777ac */ /* 0x000ea20008000800 */
[----:B------:R-:W-:-:S05]  /*0350*/  UMOV UR4, URZ ;  /* 0x000000ff00047c82 */ /* 0x000fca0008000000 */
.L_x_139:
[----:B0-----:R-:W-:-:S04]  /*0360*/  IADD3 R24, PT, PT, R21, UR4, RZ ;  /* 0x0000000415187c10 */ /* 0x001fc8000fffe0ff */
[C---:B------:R-:W-:Y:S02]  /*0370*/  ISETP.GE.AND P2, PT, R24.reuse, R3, PT ;  /* 0x000000031800720c */ /* 0x040fe40003f46270 */
[----:B----4-:R-:W-:-:S04]  /*0380*/  IADD3 R11, PT, PT, R24, UR12, RZ ;  /* 0x0000000c180b7c10 */ /* 0x010fc8000fffe0ff */
[C---:B------:R-:W-:Y:S02]  /*0390*/  ISETP.GE.AND P3, PT, R11.reuse, R3, PT ;  /* 0x000000030b00720c */ /* 0x040fe40003f66270 */
[----:B--23--:R-:W-:-:S04]  /*03a0*/  IADD3 R7, PT, PT, R11, UR12, RZ ;  /* 0x0000000c0b077c10 */ /* 0x00cfc8000fffe0ff */
[----:B------:R-:W-:Y:S02]  /*03b0*/  ISETP.GE.AND P1, PT, R7, R3, PT ;  /* 0x000000030700720c */ /* 0x000fe40003f26270 */
[----:B-1----:R-:W-:-:S04]  /*03c0*/  @!P2 IADD3 R0, P0, PT, R5, R24, RZ ;  /* 0x000000180500a210 */ /* 0x002fc80007f1e0ff */
[----:B------:R-:W-:Y:S02]  /*03d0*/  @!P2 LEA.HI.X.SX32 R9, R24, R4, 0x1, P0 ;  /* 0x000000041809a211 */ /* 0x000fe400000f0eff */
[----:B------:R-:W-:-:S04]  /*03e0*/  @!P2 LEA R16, P0, R0, UR10, 0x1 ;  /* 0x0000000a0010ac11 */ /* 0x000fc8000f8008ff */
[----:B------:R-:W-:Y:S02]  /*03f0*/  @!P2 LEA.HI.X R17, R0, UR11, R9, 0x1, P0 ;  /* 0x0000000b0011ac11 */ /* 0x000fe400080f0c09 */
[----:B------:R-:W-:Y:S02]  /*0400*/  @!P3 IADD3 R0, P0, PT, R5, R11, RZ ;  /* 0x0000000b0500b210 */ /* 0x000fe40007f1e0ff */
[----:B------:R-:W-:Y:S01]  /*0410*/  IADD3 R6, PT, PT, R7, UR12, RZ ;  /* 0x0000000c07067c10 */ /* 0x000fe2000fffe0ff */
[----:B------:R3:W4:Y:S01]  /*0420*/  @!P2 LDG.E.U16 R23, desc[UR8][R16.64] ;  /* 0x000000081017a981 */ /* 0x000722000c1e1500 */
[----:B------:R-:W-:Y:S02]  /*0430*/  @!P3 LEA.HI.X.SX32 R9, R11, R4, 0x1, P0 ;  /* 0x000000040b09b211 */ /* 0x000fe400000f0eff */
[----:B------:R-:W-:-:S04]  /*0440*/  @!P3 LEA R20, P0, R0, UR10, 0x1 ;  /* 0x0000000a0014bc11 */ /* 0x000fc8000f8008ff */
[----:B------:R-:W-:Y:S02]  /*0450*/  @!P3 LEA.HI.X R21, R0, UR11, R9, 0x1, P0 ;  /* 0x0000000b0015bc11 */ /* 0x000fe400080f0c09 */
[----:B------:R-:W-:Y:S02]  /*0460*/  ISETP.GE.AND P0, PT, R6, R3, PT ;  /* 0x000000030600720c */ /* 0x000fe40003f06270 */
[----:B------:R-:W-:Y:S01]  /*0470*/  @!P1 IADD3 R0, P4, PT, R5, R7, RZ ;  /* 0x0000000705009210 */ /* 0x000fe20007f9e0ff */
[----:B------:R-:W5:Y:S03]  /*0480*/  @!P3 LDG.E.U16 R2, desc[UR8][R20.64] ;  /* 0x000000081402b981 */ /* 0x000f66000c1e1500 */
[----:B------:R-:W-:Y:S02]  /*0490*/  @!P1 LEA.HI.X.SX32 R9, R7, R4, 0x1, P4 ;  /* 0x0000000407099211 */ /* 0x000fe400020f0eff */
[----:B------:R-:W-:-:S04]  /*04a0*/  @!P1 LEA R8, P4, R0, UR10, 0x1 ;  /* 0x0000000a00089c11 */ /* 0x000fc8000f8808ff */
[----:B------:R-:W-:Y:S02]  /*04b0*/  @!P1 LEA.HI.X R9, R0, UR11, R9, 0x1, P4 ;  /* 0x0000000b00099c11 */ /* 0x000fe4000a0f0c09 */
[----:B------:R-:W-:-:S03]  /*04c0*/  @!P0 IADD3 R10, P4, PT, R5, R6, RZ ;  /* 0x00000006050a8210 */ /* 0x000fc60007f9e0ff */
[----:B------:R0:W2:Y:S01]  /*04d0*/  @!P1 LDG.E.U16 R0, desc[UR8][R8.64] ;  /* 0x0000000808009981 */ /* 0x0000a2000c1e1500 */
[----:B---3--:R-:W-:Y:S01]  /*04e0*/  @!P0 LEA.HI.X.SX32 R17, R6, R4, 0x1, P4 ;  /* 0x0000000406118211 */ /* 0x008fe200020f0eff */
[----:B------:R-:W-:Y:S01]  /*04f0*/  @!P2 IMAD.WIDE R18, R24, 0x2, R12 ;  /* 0x000000021812a825 */ /* 0x000fe200078e020c */
[----:B------:R-:W-:-:S04]  /*0500*/  @!P0 LEA R26, P4, R10, UR10, 0x1 ;  /* 0x0000000a0a1a8c11 */ /* 0x000fc8000f8808ff */
[----:B------:R-:W-:Y:S01]  /*0510*/  @!P0 LEA.HI.X R27, R10, UR11, R17, 0x1, P4 ;  /* 0x0000000b0a1b8c11 */ /* 0x000fe2000a0f0c11 */
[C---:B------:R-:W-:Y:S01]  /*0520*/  @!P3 IMAD.WIDE R16, R11.reuse, 0x2, R12 ;  /* 0x000000020b10b825 */ /* 0x040fe200078e020c */
[----:B------:R3:W2:Y:S03]  /*0530*/  @!P2 LDG.E.U16 R22, desc[UR8][R18.64] ;  /* 0x000000081216a981 */ /* 0x0006a6000c1e1500 */
[----:B------:R-:W-:Y:S01]  /*0540*/  @!P3 IMAD.WIDE R10, R11, 0x2, R14 ;  /* 0x000000020b0ab825 */ /* 0x000fe200078e020e */
[----:B------:R-:W2:Y:S03]  /*0550*/  @!P0 LDG.E.U16 R27, desc[UR8][R26.64] ;  /* 0x000000081a1b8981 */ /* 0x000ea6000c1e1500 */
[C---:B0-----:R-:W-:Y:S01]  /*0560*/  @!P1 IMAD.WIDE R8, R7.reuse, 0x2, R12 ;  /* 0x0000000207089825 */ /* 0x041fe200078e020c */
[----:B------:R0:W2:Y:S03]  /*0570*/  @!P3 LDG.E.U16 R20, desc[UR8][R16.64] ;  /* 0x000000081014b981 */ /* 0x0000a6000c1e1500 */
[----:B------:R-:W-:Y:S01]  /*0580*/  @!P2 IMAD.WIDE R28, R24, 0x2, R14 ;  /* 0x00000002181ca825 */ /* 0x000fe200078e020e */
[----:B------:R-:W2:Y:S03]  /*0590*/  @!P3 LDG.E.U16 R11, desc[UR8][R10.64] ;  /* 0x000000080a0bb981 */ /* 0x000ea6000c1e1500 */
[C---:B---3--:R-:W-:Y:S01]  /*05a0*/  @!P0 IMAD.WIDE R18, R6.reuse, 0x2, R12 ;  /* 0x0000000206128825 */ /* 0x048fe200078e020c */
[----:B------:R3:W2:Y:S03]  /*05b0*/  @!P2 LDG.E.U16 R21, desc[UR8][R28.64] ;  /* 0x000000081c15a981 */ /* 0x0006a6000c1e1500 */
[--C-:B0-----:R-:W-:Y:S01]  /*05c0*/  @!P1 IMAD.WIDE R16, R7, 0x2, R14.reuse ;  /* 0x0000000207109825 */ /* 0x101fe200078e020e */
[----:B------:R0:W2:Y:S05]  /*05d0*/  @!P1 LDG.E.U16 R10, desc[UR8][R8.64] ;  /* 0x00000008080a9981 */ /* 0x0000aa000c1e1500 */
[----:B------:R-:W2:Y:S01]  /*05e0*/  @!P1 LDG.E.U16 R16, desc[UR8][R16.64] ;  /* 0x0000000810109981 */ /* 0x000ea2000c1e1500 */
[----:B---3--:R-:W3:Y:S01]  /*05f0*/  @!P2 LDC R28, c[0x0][0xff0] ;  /* 0x0003fc00ff1cab82 */ /* 0x008ee20000000800 */
[----:B0-----:R-:W-:-:S07]  /*0600*/  @!P0 IMAD.WIDE R8, R6, 0x2, R14 ;  /* 0x0000000206088825 */ /* 0x001fce00078e020e */
[----:B------:R-:W0:Y:S01]  /*0610*/  @!P3 LDC R29, c[0x0][0xff0] ;  /* 0x0003fc00ff1dbb82 */ /* 0x000e220000000800 */
[----:B------:R1:W2:Y:S04]  /*0620*/  @!P0 LDG.E.U16 R17, desc[UR8][R18.64] ;  /* 0x0000000812118981 */ /* 0x0002a8000c1e1500 */
[----:B------:R2:W2:Y:S03]  /*0630*/  @!P0 LDG.E.U16 R26, desc[UR8][R8.64] ;  /* 0x00000008081a8981 */ /* 0x0004a6000c1e1500 */
[----:B-1----:R-:W1:Y:S01]  /*0640*/  @!P0 LDC R18, c[0x0][0xff0] ;  /* 0x0003fc00ff128b82 */ /* 0x002e620000000800 */
[----:B------:R-:W-:Y:S01]  /*0650*/  BSSY.RECONVERGENT B0, `(.L_x_127) ;  /* 0x0000124000007945 */ /* 0x000fe20003800200 */
[----:B----4-:R-:W-:-:S02]  /*0660*/  @!P2 HADD2.F32 R25, -RZ, R23.H0_H0 ;  /* 0x20000017ff19a230 */ /* 0x010fc40000004100 */
[----:B------:R-:W-:-:S03]  /*0670*/  HFMA2 R23, -RZ, RZ, 0, 0 ;  /* 0x00000000ff177431 */ /* 0x000fc600000001ff */
[----:B---3--:R-:W-:Y:S02]  /*0680*/  @!P2 FMUL.FTZ R23, R25, R28 ;  /* 0x0000001c1917a220 */ /* 0x008fe40000410000 */
[----:B------:R-:W3:Y:S01]  /*0690*/  @!P1 LDC R28, c[0x0][0xff0] ;  /* 0x0003fc00ff1c9b82 */ /* 0x000ee20000000800 */
[----:B-----5:R-:W-:Y:S01]  /*06a0*/  @!P3 HADD2.F32 R25, -RZ, R2.H0_H0 ;  /* 0x20000002ff19b230 */ /* 0x020fe20000004100 */
[----:B------:R-:W-:-:S04]  /*06b0*/  MOV R2, RZ ;  /* 0x000000ff00027202 */ /* 0x000fc80000000f00 */
[----:B0-----:R-:W-:Y:S01]  /*06c0*/  @!P3 FMUL.FTZ R2, R25, R29 ;  /* 0x0000001d1902b220 */ /* 0x001fe20000410000 */
[----:B------:R-:W-:Y:S01]  /*06d0*/  MOV R25, RZ ;  /* 0x000000ff00197202 */ /* 0x000fe20000000f00 */
[----:B--2---:R-:W-:Y:S02]  /*06e0*/  @!P1 HADD2.F32 R8, -RZ, R0.H0_H0 ;  /* 0x20000000ff089230 */ /* 0x004fe40000004100 */
[----:B------:R-:W-:-:S03]  /*06f0*/  HFMA2 R0, -RZ, RZ, 0, 0 ;  /* 0x00000000ff007431 */ /* 0x000fc600000001ff */
[----:B---3--:R-:W-:Y:S01]  /*0700*/  @!P1 FMUL.FTZ R0, R8, R28 ;  /* 0x0000001c08009220 */ /* 0x008fe20000410000 */
[----:B------:R-:W-:Y:S01]  /*0710*/  CS2R R8, SRZ ;  /* 0x0000000000087805 */ /* 0x000fe2000001ff00 */
[----:B------:R-:W-:Y:S02]  /*0720*/  @!P2 HADD2.F32 R25, -RZ, R22.H0_H0 ;  /* 0x20000016ff19a230 */ /* 0x000fe40000004100 */
[----:B------:R-:W-:Y:S02]  /*0730*/  @!P0 HADD2.F32 R27, -RZ, R27.H0_H0 ;  /* 0x2000001bff1b8230 */ /* 0x000fe40000004100 */
[----:B------:R-:W-:-:S03]  /*0740*/  HFMA2 R22, -RZ, RZ, 0, 0 ;  /* 0x00000000ff167431 */ /* 0x000fc600000001ff */
[----:B-1----:R-:W-:Y:S01]  /*0750*/  @!P0 FMUL.FTZ R8, R27, R18 ;  /* 0x000000121b088220 */ /* 0x002fe20000410000 */
[----:B------:R-:W-:Y:S01]  /*0760*/  CS2R R18, SRZ ;  /* 0x0000000000127805 */ /* 0x000fe2000001ff00 */
[----:B------:R-:W-:Y:S01]  /*0770*/  @!P3 HADD2.F32 R18, -RZ, R20.H0_H0 ;  /* 0x20000014ff12b230 */ /* 0x000fe20000004100 */
[----:B------:R-:W-:Y:S01]  /*0780*/  MOV R20, RZ ;  /* 0x000000ff00147202 */ /* 0x000fe20000000f00 */
[----:B------:R-:W-:Y:S02]  /*0790*/  @!P3 HADD2.F32 R9, -RZ, R11.H0_H0 ;  /* 0x2000000bff09b230 */ /* 0x000fe40000004100 */
[----:B------:R-:W-:Y:S02]  /*07a0*/  @!P2 HADD2.F32 R22, -RZ, R21.H0_H0 ;  /* 0x20000015ff16a230 */ /* 0x000fe40000004100 */
[----:B------:R-:W-:Y:S01]  /*07b0*/  @!P1 HADD2.F32 R19, -RZ, R10.H0_H0 ;  /* 0x2000000aff139230 */ /* 0x000fe20000004100 */
[----:B------:R-:W-:Y:S01]  /*07c0*/  CS2R R10, SRZ ;  /* 0x00000000000a7805 */ /* 0x000fe2000001ff00 */
[----:B------:R-:W-:-:S02]  /*07d0*/  @!P1 HADD2.F32 R10, -RZ, R16.H0_H0 ;  /* 0x20000010ff0a9230 */ /* 0x000fc40000004100 */
[----:B------:R-:W-:Y:S02]  /*07e0*/  @!P0 HADD2.F32 R20, -RZ, R17.H0_H0 ;  /* 0x20000011ff148230 */ /* 0x000fe40000004100 */
[----:B------:R-:W-:Y:S01]  /*07f0*/  @!P0 HADD2.F32 R11, -RZ, R26.H0_H0 ;  /* 0x2000001aff0b8230 */ /* 0x000fe20000004100 */
[----:B------:R-:W-:Y:S06]  /*0800*/  BRA.U !UP1, `(.L_x_128) ;  /* 0x0000000509787547 */ /* 0x000fec000b800000 */
[----:B------:R-:W0:Y:S01]  /*0810*/  S2R R21, SR_TID.X ;  /* 0x0000000000157919 */ /* 0x000e220000002100 */
[----:B------:R-:W-:Y:S01]  /*0820*/  ISETP.GE.AND P2, PT, R24, R3, PT ;  /* 0x000000031800720c */ /* 0x000fe20003f46270 */
[----:B------:R-:W-:-:S12]  /*0830*/  BSSY.RECONVERGENT B1, `(.L_x_129) ;  /* 0x0000016000017945 */ /* 0x000fd80003800200 */
[----:B------:R-:W-:Y:S05]  /*0840*/  @P2 BRA `(.L_x_130) ;  /* 0x0000000000502947 */ /* 0x000fea0003800000 */
[----:B------:R-:W1:Y:S01]  /*0850*/  LDC.64 R16, c[0x0][0xfe0] ;  /* 0x0003f800ff107b82 */ /* 0x000e620000000a00 */
[----:B------:R-:W-:Y:S01]  /*0860*/  FFMA.FTZ R27, R25, UR6, R23 ;  /* 0x00000006191b7c23 */ /* 0x000fe20008010017 */
[----:B-1----:R-:W-:-:S04]  /*0870*/  FADD.FTZ R26, -R17, 1 ;  /* 0x3f800000111a7421 */ /* 0x002fc80000010100 */
[----:B------:R-:W-:-:S04]  /*0880*/  FMUL.FTZ R17, R27, R26 ;  /* 0x0000001a1b117220 */ /* 0x000fc80000410000 */
[----:B------:R-:W-:Y:S01]  /*0890*/  FFMA.FTZ R26, R22, R16, R17 ;  /* 0x00000010161a7223 */ /* 0x000fe20000010011 */
[----:B------:R-:W-:-:S05]  /*08a0*/  IMAD.WIDE R22, R24, 0x2, R12 ;  /* 0x0000000218167825 */ /* 0x000fca00078e020c */
[----:B------:R-:W2:Y:S01]  /*08b0*/  LDG.E.U16 R17, desc[UR8][R22.64] ;  /* 0x0000000816117981 */ /* 0x000ea2000c1e1500 */
[----:B------:R-:W-:Y:S01]  /*08c0*/  PLOP3.LUT P2, PT, PT, PT, UP0, 0x80, 0x8 ;  /* 0x000000000008781c */ /* 0x000fe20003f4f008 */
[----:B------:R-:W-:-:S12]  /*08d0*/  FFMA.FTZ R16, R26, R16, R27 ;  /* 0x000000101a107223 */ /* 0x000fd8000001001b */
[----:B------:R-:W-:-:S04]  /*08e0*/  @P2 FFMA.FTZ R16, R25, UR6, R16 ;  /* 0x0000000619102c23 */ /* 0x000fc80008010010 */
[----:B------:R-:W-:-:S05]  /*08f0*/  FMUL.FTZ R25, R16, -UR5 ;  /* 0x8000000510197c20 */ /* 0x000fca0008410000 */
[----:B------:R-:W-:Y:S01]  /*0900*/  F2FP.F16.F32.PACK_AB R16, R26, R25 ;  /* 0x000000191a10723e */ /* 0x000fe200000000ff */
[----:B------:R-:W-:-:S04]  /*0910*/  IMAD.WIDE R24, R24, 0x2, R14 ;  /* 0x0000000218187825 */ /* 0x000fc800078e020e */
[----:B------:R-:W-:Y:S01]  /*0920*/  HADD2.F32 R26, -RZ, R16.H0_H0 ;  /* 0x20000010ff1a7230 */ /* 0x000fe20000004100 */
[----:B------:R-:W-:Y:S01]  /*0930*/  PRMT R16, R16, 0x7632, R16 ;  /* 0x0000763210107816 */ /* 0x000fe20000000010 */
[----:B--2---:R-:W-:-:S05]  /*0940*/  HADD2.F32 R17, -RZ, R17.H0_H0 ;  /* 0x20000011ff117230 */ /* 0x004fca0000004100 */
[----:B------:R-:W-:-:S05]  /*0950*/  FADD.FTZ R17, R17, R26 ;  /* 0x0000001a11117221 */ /* 0x000fca0000010000 */
[----:B------:R-:W-:-:S05]  /*0960*/  F2FP.F16.F32.PACK_AB R17, RZ, R17 ;  /* 0x00000011ff11723e */ /* 0x000fca00000000ff */
[----:B------:R1:W-:Y:S04]  /*0970*/  STG.E.U16 desc[UR8][R22.64], R17 ;  /* 0x0000001116007986 */ /* 0x0003e8000c101508 */
[----:B------:R1:W-:Y:S02]  /*0980*/  STG.E.U16 desc[UR8][R24.64], R16 ;  /* 0x0000001018007986 */ /* 0x0003e4000c101508 */
.L_x_130:
[----:B------:R-:W-:Y:S05]  /*0990*/  BSYNC.RECONVERGENT B1 ;  /* 0x0000000000017941 */ /* 0x000fea0003800200 */
.L_x_129:
[----:B-1----:R-:W1:Y:S01]  /*09a0*/  LDC R24, c[0x0][0xfe4] ;  /* 0x0003f900ff187b82 */ /* 0x002e620000000800 */
[----:B------:R-:W-:Y:S01]  /*09b0*/  MOV R16, UR12 ;  /* 0x0000000c00107c02 */ /* 0x000fe20008000f00 */
[----:B------:R-:W-:Y:S03]  /*09c0*/  BSSY.RECONVERGENT B1, `(.L_x_131) ;  /* 0x0000019000017945 */ /* 0x000fe60003800200 */
[----:B0-----:R-:W-:-:S04]  /*09d0*/  IADD3 R25, PT, PT, R16, UR4, R21 ;  /* 0x0000000410197c10 */ /* 0x001fc8000fffe015 */
[----:B------:R-:W-:Y:S01]  /*09e0*/  ISETP.GE.AND P2, PT, R25, R3, PT ;  /* 0x000000031900720c */ /* 0x000fe20003f46270 */
[----:B-1----:R-:W-:-:S12]  /*09f0*/  FADD.FTZ R24, -R24, 1 ;  /* 0x3f80000018187421 */ /* 0x002fd80000010100 */
[----:B------:R-:W-:Y:S05]  /*0a00*/  @P2 BRA `(.L_x_132) ;  /* 0x0000000000502947 */ /* 0x000fea0003800000 */
[----:B------:R-:W-:Y:S01]  /*0a10*/  IMAD.WIDE R22, R25, 0x2, R12 ;  /* 0x0000000219167825 */ /* 0x000fe200078e020c */
[----:B------:R-:W0:Y:S04]  /*0a20*/  LDC.64 R16, c[0x0][0xfe0] ;  /* 0x0003f800ff107b82 */ /* 0x000e280000000a00 */
[----:B------:R-:W2:Y:S01]  /*0a30*/  LDG.E.U16 R26, desc[UR8][R22.64] ;  /* 0x00000008161a7981 */ /* 0x000ea2000c1e1500 */
[----:B------:R-:W-:Y:S01]  /*0a40*/  FFMA.FTZ R27, R18, UR6, R2 ;  /* 0x00000006121b7c23 */ /* 0x000fe20008010002 */
[----:B------:R-:W-:Y:S01]  /*0a50*/  PLOP3.LUT P2, PT, PT, PT, UP0, 0x80, 0x8 ;  /* 0x000000000008781c */ /* 0x000fe20003f4f008 */
[----:B0-----:R-:W-:-:S04]  /*0a60*/  FADD.FTZ R2, -R17, 1 ;  /* 0x3f80000011027421 */ /* 0x001fc80000010100 */
[----:B------:R-:W-:-:S04]  /*0a70*/  FMUL.FTZ R2, R2, R27 ;  /* 0x0000001b02027220 */ /* 0x000fc80000410000 */
[----:B------:R-:W-:-:S04]  /*0a80*/  FFMA.FTZ R2, R9, R16, R2 ;  /* 0x0000001009027223 */ /* 0x000fc80000010002 */
[----:B------:R-:W-:Y:S01]  /*0a90*/  FFMA.FTZ R27, R2, R16, R27 ;  /* 0x00000010021b7223 */ /* 0x000fe2000001001b */
[----:B------:R-:W-:-:S04]  /*0aa0*/  IMAD.WIDE R16, R25, 0x2, R14 ;  /* 0x0000000219107825 */ /* 0x000fc800078e020e */
[----:B------:R-:W-:-:S04]  /*0ab0*/  @P2 FFMA.FTZ R27, R18, UR6, R27 ;  /* 0x00000006121b2c23 */ /* 0x000fc8000801001b */
[----:B------:R-:W-:-:S05]  /*0ac0*/  FMUL.FTZ R27, R27, -UR5 ;  /* 0x800000051b1b7c20 */ /* 0x000fca0008410000 */
[----:B------:R-:W-:-:S04]  /*0ad0*/  F2FP.F16.F32.PACK_AB R27, R2, R27 ;  /* 0x0000001b021b723e */ /* 0x000fc800000000ff */
[----:B------:R-:W-:Y:S01]  /*0ae0*/  PRMT R2, R27, 0x7632, R2 ;  /* 0x000076321b027816 */ /* 0x000fe20000000002 */
[----:B------:R-:W-:Y:S02]  /*0af0*/  HADD2.F32 R9, -RZ, R27.H0_H0 ;  /* 0x2000001bff097230 */ /* 0x000fe40000004100 */
[----:B--2---:R-:W-:-:S05]  /*0b00*/  HADD2.F32 R26, -RZ, R26.H0_H0 ;  /* 0x2000001aff1a7230 */ /* 0x004fca0000004100 */
[----:B------:R-:W-:-:S05]  /*0b10*/  FADD.FTZ R9, R26, R9 ;  /* 0x000000091a097221 */ /* 0x000fca0000010000 */
[----:B------:R-:W-:-:S05]  /*0b20*/  F2FP.F16.F32.PACK_AB R9, RZ, R9 ;  /* 0x00000009ff09723e */ /* 0x000fca00000000ff */
[----:B------:R0:W-:Y:S04]  /*0b30*/  STG.E.U16 desc[UR8][R22.64], R9 ;  /* 0x0000000916007986 */ /* 0x0001e8000c101508 */
[----:B------:R0:W-:Y:S02]  /*0b40*/  STG.E.U16 desc[UR8][R16.64], R2 ;  /* 0x0000000210007986 */ /* 0x0001e4000c101508 */
.L_x_132:
[----:B------:R-:W-:Y:S05]  /*0b50*/  BSYNC.RECONVERGENT B1 ;  /* 0x0000000000017941 */ /* 0x000fea0003800200 */
.L_x_131:
[----:B------:R-:W-:Y:S04]  /*0b60*/  BSSY.RECONVERGENT B1, `(.L_x_133) ;  /* 0x0000014000017945 */ /* 0x000fe80003800200 */
[----:B------:R-:W-:Y:S05]  /*0b70*/  @P1 BRA `(.L_x_134) ;  /* 0x0000000000481947 */ /* 0x000fea0003800000 */
[----:B0-----:R-:W-:-:S05]  /*0b80*/  IMAD.WIDE R16, R7, 0x2, R12 ;  /* 0x0000000207107825 */ /* 0x001fca00078e020c */
[----:B------:R-:W2:Y:S01]  /*0b90*/  LDG.E.U16 R2, desc[UR8][R16.64] ;  /* 0x0000000810027981 */ /* 0x000ea2000c1e1500 */
[----:B------:R-:W-:Y:S01]  /*0ba0*/  FFMA.FTZ R9, R19, UR6, R0 ;  /* 0x0000000613097c23 */ /* 0x000fe20008010000 */
[----:B------:R-:W-:-:S03]  /*0bb0*/  PLOP3.LUT P1, PT, PT, PT, UP0, 0x80, 0x8 ;  /* 0x000000000008781c */ /* 0x000fc60003f2f008 */
[----:B------:R-:W-:-:S04]  /*0bc0*/  FMUL.FTZ R23, R24, R9 ;  /* 0x0000000918177220 */ /* 0x000fc80000410000 */
[----:B------:R-:W-:-:S04]  /*0bd0*/  FFMA.FTZ R10, R10, UR7, R23 ;  /* 0x000000070a0a7c23 */ /* 0x000fc80008010017 */
[----:B------:R-:W-:-:S04]  /*0be0*/  FFMA.FTZ R0, R10, UR7, R9 ;  /* 0x000000070a007c23 */ /* 0x000fc80008010009 */
[----:B------:R-:W-:-:S04]  /*0bf0*/  @P1 FFMA.FTZ R0, R19, UR6, R0 ;  /* 0x0000000613001c23 */ /* 0x000fc80008010000 */
[----:B------:R-:W-:-:S05]  /*0c00*/  FMUL.FTZ R9, R0, -UR5 ;  /* 0x8000000500097c20 */ /* 0x000fca0008410000 */
[----:B------:R-:W-:-:S05]  /*0c10*/  F2FP.F16.F32.PACK_AB R9, R10, R9 ;  /* 0x000000090a09723e */ /* 0x000fca00000000ff */
[----:B------:R-:W-:Y:S01]  /*0c20*/  HADD2.F32 R19, -RZ, R9.H0_H0 ;  /* 0x20000009ff137230 */ /* 0x000fe20000004100 */
[----:B------:R-:W-:Y:S01]  /*0c30*/  PRMT R9, R9, 0x7632, R9 ;  /* 0x0000763209097816 */ /* 0x000fe20000000009 */
[----:B--2---:R-:W-:-:S05]  /*0c40*/  HADD2.F32 R2, -RZ, R2.H0_H0 ;  /* 0x20000002ff027230 */ /* 0x004fca0000004100 */
[----:B------:R-:W-:Y:S01]  /*0c50*/  FADD.FTZ R2, R2, R19 ;  /* 0x0000001302027221 */ /* 0x000fe20000010000 */
[----:B------:R-:W-:-:S04]  /*0c60*/  IMAD.WIDE R18, R7, 0x2, R14 ;  /* 0x0000000207127825 */ /* 0x000fc800078e020e */
[----:B------:R-:W-:-:S05]  /*0c70*/  F2FP.F16.F32.PACK_AB R2, RZ, R2 ;  /* 0x00000002ff02723e */ /* 0x000fca00000000ff */
[----:B------:R1:W-:Y:S04]  /*0c80*/  STG.E.U16 desc[UR8][R16.64], R2 ;  /* 0x0000000210007986 */ /* 0x0003e8000c101508 */
[----:B------:R1:W-:Y:S02]  /*0c90*/  STG.E.U16 desc[UR8][R18.64], R9 ;  /* 0x0000000912007986 */ /* 0x0003e4000c101508 */
.L_x_134:
[----:B------:R-:W-:Y:S05]  /*0ca0*/  BSYNC.RECONVERGENT B1 ;  /* 0x0000000000017941 */ /* 0x000fea0003800200 */
.L_x_133:
[----:B------:R-:W-:Y:S05]  /*0cb0*/  @P0 BRA `(.L_x_135) ;  /* 0x0000000800f40947 */ /* 0x000fea0003800000 */
[----:B01----:R-:W-:-:S05]  /*0cc0*/  IMAD.WIDE R16, R6, 0x2, R12 ;  /* 0x0000000206107825 */ /* 0x003fca00078e020c */
        /* <DEDUP_REMOVED lines=8> */
[----:B------:R-:W-:-:S04]  /*0d50*/  F2FP.F16.F32.PACK_AB R24, R24, R7 ;  /* 0x000000071818723e */ /* 0x000fc800000000ff */
[----:B------:R-:W-:Y:S01]  /*0d60*/  PRMT R2, R24, 0x7632, R2 ;  /* 0x0000763218027816 */ /* 0x000fe20000000002 */
[----:B------:R-:W-:Y:S02]  /*0d70*/  HADD2.F32 R7, -RZ, R24.H0_H0 ;  /* 0x20000018ff077230 */ /* 0x000fe40000004100 */
[----:B--2---:R-:W-:-:S05]  /*0d80*/  HADD2.F32 R0, -RZ, R0.H0_H0 ;  /* 0x20000000ff007230 */ /* 0x004fca0000004100 */
[----:B------:R-:W-:Y:S01]  /*0d90*/  FADD.FTZ R0, R0, R7 ;  /* 0x0000000700007221 */ /* 0x000fe20000010000 */
[----:B------:R-:W-:-:S04]  /*0da0*/  IMAD.WIDE R6, R6, 0x2, R14 ;  /* 0x0000000206067825 */ /* 0x000fc800078e020e */
[----:B------:R-:W-:-:S05]  /*0db0*/  F2FP.F16.F32.PACK_AB R0, RZ, R0 ;  /* 0x00000000ff00723e */ /* 0x000fca00000000ff */
[----:B------:R3:W-:Y:S04]  /*0dc0*/  STG.E.U16 desc[UR8][R16.64], R0 ;  /* 0x0000000010007986 */ /* 0x0007e8000c101508 */
[----:B------:R3:W-:Y:S01]  /*0dd0*/  STG.E.U16 desc[UR8][R6.64], R2 ;  /* 0x0000000206007986 */ /* 0x0007e2000c101508 */
[----:B------:R-:W-:Y:S05]  /*0de0*/  BRA `(.L_x_135) ;  /* 0x0000000800a87947 */ /* 0x000fea0003800000 */
.L_x_128:
[----:B------:R-:W-:Y:S05]  /*0df0*/  BRA.U !UP0, `(.L_x_136) ;  /* 0x00000005085c7547 */ /* 0x000fea000b800000 */
[----:B------:R-:W-:-:S13]  /*0e00*/  ISETP.GE.AND P3, PT, R24, R3, PT ;  /* 0x000000031800720c */ /* 0x000fda0003f66270 */
[----:B------:R-:W-:Y:S01]  /*0e10*/  @!P3 IMAD.WIDE R26, R24, 0x2, R12 ;  /* 0x00000002181ab825 */ /* 0x000fe200078e020c */
[----:B------:R-:W0:Y:S04]  /*0e20*/  @!P3 LDC.64 R16, c[0x0][0xfe0] ;  /* 0x0003f800ff10bb82 */ /* 0x000e280000000a00 */
[----:B------:R-:W2:Y:S01]  /*0e30*/  @!P3 LDG.E.U16 R28, desc[UR8][R26.64] ;  /* 0x000000081a1cb981 */ /* 0x000ea2000c1e1500 */
[----:B------:R-:W1:Y:S01]  /*0e40*/  S2R R21, SR_TID.X ;  /* 0x0000000000157919 */ /* 0x000e620000002100 */
[----:B0-----:R-:W-:-:S04]  /*0e50*/  @!P3 FADD.FTZ R17, -R17, 1 ;  /* 0x3f8000001111b421 */ /* 0x001fc80000010100 */
[----:B------:R-:W-:-:S04]  /*0e60*/  @!P3 FMUL.FTZ R17, R17, R23 ;  /* 0x000000171111b220 */ /* 0x000fc80000410000 */
[-C--:B------:R-:W-:Y:S02]  /*0e70*/  @!P3 FFMA.FTZ R22, R22, R16.reuse, R17 ;  /* 0x000000101616b223 */ /* 0x080fe40000010011 */
[----:B------:R-:W0:Y:S02]  /*0e80*/  @!P3 LDC R17, c[0x0][0xfdc] ;  /* 0x0003f700ff11bb82 */ /* 0x000e240000000800 */
[----:B------:R-:W-:Y:S01]  /*0e90*/  @!P3 FFMA.FTZ R16, R22, R16, R23 ;  /* 0x000000101610b223 */ /* 0x000fe20000010017 */
[----:B------:R-:W-:-:S03]  /*0ea0*/  @!P3 F2FP.F16.F32.PACK_AB R22, RZ, R22 ;  /* 0x00000016ff16b23e */ /* 0x000fc600000000ff */
[----:B0-----:R-:W-:Y:S01]  /*0eb0*/  @!P3 FFMA.FTZ R16, R25, R17, R16 ;  /* 0x000000111910b223 */ /* 0x001fe20000010010 */
[----:B------:R-:W-:Y:S01]  /*0ec0*/  @!P3 IMAD.WIDE R24, R24, 0x2, R14 ;  /* 0x000000021818b825 */ /* 0x000fe200078e020e */
[----:B------:R-:W0:Y:S03]  /*0ed0*/  @!P3 LDC R17, c[0x0][0xfe8] ;  /* 0x0003fa00ff11bb82 */ /* 0x000e260000000800 */
[----:B0-----:R-:W-:-:S05]  /*0ee0*/  @!P3 FMUL.FTZ R16, R16, -R17 ;  /* 0x800000111010b220 */ /* 0x001fca0000410000 */
[----:B------:R-:W-:-:S05]  /*0ef0*/  @!P3 F2FP.F16.F32.PACK_AB R16, RZ, R16 ;  /* 0x00000010ff10b23e */ /* 0x000fca00000000ff */
[----:B------:R-:W-:Y:S01]  /*0f00*/  @!P3 HADD2.F32 R17, -RZ, R16.H0_H0 ;  /* 0x20000010ff11b230 */ /* 0x000fe20000004100 */
[----:B------:R-:W-:-:S04]  /*0f10*/  MOV R16, UR12 ;  /* 0x0000000c00107c02 */ /* 0x000fc80008000f00 */
[----:B-1----:R-:W-:-:S04]  /*0f20*/  IADD3 R29, PT, PT, R16, UR4, R21 ;  /* 0x00000004101d7c10 */ /* 0x002fc8000fffe015 */
[----:B------:R-:W-:Y:S01]  /*0f30*/  ISETP.GE.AND P2, PT, R29, R3, PT ;  /* 0x000000031d00720c */ /* 0x000fe20003f46270 */
[----:B--2---:R-:W-:-:S05]  /*0f40*/  @!P3 HADD2.F32 R28, -RZ, R28.H0_H0 ;  /* 0x2000001cff1cb230 */ /* 0x004fca0000004100 */
[----:B------:R-:W-:-:S05]  /*0f50*/  @!P3 FADD.FTZ R17, R28, R17 ;  /* 0x000000111c11b221 */ /* 0x000fca0000010000 */
[----:B------:R-:W-:-:S04]  /*0f60*/  @!P3 F2FP.F16.F32.PACK_AB R17, RZ, R17 ;  /* 0x00000011ff11b23e */ /* 0x000fc800000000ff */
[----:B------:R-:W-:Y:S02]  /*0f70*/  PRMT R23, R17, 0x7610, R23 ;  /* 0x0000761011177816 */ /* 0x000fe40000000017 */
[----:B------:R-:W0:Y:S03]  /*0f80*/  @!P2 LDC.64 R16, c[0x0][0xfe0] ;  /* 0x0003f800ff10ab82 */ /* 0x000e260000000a00 */
[----:B------:R1:W-:Y:S02]  /*0f90*/  @!P3 STG.E.U16 desc[UR8][R26.64], R23 ;  /* 0x000000171a00b986 */ /* 0x0003e4000c101508 */
[----:B-1----:R-:W-:Y:S01]  /*0fa0*/  PRMT R27, R22, 0x7610, R27 ;  /* 0x00007610161b7816 */ /* 0x002fe2000000001b */
[----:B------:R-:W-:Y:S02]  /*0fb0*/  @!P2 IMAD.WIDE R22, R29, 0x2, R12 ;  /* 0x000000021d16a825 */ /* 0x000fe400078e020c */
[----:B------:R-:W1:Y:S02]  /*0fc0*/  @!P2 LDC R26, c[0x0][0xfe8] ;  /* 0x0003fa00ff1aab82 */ /* 0x000e640000000800 */
[----:B------:R2:W-:Y:S04]  /*0fd0*/  @!P3 STG.E.U16 desc[UR8][R24.64], R27 ;  /* 0x0000001b1800b986 */ /* 0x0005e8000c101508 */
[----:B------:R-:W3:Y:S01]  /*0fe0*/  @!P2 LDG.E.U16 R28, desc[UR8][R22.64] ;  /* 0x00000008161ca981 */ /* 0x000ee2000c1e1500 */
[----:B0-----:R-:W-:Y:S01]  /*0ff0*/  @!P2 FADD.FTZ R17, -R17, 1 ;  /* 0x3f8000001111a421 */ /* 0x001fe20000010100 */
[----:B------:R-:W-:Y:S03]  /*1000*/  BSSY.RECONVERGENT B1, `(.L_x_137) ;  /* 0x0000024000017945 */ /* 0x000fe60003800200 */
[----:B------:R-:W-:Y:S01]  /*1010*/  @!P2 FMUL.FTZ R17, R17, R2 ;  /* 0x000000021111a220 */ /* 0x000fe20000410000 */
[----:B--2---:R-:W0:Y:S03]  /*1020*/  @!P2 LDC R24, c[0x0][0xfdc] ;  /* 0x0003f700ff18ab82 */ /* 0x004e260000000800 */
[----:B------:R-:W-:-:S04]  /*1030*/  @!P2 FFMA.FTZ R9, R9, R16, R17 ;  /* 0x000000100909a223 */ /* 0x000fc80000010011 */
[----:B------:R-:W-:Y:S01]  /*1040*/  @!P2 FFMA.FTZ R17, R9, R16, R2 ;  /* 0x000000100911a223 */ /* 0x000fe20000010002 */
[----:B------:R-:W-:Y:S01]  /*1050*/  @!P2 F2FP.F16.F32.PACK_AB R9, RZ, R9 ;  /* 0x00000009ff09a23e */ /* 0x000fe200000000ff */
[----:B------:R-:W2:Y:S02]  /*1060*/  LDC R2, c[0x0][0xfe4] ;  /* 0x0003f900ff027b82 */ /* 0x000ea40000000800 */
[----:B0-----:R-:W-:Y:S01]  /*1070*/  @!P2 FFMA.FTZ R17, R18, R24, R17 ;  /* 0x000000181211a223 */ /* 0x001fe20000010011 */
[----:B------:R-:W-:-:S03]  /*1080*/  PRMT R24, R9, 0x7610, R24 ;  /* 0x0000761009187816 */ /* 0x000fc60000000018 */
[----:B-1----:R-:W-:Y:S01]  /*1090*/  @!P2 FMUL.FTZ R17, R17, -R26 ;  /* 0x8000001a1111a220 */ /* 0x002fe20000410000 */
[----:B--2---:R-:W-:-:S04]  /*10a0*/  FADD.FTZ R9, -R2, 1 ;  /* 0x3f80000002097421 */ /* 0x004fc80000010100 */
[----:B------:R-:W-:-:S05]  /*10b0*/  @!P2 F2FP.F16.F32.PACK_AB R17, RZ, R17 ;  /* 0x00000011ff11a23e */ /* 0x000fca00000000ff */
[----:B------:R-:W-:Y:S02]  /*10c0*/  @!P2 HADD2.F32 R17, -RZ, R17.H0_H0 ;  /* 0x20000011ff11a230 */ /* 0x000fe40000004100 */
[----:B---3--:R-:W-:-:S05]  /*10d0*/  @!P2 HADD2.F32 R28, -RZ, R28.H0_H0 ;  /* 0x2000001cff1ca230 */ /* 0x008fca0000004100 */
[----:B------:R-:W-:-:S05]  /*10e0*/  @!P2 FADD.FTZ R17, R28, R17 ;  /* 0x000000111c11a221 */ /* 0x000fca0000010000 */
[----:B------:R-:W-:Y:S01]  /*10f0*/  @!P2 F2FP.F16.F32.PACK_AB R18, RZ, R17 ;  /* 0x00000011ff12a23e */ /* 0x000fe200000000ff */
[----:B------:R-:W-:-:S04]  /*1100*/  @!P2 IMAD.WIDE R16, R29, 0x2, R14 ;  /* 0x000000021d10a825 */ /* 0x000fc800078e020e */
[----:B------:R0:W-:Y:S04]  /*1110*/  @!P2 STG.E.U16 desc[UR8][R22.64], R18 ;  /* 0x000000121600a986 */ /* 0x0001e8000c101508 */
[----:B------:R0:W-:Y:S01]  /*1120*/  @!P2 STG.E.U16 desc[UR8][R16.64], R24 ;  /* 0x000000181000a986 */ /* 0x0001e2000c101508 */
[----:B------:R-:W-:Y:S05]  /*1130*/  @P1 BRA `(.L_x_138) ;  /* 0x0000000000401947 */ /* 0x000fea0003800000 */
[----:B0-----:R-:W-:-:S05]  /*1140*/  IMAD.WIDE R16, R7, 0x2, R12 ;  /* 0x0000000207107825 */ /* 0x001fca00078e020c */
[----:B------:R-:W2:Y:S01]  /*1150*/  LDG.E.U16 R2, desc[UR8][R16.64] ;  /* 0x0000000810027981 */ /* 0x000ea2000c1e1500 */
[----:B------:R-:W-:-:S04]  /*1160*/  FMUL.FTZ R23, R9, R0 ;  /* 0x0000000009177220 */ /* 0x000fc80000410000 */
[----:B------:R-:W-:-:S04]  /*1170*/  FFMA.FTZ R23, R10, UR7, R23 ;  /* 0x000000070a177c23 */ /* 0x000fc80008010017 */
[----:B------:R-:W-:-:S04]  /*1180*/  FFMA.FTZ R0, R23, UR7, R0 ;  /* 0x0000000717007c23 */ /* 0x000fc80008010000 */
[----:B------:R-:W-:-:S04]  /*1190*/  FFMA.FTZ R0, R19, UR6, R0 ;  /* 0x0000000613007c23 */ /* 0x000fc80008010000 */
        /* <DEDUP_REMOVED lines=10> */
.L_x_138:
[----:B------:R-:W-:Y:S05]  /*1240*/  BSYNC.RECONVERGENT B1 ;  /* 0x0000000000017941 */ /* 0x000fea0003800200 */
.L_x_137:
[----:B------:R-:W-:Y:S05]  /*1250*/  @P0 BRA `(.L_x_135) ;  /* 0x00000004008c0947 */ /* 0x000fea0003800000 */
[----:B01----:R-:W-:-:S05]  /*1260*/  IMAD.WIDE R16, R6, 0x2, R12 ;  /* 0x0000000206107825 */ /* 0x003fca00078e020c */
        /* <DEDUP_REMOVED lines=14> */
[----:B------:R2:W-:Y:S01]  /*1350*/  STG.E.U16 desc[UR8][R6.64], R0 ;  /* 0x0000000006007986 */ /* 0x0005e2000c101508 */
[----:B------:R-:W-:Y:S05]  /*1360*/  BRA `(.L_x_135) ;  /* 0x0000000400487947 */ /* 0x000fea0003800000 */
.L_x_136:
[----:B------:R-:W-:-:S13]  /*1370*/  ISETP.GE.AND P2, PT, R24, R3, PT ;  /* 0x000000031800720c */ /* 0x000fda0003f46270 */
[----:B------:R-:W-:Y:S01]  /*1380*/  @!P2 IMAD.WIDE R18, R24, 0x2, R12 ;  /* 0x000000021812a825 */ /* 0x000fe200078e020c */
[----:B------:R-:W0:Y:S04]  /*1390*/  @!P2 LDC.64 R16, c[0x0][0xfe0] ;  /* 0x0003f800ff10ab82 */ /* 0x000e280000000a00 */
[----:B------:R-:W2:Y:S04]  /*13a0*/  @!P2 LDG.E.U16 R20, desc[UR8][R18.64] ;  /* 0x000000081214a981 */ /* 0x000ea8000c1e1500 */
[----:B------:R-:W1:Y:S01]  /*13b0*/  @!P2 LDC R21, c[0x0][0xfe8] ;  /* 0x0003fa00ff15ab82 */ /* 0x000e620000000800 */
[----:B0-----:R-:W-:-:S04]  /*13c0*/  @!P2 FADD.FTZ R26, -R17, 1 ;  /* 0x3f800000111aa421 */ /* 0x001fc80000010100 */
[----:B------:R-:W-:-:S04]  /*13d0*/  @!P2 FMUL.FTZ R17, R26, R23 ;  /* 0x000000171a11a220 */ /* 0x000fc80000410000 */
[----:B------:R-:W-:-:S04]  /*13e0*/  @!P2 FFMA.FTZ R22, R22, R16, R17 ;  /* 0x000000101616a223 */ /* 0x000fc80000010011 */
[----:B------:R-:W-:Y:S01]  /*13f0*/  @!P2 FFMA.FTZ R16, R22, R16, R23 ;  /* 0x000000101610a223 */ /* 0x000fe20000010017 */
[C---:B------:R-:W-:Y:S01]  /*1400*/  IADD3 R23, PT, PT, R24.reuse, UR12, RZ ;  /* 0x0000000c18177c10 */ /* 0x040fe2000fffe0ff */
[----:B------:R-:W-:Y:S01]  /*1410*/  @!P2 IMAD.WIDE R24, R24, 0x2, R14 ;  /* 0x000000021818a825 */ /* 0x000fe200078e020e */
[----:B------:R-:W-:-:S03]  /*1420*/  @!P2 F2FP.F16.F32.PACK_AB R22, RZ, R22 ;  /* 0x00000016ff16a23e */ /* 0x000fc600000000ff */
[----:B-1----:R-:W-:Y:S01]  /*1430*/  @!P2 FMUL.FTZ R16, R16, -R21 ;  /* 0x800000151010a220 */ /* 0x002fe20000410000 */
[----:B------:R-:W-:Y:S02]  /*1440*/  ISETP.GE.AND P3, PT, R23, R3, PT ;  /* 0x000000031700720c */ /* 0x000fe40003f66270 */
[----:B------:R-:W-:Y:S02]  /*1450*/  PRMT R29, R22, 0x7610, R29 ;  /* 0x00007610161d7816 */ /* 0x000fe4000000001d */
[----:B------:R-:W-:-:S05]  /*1460*/  @!P2 F2FP.F16.F32.PACK_AB R16, RZ, R16 ;  /* 0x00000010ff10a23e */ /* 0x000fca00000000ff */
[----:B------:R-:W-:-:S04]  /*1470*/  @!P2 HADD2.F32 R17, -RZ, R16.H0_H0 ;  /* 0x20000010ff11a230 */ /* 0x000fc80000004100 */
[----:B------:R-:W0:Y:S01]  /*1480*/  @!P3 LDC R27, c[0x0][0xfe8] ;  /* 0x0003fa00ff1bbb82 */ /* 0x000e220000000800 */
[----:B--2---:R-:W-:-:S05]  /*1490*/  @!P2 HADD2.F32 R20, -RZ, R20.H0_H0 ;  /* 0x20000014ff14a230 */ /* 0x004fca0000004100 */
[----:B------:R-:W-:Y:S01]  /*14a0*/  @!P2 FADD.FTZ R17, R20, R17 ;  /* 0x000000111411a221 */ /* 0x000fe20000010000 */
[----:B------:R-:W-:-:S04]  /*14b0*/  @!P3 IMAD.WIDE R20, R23, 0x2, R12 ;  /* 0x000000021714b825 */ /* 0x000fc800078e020c */
[----:B------:R-:W-:-:S04]  /*14c0*/  @!P2 F2FP.F16.F32.PACK_AB R17, RZ, R17 ;  /* 0x00000011ff11a23e */ /* 0x000fc800000000ff */
[----:B------:R-:W-:Y:S02]  /*14d0*/  PRMT R28, R17, 0x7610, R28 ;  /* 0x00007610111c7816 */ /* 0x000fe4000000001c */
[----:B------:R-:W1:Y:S03]  /*14e0*/  @!P3 LDC.64 R16, c[0x0][0xfe0] ;  /* 0x0003f800ff10bb82 */ /* 0x000e660000000a00 */
[----:B------:R2:W-:Y:S04]  /*14f0*/  @!P2 STG.E.U16 desc[UR8][R18.64], R28 ;  /* 0x0000001c1200a986 */ /* 0x0005e8000c101508 */
[----:B------:R3:W-:Y:S04]  /*1500*/  @!P2 STG.E.U16 desc[UR8][R24.64], R29 ;  /* 0x0000001d1800a986 */ /* 0x0007e8000c101508 */
[----:B------:R-:W4:Y:S01]  /*1510*/  @!P3 LDG.E.U16 R22, desc[UR8][R20.64] ;  /* 0x000000081416b981 */ /* 0x000f22000c1e1500 */
[----:B--2---:R-:W-:Y:S01]  /*1520*/  @!P3 IMAD.WIDE R18, R23, 0x2, R14 ;  /* 0x000000021712b825 */ /* 0x004fe200078e020e */
[----:B---3--:R-:W2:Y:S03]  /*1530*/  @!P1 LDC R25, c[0x0][0xfe0] ;  /* 0x0003f800ff199b82 */ /* 0x008ea60000000800 */
[----:B-1----:R-:W-:-:S04]  /*1540*/  @!P3 FADD.FTZ R17, -R17, 1 ;  /* 0x3f8000001111b421 */ /* 0x002fc80000010100 */
[----:B------:R-:W-:-:S04]  /*1550*/  @!P3 FMUL.FTZ R26, R17, R2 ;  /* 0x00000002111ab220 */ /* 0x000fc80000410000 */
[----:B------:R-:W-:-:S04]  /*1560*/  @!P3 FFMA.FTZ R17, R9, R16, R26 ;  /* 0x000000100911b223 */ /* 0x000fc8000001001a */
[----:B------:R-:W-:Y:S01]  /*1570*/  @!P3 FFMA.FTZ R2, R17, R16, R2 ;  /* 0x000000101102b223 */ /* 0x000fe20000010002 */
[----:B------:R-:W-:-:S03]  /*1580*/  @!P3 F2FP.F16.F32.PACK_AB R17, RZ, R17 ;  /* 0x00000011ff11b23e */ /* 0x000fc600000000ff */
[----:B0-----:R-:W-:Y:S01]  /*1590*/  @!P3 FMUL.FTZ R2, R2, -R27 ;  /* 0x8000001b0202b220 */ /* 0x001fe20000410000 */
[----:B------:R-:W-:Y:S01]  /*15a0*/  PRMT R24, R17, 0x7610, R24 ;  /* 0x0000761011187816 */ /* 0x000fe20000000018 */
[----:B------:R-:W-:Y:S01]  /*15b0*/  @!P1 IMAD.WIDE R16, R7, 0x2, R12 ;  /* 0x0000000207109825 */ /* 0x000fe200078e020c */
[----:B------:R-:W0:Y:S02]  /*15c0*/  @!P1 LDC R27, c[0x0][0xfe8] ;  /* 0x0003fa00ff1b9b82 */ /* 0x000e240000000800 */
[----:B------:R-:W-:-:S05]  /*15d0*/  @!P3 F2FP.F16.F32.PACK_AB R2, RZ, R2 ;  /* 0x00000002ff02b23e */ /* 0x000fca00000000ff */
[----:B------:R-:W-:Y:S02]  /*15e0*/  @!P3 HADD2.F32 R9, -RZ, R2.H0_H0 ;  /* 0x20000002ff09b230 */ /* 0x000fe40000004100 */
[----:B----4-:R-:W-:-:S05]  /*15f0*/  @!P3 HADD2.F32 R22, -RZ, R22.H0_H0 ;  /* 0x20000016ff16b230 */ /* 0x010fca0000004100 */
[----:B------:R-:W-:-:S05]  /*1600*/  @!P3 FADD.FTZ R9, R22, R9 ;  /* 0x000000091609b221 */ /* 0x000fca0000010000 */
[----:B------:R-:W-:-:S04]  /*1610*/  @!P3 F2FP.F16.F32.PACK_AB R9, RZ, R9 ;  /* 0x00000009ff09b23e */ /* 0x000fc800000000ff */
[----:B------:R-:W-:Y:S02]  /*1620*/  PRMT R22, R9, 0x7610, R22 ;  /* 0x0000761009167816 */ /* 0x000fe40000000016 */
[----:B------:R-:W1:Y:S03]  /*1630*/  LDC R9, c[0x0][0xfe4] ;  /* 0x0003f900ff097b82 */ /* 0x000e660000000800 */
[----:B------:R3:W-:Y:S04]  /*1640*/  @!P3 STG.E.U16 desc[UR8][R20.64], R22 ;  /* 0x000000161400b986 */ /* 0x0007e8000c101508 */
[----:B------:R4:W-:Y:S04]  /*1650*/  @!P3 STG.E.U16 desc[UR8][R18.64], R24 ;  /* 0x000000181200b986 */ /* 0x0009e8000c101508 */
[----:B------:R-:W5:Y:S01]  /*1660*/  @!P1 LDG.E.U16 R2, desc[UR8][R16.64] ;  /* 0x0000000810029981 */ /* 0x000f62000c1e1500 */
[----:B---3--:R-:W-:-:S02]  /*1670*/  @!P1 IMAD.WIDE R20, R7, 0x2, R14 ;  /* 0x0000000207149825 */ /* 0x008fc400078e020e */
[----:B------:R-:W3:Y:S02]  /*1680*/  @!P0 LDC R7, c[0x0][0xfe0] ;  /* 0x0003f800ff078b82 */ /* 0x000ee40000000800 */
[----:B-1----:R-:W-:-:S04]  /*1690*/  FADD.FTZ R9, -R9, 1 ;  /* 0x3f80000009097421 */ /* 0x002fc80000010100 */
[----:B------:R-:W-:-:S04]  /*16a0*/  @!P1 FMUL.FTZ R23, R9, R0 ;  /* 0x0000000009179220 */ /* 0x000fc80000410000 */
[----:B--2---:R-:W-:-:S04]  /*16b0*/  @!P1 FFMA.FTZ R23, R10, R25, R23 ;  /* 0x000000190a179223 */ /* 0x004fc80000010017 */
[----:B------:R-:W-:Y:S01]  /*16c0*/  @!P1 FFMA.FTZ R0, R23, R25, R0 ;  /* 0x0000001917009223 */ /* 0x000fe20000010000 */
[----:B------:R-:W-:-:S03]  /*16d0*/  @!P1 F2FP.F16.F32.PACK_AB R23, RZ, R23 ;  /* 0x00000017ff17923e */ /* 0x000fc600000000ff */
[----:B0-----:R-:W-:Y:S01]  /*16e0*/  @!P1 FMUL.FTZ R0, R0, -R27 ;  /* 0x8000001b00009220 */ /* 0x001fe20000410000 */
[----:B------:R-:W-:Y:S02]  /*16f0*/  PRMT R22, R23, 0x7610, R22 ;  /* 0x0000761017167816 */ /* 0x000fe40000000016 */
[----:B------:R-:W0:Y:S02]  /*1700*/  @!P0 LDC R23, c[0x0][0xfe8] ;  /* 0x0003fa00ff178b82 */ /* 0x000e240000000800 */
[----:B------:R-:W-:-:S05]  /*1710*/  @!P1 F2FP.F16.F32.PACK_AB R0, RZ, R0 ;  /* 0x00000000ff00923e */ /* 0x000fca00000000ff */
[----:B----4-:R-:W-:Y:S02]  /*1720*/  @!P1 HADD2.F32 R19, -RZ, R0.H0_H0 ;  /* 0x20000000ff139230 */ /* 0x010fe40000004100 */
[----:B-----5:R-:W-:-:S05]  /*1730*/  @!P1 HADD2.F32 R2, -RZ, R2.H0_H0 ;  /* 0x20000002ff029230 */ /* 0x020fca0000004100 */
[----:B------:R-:W-:Y:S01]  /*1740*/  @!P1 FADD.FTZ R2, R2, R19 ;  /* 0x0000001302029221 */ /* 0x000fe20000010000 */
[----:B------:R-:W-:-:S04]  /*1750*/  @!P0 IMAD.WIDE R18, R6, 0x2, R12 ;  /* 0x0000000206128825 */ /* 0x000fc800078e020c */
[----:B------:R-:W-:-:S04]  /*1760*/  @!P1 F2FP.F16.F32.PACK_AB R2, RZ, R2 ;  /* 0x00000002ff02923e */ /* 0x000fc800000000ff */
[----:B------:R-:W-:-:S05]  /*1770*/  PRMT R10, R2, 0x7610, R10 ;  /* 0x00007610020a7816 */ /* 0x000fca000000000a */
[----:B------:R-:W-:Y:S04]  /*1780*/  @!P1 STG.E.U16 desc[UR8][R16.64], R10 ;  /* 0x0000000a10009986 */ /* 0x000fe8000c101508 */
[----:B------:R1:W-:Y:S04]  /*1790*/  @!P1 STG.E.U16 desc[UR8][R20.64], R22 ;  /* 0x0000001614009986 */ /* 0x0003e8000c101508 */
[----:B------:R-:W2:Y:S01]  /*17a0*/  @!P0 LDG.E.U16 R2, desc[UR8][R18.64] ;  /* 0x0000000812028981 */ /* 0x000ea2000c1e1500 */
[----:B------:R-:W-:-:S04]  /*17b0*/  @!P0 FMUL.FTZ R0, R9, R8 ;  /* 0x0000000809008220 */ /* 0x000fc80000410000 */
[-C--:B---3--:R-:W-:Y:S01]  /*17c0*/  @!P0 FFMA.FTZ R11, R11, R7.reuse, R0 ;  /* 0x000000070b0b8223 */ /* 0x088fe20000010000 */
[----:B-1----:R-:W3:Y:S03]  /*17d0*/  S2R R21, SR_TID.X ;  /* 0x0000000000157919 */ /* 0x002ee60000002100 */
[----:B------:R-:W-:Y:S01]  /*17e0*/  @!P0 FFMA.FTZ R0, R11, R7, R8 ;  /* 0x000000070b008223 */ /* 0x000fe20000010008 */
[----:B------:R-:W-:-:S03]  /*17f0*/  @!P0 F2FP.F16.F32.PACK_AB R11, RZ, R11 ;  /* 0x0000000bff0b823e */ /* 0x000fc600000000ff */
[----:B0-----:R-:W-:-:S05]  /*1800*/  @!P0 FMUL.FTZ R0, R0, -R23 ;  /* 0x8000001700008220 */ /* 0x001fca0000410000 */
[----:B------:R-:W-:-:S05]  /*1810*/  @!P0 F2FP.F16.F32.PACK_AB R0, RZ, R0 ;  /* 0x00000000ff00823e */ /* 0x000fca00000000ff */
[----:B------:R-:W-:Y:S02]  /*1820*/  @!P0 HADD2.F32 R7, -RZ, R0.H0_H0 ;  /* 0x20000000ff078230 */ /* 0x000fe40000004100 */
[----:B--2---:R-:W-:-:S05]  /*1830*/  @!P0 HADD2.F32 R2, -RZ, R2.H0_H0 ;  /* 0x20000002ff028230 */ /* 0x004fca0000004100 */
[----:B------:R-:W-:Y:S01]  /*1840*/  @!P0 FADD.FTZ R2, R2, R7 ;  /* 0x0000000702028221 */ /* 0x000fe20000010000 */
[----:B------:R-:W-:-:S04]  /*1850*/  @!P0 IMAD.WIDE R6, R6, 0x2, R14 ;  /* 0x0000000206068825 */ /* 0x000fc800078e020e */
[----:B------:R-:W-:-:S05]  /*1860*/  @!P0 F2FP.F16.F32.PACK_AB R2, RZ, R2 ;  /* 0x00000002ff02823e */ /* 0x000fca00000000ff */
[----:B------:R4:W-:Y:S04]  /*1870*/  @!P0 STG.E.U16 desc[UR8][R18.64], R2 ;  /* 0x0000000212008986 */ /* 0x0009e8000c101508 */
[----:B---3--:R4:W-:Y:S02]  /*1880*/  @!P0 STG.E.U16 desc[UR8][R6.64], R11 ;  /* 0x0000000b06008986 */ /* 0x0089e4000c101508 */
.L_x_135:
[----:B------:R-:W-:Y:S05]  /*1890*/  BSYNC.RECONVERGENT B0 ;  /* 0x0000000000007941 */ /* 0x000fea0003800200 */
.L_x_127:
[----:B------:R-:W-:-:S06]  /*18a0*/  ULEA UR4, UR12, UR4, 0x2 ;  /* 0x000000040c047291 */ /* 0x000fcc000f8e10ff */
[----:B------:R-:W-:-:S13]  /*18b0*/  ISETP.LE.AND P0, PT, R3, UR4, PT ;  /* 0x0000000403007c0c */ /* 0x000fda000bf03270 */
[----:B------:R-:W-:Y:S05]  /*18c0*/  @!P0 BRA `(.L_x_139) ;  /* 0xffffffe800a48947 */ /* 0x000fea000383ffff */
[----:B------:R-:W-:Y:S05]  /*18d0*/  EXIT ;  /* 0x000000000000794d */ /* 0x000fea0003800000 */
.L_x_126:
[----:B------:R-:W0:Y:S01]  /*18e0*/  LDCU UR7, c[0x0][0xfdc] ;  /* 0x0001fb80ff0777ac */ /* 0x000e220008000800 */
[----:B------:R-:W1:Y:S01]  /*18f0*/  LDCU UR5, c[0x0][0xfe8] ;  /* 0x0001fd00ff0577ac */ /* 0x000e620008000800 */
[----:B------:R-:W2:Y:S01]  /*1900*/  LDCU UR6, c[0x0][0xfe0] ;  /* 0x0001fc00ff0677ac */ /* 0x000ea20008000800 */
[----:B------:R-:W-:-:S05]  /*1910*/  UMOV UR4, URZ ;  /* 0x000000ff00047c82 */ /* 0x000fca0008000000 */
.L_x_152:
[----:B0-----:R-:W-:-:S04]  /*1920*/  IADD3 R23, PT, PT, R21, UR4, RZ ;  /* 0x0000000415177c10 */ /* 0x001fc8000fffe0ff */
[C---:B------:R-:W-:Y:S02]  /*1930*/  ISETP.GE.AND P2, PT, R23.reuse, R3, PT ;  /* 0x000000031700720c */ /* 0x040fe40003f46270 */
[----:B-1-3--:R-:W-:-:S04]  /*1940*/  IADD3 R9, PT, PT, R23, UR12, RZ ;  /* 0x0000000c17097c10 */ /* 0x00afc8000fffe0ff */
[C---:B------:R-:W-:Y:S02]  /*1950*/  ISETP.GE.AND P3, PT, R9.reuse, R3, PT ;  /* 0x000000030900720c */ /* 0x040fe40003f66270 */
[----:B--2---:R-:W-:-:S04]  /*1960*/  IADD3 R2, PT, PT, R9, UR12, RZ ;  /* 0x0000000c09027c10 */ /* 0x004fc8000fffe0ff */
[----:B------:R-:W-:Y:S02]  /*1970*/  ISETP.GE.AND P1, PT, R2, R3, PT ;  /* 0x000000030200720c */ /* 0x000fe40003f26270 */
[----:B------:R-:W-:-:S04]  /*1980*/  @!P2 IADD3 R0, P0, PT, R5, R23, RZ ;  /* 0x000000170500a210 */ /* 0x000fc80007f1e0ff */
        /* <DEDUP_REMOVED lines=15> */
[----:B---3--:R-:W-:Y:S01]  /*1a80*/  @!P0 IADD3 R7, P4, PT, R5, R0, RZ ;  /* 0x0000000005078210 */ /* 0x008fe20007f9e0ff */
[--C-:B------:R-:W-:Y:S02]  /*1a90*/  @!P2 IMAD.WIDE R16, R23, 0x2, R12.reuse ;  /* 0x000000021710a825 */ /* 0x100fe400078e020c */
[----:B------:R-:W3:Y:S01]  /*1aa0*/  @!P1 LDG.E.U16 R25, desc[UR8][R10.64] ;  /* 0x000000080a199981 */ /* 0x000ee2000c1e1500 */
[----:B------:R-:W-:Y:S02]  /*1ab0*/  @!P0 LEA.HI.X.SX32 R8, R0, R4, 0x1, P4 ;  /* 0x0000000400088211 */ /* 0x000fe400020f0eff */
[----:B------:R-:W-:Y:S01]  /*1ac0*/  @!P0 LEA R6, P4, R7, UR10, 0x1 ;  /* 0x0000000a07068c11 */ /* 0x000fe2000f8808ff */
[----:B------:R-:W-:Y:S01]  /*1ad0*/  @!P3 IMAD.WIDE R20, R9, 0x2, R12 ;  /* 0x000000020914b825 */ /* 0x000fe200078e020c */
[----:B------:R0:W2:Y:S02]  /*1ae0*/  @!P2 LDG.E.U16 R24, desc[UR8][R16.64] ;  /* 0x000000081018a981 */ /* 0x0000a4000c1e1500 */
[----:B------:R-:W-:Y:S01]  /*1af0*/  @!P0 LEA.HI.X R7, R7, UR11, R8, 0x1, P4 ;  /* 0x0000000b07078c11 */ /* 0x000fe2000a0f0c08 */
[----:B------:R-:W-:-:S02]  /*1b00*/  @!P3 IMAD.WIDE R8, R9, 0x2, R14 ;  /* 0x000000020908b825 */ /* 0x000fc400078e020e */
[----:B------:R-:W2:Y:S04]  /*1b10*/  @!P3 LDG.E.U16 R20, desc[UR8][R20.64] ;  /* 0x000000081414b981 */ /* 0x000ea8000c1e1500 */
[----:B------:R1:W2:Y:S01]  /*1b20*/  @!P0 LDG.E.U16 R19, desc[UR8][R6.64] ;  /* 0x0000000806138981 */ /* 0x0002a2000c1e1500 */
[----:B------:R-:W-:-:S03]  /*1b30*/  @!P2 IMAD.WIDE R28, R23, 0x2, R14 ;  /* 0x00000002171ca825 */ /* 0x000fc600078e020e */
[----:B------:R1:W2:Y:S01]  /*1b40*/  @!P3 LDG.E.U16 R11, desc[UR8][R8.64] ;  /* 0x00000008080bb981 */ /* 0x0002a2000c1e1500 */
[----:B0-----:R-:W-:-:S03]  /*1b50*/  @!P1 IMAD.WIDE R16, R2, 0x2, R14 ;  /* 0x0000000202109825 */ /* 0x001fc600078e020e */
[----:B------:R0:W2:Y:S01]  /*1b60*/  @!P2 LDG.E.U16 R18, desc[UR8][R28.64] ;  /* 0x000000081c12a981 */ /* 0x0000a2000c1e1500 */
[----:B-1----:R-:W-:-:S03]  /*1b70*/  @!P1 IMAD.WIDE R6, R2, 0x2, R12 ;  /* 0x0000000202069825 */ /* 0x002fc600078e020c */
[----:B------:R-:W2:Y:S01]  /*1b80*/  @!P1 LDG.E.U16 R16, desc[UR8][R16.64] ;  /* 0x0000000810109981 */ /* 0x000ea2000c1e1500 */
[----:B------:R-:W-:-:S03]  /*1b90*/  @!P0 IMAD.WIDE R8, R0, 0x2, R12 ;  /* 0x0000000200088825 */ /* 0x000fc600078e020c */
[----:B------:R1:W2:Y:S01]  /*1ba0*/  @!P1 LDG.E.U16 R10, desc[UR8][R6.64] ;  /* 0x00000008060a9981 */ /* 0x0002a2000c1e1500 */
[----:B0-----:R-:W0:Y:S03]  /*1bb0*/  @!P2 LDC R28, c[0x0][0xff0] ;  /* 0x0003fc00ff1cab82 */ /* 0x001e260000000800 */
[----:B------:R1:W2:Y:S02]  /*1bc0*/  @!P0 LDG.E.U16 R17, desc[UR8][R8.64] ;  /* 0x0000000808118981 */ /* 0x0002a4000c1e1500 */
[----:B-1----:R-:W-:-:S03]  /*1bd0*/  @!P0 IMAD.WIDE R6, R0, 0x2, R14 ;  /* 0x0000000200068825 */ /* 0x002fc600078e020e */
[----:B------:R-:W1:Y:S02]  /*1be0*/  @!P3 LDC R29, c[0x0][0xff0] ;  /* 0x0003fc00ff1dbb82 */ /* 0x000e640000000800 */
[----:B------:R0:W2:Y:S06]  /*1bf0*/  @!P0 LDG.E.U16 R21, desc[UR8][R6.64] ;  /* 0x0000000806158981 */ /* 0x0000ac000c1e1500 */
[----:B------:R-:W2:Y:S01]  /*1c00*/  @!P0 LDC R9, c[0x0][0xff0] ;  /* 0x0003fc00ff098b82 */ /* 0x000ea20000000800 */
[----:B0-----:R-:W-:Y:S02]  /*1c10*/  CS2R R6, SRZ ;  /* 0x0000000000067805 */ /* 0x001fe4000001ff00 */
[----:B------:R-:W-:Y:S01]  /*1c20*/  MOV R8, RZ ;  /* 0x000000ff00087202 */ /* 0x000fe20000000f00 */
[----:B------:R-:W-:Y:S01]  /*1c30*/  BSSY.RECONVERGENT B0, `(.L_x_140) ;  /* 0x0000118000007945 */ /* 0x000fe20003800200 */
[----:B----4-:R-:W-:-:S02]  /*1c40*/  @!P2 HADD2.F32 R27, -RZ, R22.H0_H0 ;  /* 0x20000016ff1ba230 */ /* 0x010fc40000004100 */
[----:B------:R-:W-:-:S03]  /*1c50*/  HFMA2 R22, -RZ, RZ, 0, 0 ;  /* 0x00000000ff167431 */ /* 0x000fc600000001ff */
[----:B------:R-:W-:Y:S02]  /*1c60*/  @!P2 FMUL.FTZ R22, R27, R28 ;  /* 0x0000001c1b16a220 */ /* 0x000fe40000410000 */
[----:B------:R-:W0:Y:S01]  /*1c70*/  @!P1 LDC R28, c[0x0][0xff0] ;  /* 0x0003fc00ff1c9b82 */ /* 0x000e220000000800 */
[----:B-----5:R-:W-:-:S05]  /*1c80*/  @!P3 HADD2.F32 R26, -RZ, R26.H0_H0 ;  /* 0x2000001aff1ab230 */ /* 0x020fca0000004100 */
[----:B-1----:R-:W-:Y:S01]  /*1c90*/  @!P3 FMUL.FTZ R6, R26, R29 ;  /* 0x0000001d1a06b220 */ /* 0x002fe20000410000 */
[----:B---3--:R-:W-:-:S05]  /*1ca0*/  @!P1 HADD2.F32 R25, -RZ, R25.H0_H0 ;  /* 0x20000019ff199230 */ /* 0x008fca0000004100 */
[----:B0-----:R-:W-:Y:S01]  /*1cb0*/  @!P1 FMUL.FTZ R7, R25, R28 ;  /* 0x0000001c19079220 */ /* 0x001fe20000410000 */
[----:B------:R-:W-:Y:S01]  /*1cc0*/  MOV R25, RZ ;  /* 0x000000ff00197202 */ /* 0x000fe20000000f00 */
[----:B--2---:R-:W-:Y:S02]  /*1cd0*/  @!P2 HADD2.F32 R25, -RZ, R24.H0_H0 ;  /* 0x20000018ff19a230 */ /* 0x004fe40000004100 */
[----:B------:R-:W-:Y:S02]  /*1ce0*/  HFMA2 R24, -RZ, RZ, 0, 0 ;  /* 0x00000000ff187431 */ /* 0x000fe400000001ff */
[----:B------:R-:W-:-:S05]  /*1cf0*/  @!P0 HADD2.F32 R26, -RZ, R19.H0_H0 ;  /* 0x20000013ff1a8230 */ /* 0x000fca0000004100 */
[----:B------:R-:W-:Y:S01]  /*1d00*/  @!P0 FMUL.FTZ R8, R26, R9 ;  /* 0x000000091a088220 */ /* 0x000fe20000410000 */
[----:B------:R-:W-:Y:S02]  /*1d10*/  HFMA2 R9, -RZ, RZ, 0, 0 ;  /* 0x00000000ff097431 */ /* 0x000fe400000001ff */
[----:B------:R-:W-:Y:S01]  /*1d20*/  @!P2 HADD2.F32 R24, -RZ, R18.H0_H0 ;  /* 0x20000012ff18a230 */ /* 0x000fe20000004100 */
[----:B------:R-:W-:Y:S01]  /*1d30*/  CS2R R18, SRZ ;  /* 0x0000000000127805 */ /* 0x000fe2000001ff00 */
[----:B------:R-:W-:Y:S01]  /*1d40*/  @!P3 HADD2.F32 R18, -RZ, R20.H0_H0 ;  /* 0x20000014ff12b230 */ /* 0x000fe20000004100 */
[----:B------:R-:W-:Y:S01]  /*1d50*/  MOV R20, RZ ;  /* 0x000000ff00147202 */ /* 0x000fe20000000f00 */
        /* <DEDUP_REMOVED lines=13> */
[----:B------:R-:W-:-:S04]  /*1e30*/  IMAD.WIDE R26, R23, 0x2, R12 ;  /* 0x00000002171a7825 */ /* 0x000fc800078e020c */
[----:B-1----:R-:W-:-:S04]  /*1e40*/  FADD.FTZ R17, -R17, 1 ;  /* 0x3f80000011117421 */ /* 0x002fc80000010100 */
[----:B------:R-:W-:Y:S02]  /*1e50*/  FMUL.FTZ R29, R17, R22 ;  /* 0x00000016111d7220 */ /* 0x000fe40000410000 */
[----:B------:R-:W2:Y:S01]  /*1e60*/  LDG.E.U16 R17, desc[UR8][R26.64] ;  /* 0x000000081a117981 */ /* 0x000ea2000c1e1500 */
[----:B------:R-:W-:Y:S01]  /*1e70*/  PLOP3.LUT P2, PT, PT, PT, UP0, 0x80, 0x8 ;  /* 0x000000000008781c */ /* 0x000fe20003f4f008 */
[----:B------:R-:W-:-:S04]  /*1e80*/  FFMA.FTZ R16, R24, R16, R29 ;  /* 0x0000001018107223 */ /* 0x000fc8000001001d */
[----:B------:R-:W-:-:S05]  /*1e90*/  FFMA.FTZ R25, R25, UR7, R16 ;  /* 0x0000000719197c23 */ /* 0x000fca0008010010 */
[----:B------:R-:W-:-:S05]  /*1ea0*/  FSEL R25, R25, R16, P2 ;  /* 0x0000001019197208 */ /* 0x000fca0001000000 */
[----:B------:R-:W-:-:S05]  /*1eb0*/  FMUL.FTZ R25, R25, -UR5 ;  /* 0x8000000519197c20 */ /* 0x000fca0008410000 */
[----:B------:R-:W-:-:S05]  /*1ec0*/  F2FP.F16.F32.PACK_AB R22, R16, R25 ;  /* 0x000000191016723e */ /* 0x000fca00000000ff */
[----:B------:R-:W-:Y:S01]  /*1ed0*/  HADD2.F32 R16, -RZ, R22.H0_H0 ;  /* 0x20000016ff107230 */ /* 0x000fe20000004100 */
[----:B------:R-:W-:Y:S01]  /*1ee0*/  PRMT R22, R22, 0x7632, R22 ;  /* 0x0000763216167816 */ /* 0x000fe20000000016 */
[----:B--2---:R-:W-:-:S05]  /*1ef0*/  HADD2.F32 R17, -RZ, R17.H0_H0 ;  /* 0x20000011ff117230 */ /* 0x004fca0000004100 */
[----:B------:R-:W-:-:S05]  /*1f00*/  FADD.FTZ R16, R17, R16 ;  /* 0x0000001011107221 */ /* 0x000fca0000010000 */
[----:B------:R-:W-:Y:S01]  /*1f10*/  F2FP.F16.F32.PACK_AB R24, RZ, R16 ;  /* 0x00000010ff18723e */ /* 0x000fe200000000ff */
[----:B------:R-:W-:-:S04]  /*1f20*/  IMAD.WIDE R16, R23, 0x2, R14 ;  /* 0x0000000217107825 */ /* 0x000fc800078e020e */
[----:B------:R1:W-:Y:S04]  /*1f30*/  STG.E.U16 desc[UR8][R26.64], R24 ;  /* 0x000000181a007986 */ /* 0x0003e8000c101508 */
[----:B------:R1:W-:Y:S02]  /*1f40*/  STG.E.U16 desc[UR8][R16.64], R22 ;  /* 0x0000001610007986 */ /* 0x0003e4000c101508 */
.L_x_143:
[----:B------:R-:W-:Y:S05]  /*1f50*/  BSYNC.RECONVERGENT B1 ;  /* 0x0000000000017941 */ /* 0x000fea0003800200 */
.L_x_142:
        /* <DEDUP_REMOVED lines=14> */
[----:B------:R-:W-:Y:S01]  /*2040*/  FFMA.FTZ R9, R9, R16, R6 ;  /* 0x0000001009097223 */ /* 0x000fe20000010006 */
[----:B------:R-:W-:-:S04]  /*2050*/  IMAD.WIDE R16, R25, 0x2, R14 ;  /* 0x0000000219107825 */ /* 0x000fc800078e020e */
[----:B------:R-:W-:-:S05]  /*2060*/  FFMA.FTZ R18, R18, UR7, R9 ;  /* 0x0000000712127c23 */ /* 0x000fca0008010009 */
[----:B------:R-:W-:-:S05]  /*2070*/  FSEL R18, R18, R9, P2 ;  /* 0x0000000912127208 */ /* 0x000fca0001000000 */
        /* <DEDUP_REMOVED lines=9> */
.L_x_145:
[----:B------:R-:W-:Y:S05]  /*2110*/  BSYNC.RECONVERGENT B1 ;  /* 0x0000000000017941 */ /* 0x000fea0003800200 */
.L_x_144:
        /* <DEDUP_REMOVED lines=8> */
[----:B------:R-:W-:-:S05]  /*21a0*/  FFMA.FTZ R19, R19, UR7, R10 ;  /* 0x0000000713137c23 */ /* 0x000fca000801000a */
[----:B------:R-:W-:-:S05]  /*21b0*/  FSEL R19, R19, R10, P1 ;  /* 0x0000000a13137208 */ /* 0x000fca0000800000 */
[----:B------:R-:W-:-:S05]  /*21c0*/  FMUL.FTZ R19, R19, -UR5 ;  /* 0x8000000513137c20 */ /* 0x000fca0008410000 */
[----:B------:R-:W-:-:S05]  /*21d0*/  F2FP.F16.F32.PACK_AB R19, R10, R19 ;  /* 0x000000130a13723e */ /* 0x000fca00000000ff */
[----:B------:R-:W-:Y:S02]  /*21e0*/  HADD2.F32 R7, -RZ, R19.H0_H0 ;  /* 0x20000013ff077230 */ /* 0x000fe40000004100 */
[----:B--2---:R-:W-:-:S05]  /*21f0*/  HADD2.F32 R6, -RZ, R6.H0_H0 ;  /* 0x20000006ff067230 */ /* 0x004fca0000004100 */
[----:B------:R-:W-:-:S05]  /*2200*/  FADD.FTZ R6, R6, R7 ;  /* 0x0000000706067221 */ /* 0x000fca0000010000 */
[----:B------:R-:W-:Y:S01]  /*2210*/  F2FP.F16.F32.PACK_AB R9, RZ, R6 ;  /* 0x00000006ff09723e */ /* 0x000fe200000000ff */
[----:B------:R-:W-:Y:S01]  /*2220*/  IMAD.WIDE R6, R2, 0x2, R14 ;  /* 0x0000000202067825 */ /* 0x000fe200078e020e */
[----:B------:R-:W-:-:S03]  /*2230*/  PRMT R2, R19, 0x7632, R2 ;  /* 0x0000763213027816 */ /* 0x000fc60000000002 */
[----:B------:R1:W-:Y:S04]  /*2240*/  STG.E.U16 desc[UR8][R16.64], R9 ;  /* 0x0000000910007986 */ /* 0x0003e8000c101508 */
[----:B------:R1:W-:Y:S02]  /*2250*/  STG.E.U16 desc[UR8][R6.64], R2 ;  /* 0x0000000206007986 */ /* 0x0003e4000c101508 */
.L_x_147:
[----:B------:R-:W-:Y:S05]  /*2260*/  BSYNC.RECONVERGENT B1 ;  /* 0x0000000000017941 */ /* 0x000fea0003800200 */
.L_x_146:
[----:B------:R-:W-:Y:S05]  /*2270*/  @P0 BRA `(.L_x_148) ;  /* 0x0000000800cc0947 */ /* 0x000fea0003800000 */
[----:B01----:R-:W-:-:S05]  /*2280*/  IMAD.WIDE R6, R0, 0x2, R12 ;  /* 0x0000000200067825 */ /* 0x003fca00078e020c */
        /* <DEDUP_REMOVED lines=11> */
[----:B------:R-:W-:Y:S01]  /*2340*/  FADD.FTZ R2, R2, R9 ;  /* 0x0000000902027221 */ /* 0x000fe20000010000 */
[----:B------:R-:W-:Y:S01]  /*2350*/  IMAD.WIDE R8, R0, 0x2, R14 ;  /* 0x0000000200087825 */ /* 0x000fe200078e020e */
[----:B------:R-:W-:-:S03]  /*2360*/  PRMT R0, R20, 0x7632, R0 ;  /* 0x0000763214007816 */ /* 0x000fc60000000000 */
[----:B------:R-:W-:-:S05]  /*2370*/  F2FP.F16.F32.PACK_AB R2, RZ, R2 ;  /* 0x00000002ff02723e */ /* 0x000fca00000000ff */
[----:B------:R3:W-:Y:S04]  /*2380*/  STG.E.U16 desc[UR8][R6.64], R2 ;  /* 0x0000000206007986 */ /* 0x0007e8000c101508 */
[----:B------:R3:W-:Y:S01]  /*2390*/  STG.E.U16 desc[UR8][R8.64], R0 ;  /* 0x0000000008007986 */ /* 0x0007e2000c101508 */
[----:B------:R-:W-:Y:S05]  /*23a0*/  BRA `(.L_x_148) ;  /* 0x0000000800807947 */ /* 0x000fea0003800000 */
.L_x_141:
[----:B------:R-:W-:Y:S05]  /*23b0*/  BRA.U !UP0, `(.L_x_149) ;  /* 0x0000000508447547 */ /* 0x000fea000b800000 */
[----:B------:R-:W-:-:S13]  /*23c0*/  ISETP.GE.AND P3, PT, R23, R3, PT ;  /* 0x000000031700720c */ /* 0x000fda0003f66270 */
[----:B------:R-:W-:Y:S01]  /*23d0*/  @!P3 IMAD.WIDE R26, R23, 0x2, R12 ;  /* 0x00000002171ab825 */ /* 0x000fe200078e020c */
[----:B------:R-:W0:Y:S04]  /*23e0*/  @!P3 LDC.64 R16, c[0x0][0xfe0] ;  /* 0x0003f800ff10bb82 */ /* 0x000e280000000a00 */
[----:B------:R-:W2:Y:S01]  /*23f0*/  @!P3 LDG.E.U16 R28, desc[UR8][R26.64] ;  /* 0x000000081a1cb981 */ /* 0x000ea2000c1e1500 */
[----:B------:R-:W1:Y:S01]  /*2400*/  S2R R21, SR_TID.X ;  /* 0x0000000000157919 */ /* 0x000e620000002100 */
[----:B0-----:R-:W-:-:S04]  /*2410*/  @!P3 FADD.FTZ R17, -R17, 1 ;  /* 0x3f8000001111b421 */ /* 0x001fc80000010100 */
[----:B------:R-:W-:Y:S02]  /*2420*/  @!P3 FMUL.FTZ R17, R17, R22 ;  /* 0x000000161111b220 */ /* 0x000fe40000410000 */
[----:B------:R-:W0:Y:S02]  /*2430*/  @!P3 LDC R22, c[0x0][0xfe8] ;  /* 0x0003fa00ff16bb82 */ /* 0x000e240000000800 */
[----:B------:R-:W-:-:S06]  /*2440*/  @!P3 FFMA.FTZ R16, R24, R16, R17 ;  /* 0x000000101810b223 */ /* 0x000fcc0000010011 */
[----:B------:R-:W3:Y:S02]  /*2450*/  @!P3 LDC R17, c[0x0][0xfdc] ;  /* 0x0003f700ff11bb82 */ /* 0x000ee40000000800 */
[----:B---3--:R-:W-:-:S04]  /*2460*/  @!P3 FFMA.FTZ R25, R25, R17, R16 ;  /* 0x000000111919b223 */ /* 0x008fc80000010010 */
[----:B0-----:R-:W-:Y:S01]  /*2470*/  @!P3 FMUL.FTZ R25, R25, -R22 ;  /* 0x800000161919b220 */ /* 0x001fe20000410000 */
[----:B------:R-:W-:-:S04]  /*2480*/  MOV R22, UR12 ;  /* 0x0000000c00167c02 */ /* 0x000fc80008000f00 */
[----:B------:R-:W-:-:S05]  /*2490*/  @!P3 F2FP.F16.F32.PACK_AB R25, RZ, R25 ;  /* 0x00000019ff19b23e */ /* 0x000fca00000000ff */
[----:B------:R-:W-:Y:S02]  /*24a0*/  @!P3 HADD2.F32 R25, -RZ, R25.H0_H0 ;  /* 0x20000019ff19b230 */ /* 0x000fe40000004100 */
[----:B--2---:R-:W-:-:S05]  /*24b0*/  @!P3 HADD2.F32 R28, -RZ, R28.H0_H0 ;  /* 0x2000001cff1cb230 */ /* 0x004fca0000004100 */
[----:B------:R-:W-:Y:S01]  /*24c0*/  @!P3 FADD.FTZ R28, R28, R25 ;  /* 0x000000191c1cb221 */ /* 0x000fe20000010000 */
[----:B-1----:R-:W-:Y:S02]  /*24d0*/  IADD3 R25, PT, PT, R22, UR4, R21 ;  /* 0x0000000416197c10 */ /* 0x002fe4000fffe015 */
[----:B------:R-:W-:Y:S01]  /*24e0*/  @!P3 F2FP.F16.F32.PACK_AB R22, RZ, R16 ;  /* 0x00000010ff16b23e */ /* 0x000fe200000000ff */
[----:B------:R-:W-:Y:S01]  /*24f0*/  @!P3 IMAD.WIDE R16, R23, 0x2, R14 ;  /* 0x000000021710b825 */ /* 0x000fe200078e020e */
[----:B------:R-:W-:Y:S02]  /*2500*/  ISETP.GE.AND P2, PT, R25, R3, PT ;  /* 0x000000031900720c */ /* 0x000fe40003f46270 */
[----:B------:R-:W-:-:S05]  /*2510*/  @!P3 F2FP.F16.F32.PACK_AB R28, RZ, R28 ;  /* 0x0000001cff1cb23e */ /* 0x000fca00000000ff */
[----:B------:R0:W-:Y:S02]  /*2520*/  @!P3 STG.E.U16 desc[UR8][R26.64], R28 ;  /* 0x0000001c1a00b986 */ /* 0x0001e4000c101508 */
[----:B0-----:R-:W-:-:S04]  /*2530*/  PRMT R27, R22, 0x7610, R27 ;  /* 0x00007610161b7816 */ /* 0x001fc8000000001b */
[----:B------:R-:W-:Y:S01]  /*2540*/  @!P2 IMAD.WIDE R22, R25, 0x2, R12 ;  /* 0x000000021916a825 */ /* 0x000fe200078e020c */
[----:B------:R-:W0:Y:S01]  /*2550*/  @!P2 LDC R28, c[0x0][0xfdc] ;  /* 0x0003f700ff1cab82 */ /* 0x000e220000000800 */
[----:B------:R1:W-:Y:S04]  /*2560*/  @!P3 STG.E.U16 desc[UR8][R16.64], R27 ;  /* 0x0000001b1000b986 */ /* 0x0003e8000c101508 */
[----:B------:R-:W2:Y:S01]  /*2570*/  @!P2 LDG.E.U16 R24, desc[UR8][R22.64] ;  /* 0x000000081618a981 */ /* 0x000ea2000c1e1500 */
[----:B------:R-:W-:Y:S02]  /*2580*/  BSSY.RECONVERGENT B1, `(.L_x_150) ;  /* 0x0000023000017945 */ /* 0x000fe40003800200 */
[----:B-1----:R-:W1:Y:S02]  /*2590*/  @!P2 LDC.64 R16, c[0x0][0xfe0] ;  /* 0x0003f800ff10ab82 */ /* 0x002e640000000a00 */
[----:B-1----:R-:W-:-:S04]  /*25a0*/  @!P2 FADD.FTZ R29, -R17, 1 ;  /* 0x3f800000111da421 */ /* 0x002fc80000010100 */
[----:B------:R-:W-:Y:S02]  /*25b0*/  @!P2 FMUL.FTZ R6, R29, R6 ;  /* 0x000000061d06a220 */ /* 0x000fe40000410000 */
[----:B------:R-:W1:Y:S02]  /*25c0*/  @!P2 LDC R29, c[0x0][0xfe8] ;  /* 0x0003fa00ff1dab82 */ /* 0x000e640000000800 */
[----:B------:R-:W-:-:S04]  /*25d0*/  @!P2 FFMA.FTZ R9, R9, R16, R6 ;  /* 0x000000100909a223 */ /* 0x000fc80000010006 */
[----:B0-----:R-:W-:Y:S01]  /*25e0*/  @!P2 FFMA.FTZ R18, R18, R28, R9 ;  /* 0x0000001c1212a223 */ /* 0x001fe20000010009 */
[----:B------:R-:W-:Y:S01]  /*25f0*/  @!P2 F2FP.F16.F32.PACK_AB R9, RZ, R9 ;  /* 0x00000009ff09a23e */ /* 0x000fe200000000ff */
[----:B------:R-:W0:Y:S02]  /*2600*/  LDC R6, c[0x0][0xfe4] ;  /* 0x0003f900ff067b82 */ /* 0x000e240000000800 */
[----:B-1----:R-:W-:-:S05]  /*2610*/  @!P2 FMUL.FTZ R18, R18, -R29 ;  /* 0x8000001d1212a220 */ /* 0x002fca0000410000 */
[----:B------:R-:W-:Y:S01]  /*2620*/  @!P2 F2FP.F16.F32.PACK_AB R18, RZ, R18 ;  /* 0x00000012ff12a23e */ /* 0x000fe200000000ff */
[----:B0-----:R-:W-:-:S04]  /*2630*/  FADD.FTZ R6, -R6, 1 ;  /* 0x3f80000006067421 */ /* 0x001fc80000010100 */
[----:B------:R-:W-:Y:S02]  /*2640*/  @!P2 HADD2.F32 R17, -RZ, R18.H0_H0 ;  /* 0x20000012ff11a230 */ /* 0x000fe40000004100 */
[----:B--2---:R-:W-:-:S05]  /*2650*/  @!P2 HADD2.F32 R24, -RZ, R24.H0_H0 ;  /* 0x20000018ff18a230 */ /* 0x004fca0000004100 */
        /* <DEDUP_REMOVED lines=20> */
[----:B------:R1:W-:Y:S02]  /*27a0*/  STG.E.U16 desc[UR8][R18.64], R2 ;  /* 0x0000000212007986 */ /* 0x0003e4000c101508 */
.L_x_151:
[----:B------:R-:W-:Y:S05]  /*27b0*/  BSYNC.RECONVERGENT B1 ;  /* 0x0000000000017941 */ /* 0x000fea0003800200 */
.L_x_150:
[----:B------:R-:W-:Y:S05]  /*27c0*/  @P0 BRA `(.L_x_148) ;  /* 0x0000000400780947 */ /* 0x000fea0003800000 */
[----:B01----:R-:W-:-:S05]  /*27d0*/  IMAD.WIDE R16, R0, 0x2, R12 ;  /* 0x0000000200107825 */ /* 0x003fca00078e020c */
        /* <DEDUP_REMOVED lines=15> */
.L_x_149:
[----:B------:R-:W-:-:S13]  /*28d0*/  ISETP.GE.AND P2, PT, R23, R3, PT ;  /* 0x000000031700720c */ /* 0x000fda0003f46270 */
[C---:B------:R-:W-:Y:S01]  /*28e0*/  @!P2 IMAD.WIDE R18, R23.reuse, 0x2, R12 ;  /* 0x000000021712a825 */ /* 0x040fe200078e020c */
[----:B------:R-:W0:Y:S04]  /*28f0*/  @!P2 LDC.64 R16, c[0x0][0xfe0] ;  /* 0x0003f800ff10ab82 */ /* 0x000e280000000a00 */
[----:B------:R-:W2:Y:S01]  /*2900*/  @!P2 LDG.E.U16 R20, desc[UR8][R18.64] ;  /* 0x000000081214a981 */ /* 0x000ea2000c1e1500 */
[----:B------:R-:W-:-:S03]  /*2910*/  IADD3 R25, PT, PT, R23, UR12, RZ ;  /* 0x0000000c17197c10 */ /* 0x000fc6000fffe0ff */
[----:B------:R-:W1:Y:S01]  /*2920*/  @!P2 LDC R21, c[0x0][0xfe8] ;  /* 0x0003fa00ff15ab82 */ /* 0x000e620000000800 */
[----:B------:R-:W-:Y:S01]  /*2930*/  ISETP.GE.AND P3, PT, R25, R3, PT ;  /* 0x000000031900720c */ /* 0x000fe20003f66270 */
[----:B0-----:R-:W-:-:S04]  /*2940*/  @!P2 FADD.FTZ R17, -R17, 1 ;  /* 0x3f8000001111a421 */ /* 0x001fc80000010100 */
[----:B------:R-:W-:-:S04]  /*2950*/  @!P2 FMUL.FTZ R17, R17, R22 ;  /* 0x000000161111a220 */ /* 0x000fc80000410000 */
[----:B------:R-:W-:-:S04]  /*2960*/  @!P2 FFMA.FTZ R24, R24, R16, R17 ;  /* 0x000000101818a223 */ /* 0x000fc80000010011 */
[----:B-1----:R-:W-:Y:S01]  /*2970*/  @!P2 FMUL.FTZ R16, R24, -R21 ;  /* 0x800000151810a220 */ /* 0x002fe20000410000 */
[----:B------:R-:W-:-:S04]  /*2980*/  @!P2 F2FP.F16.F32.PACK_AB R24, RZ, R24 ;  /* 0x00000018ff18a23e */ /* 0x000fc800000000ff */
[----:B------:R-:W-:Y:S02]  /*2990*/  @!P2 F2FP.F16.F32.PACK_AB R16, RZ, R16 ;  /* 0x00000010ff10a23e */ /* 0x000fe400000000ff */
[----:B------:R-:W-:Y:S02]  /*29a0*/  PRMT R27, R24, 0x7610, R27 ;  /* 0x00007610181b7816 */ /* 0x000fe4000000001b */
[----:B------:R-:W0:Y:S01]  /*29b0*/  @!P3 LDC R24, c[0x0][0xfe8] ;  /* 0x0003fa00ff18bb82 */ /* 0x000e220000000800 */
[----:B------:R-:W-:Y:S02]  /*29c0*/  @!P2 HADD2.F32 R17, -RZ, R16.H0_H0 ;  /* 0x20000010ff11a230 */ /* 0x000fe40000004100 */
[----:B--2---:R-:W-:-:S05]  /*29d0*/  @!P2 HADD2.F32 R20, -RZ, R20.H0_H0 ;  /* 0x20000014ff14a230 */ /* 0x004fca0000004100 */
[----:B------:R-:W-:-:S05]  /*29e0*/  @!P2 FADD.FTZ R17, R20, R17 ;  /* 0x000000111411a221 */ /* 0x000fca0000010000 */
[----:B------:R-:W-:Y:S01]  /*29f0*/  @!P2 F2FP.F16.F32.PACK_AB R20, RZ, R17 ;  /* 0x00000011ff14a23e */ /* 0x000fe200000000ff */
[----:B------:R-:W-:-:S03]  /*2a00*/  @!P2 IMAD.WIDE R16, R23, 0x2, R14 ;  /* 0x000000021710a825 */ /* 0x000fc600078e020e */
[----:B------:R-:W-:Y:S01]  /*2a10*/  PRMT R26, R20, 0x7610, R26 ;  /* 0x00007610141a7816 */ /* 0x000fe2000000001a */
[----:B------:R-:W-:-:S04]  /*2a20*/  @!P3 IMAD.WIDE R20, R25, 0x2, R12 ;  /* 0x000000021914b825 */ /* 0x000fc800078e020c */
[----:B------:R1:W-:Y:S04]  /*2a30*/  @!P2 STG.E.U16 desc[UR8][R18.64], R26 ;  /* 0x0000001a1200a986 */ /* 0x0003e8000c101508 */
[----:B------:R2:W-:Y:S04]  /*2a40*/  @!P2 STG.E.U16 desc[UR8][R16.64], R27 ;  /* 0x0000001b1000a986 */ /* 0x0005e8000c101508 */
[----:B------:R-:W3:Y:S01]  /*2a50*/  @!P3 LDG.E.U16 R22, desc[UR8][R20.64] ;  /* 0x000000081416b981 */ /* 0x000ee2000c1e1500 */
[----:B-1----:R-:W-:Y:S01]  /*2a60*/  @!P3 IMAD.WIDE R18, R25, 0x2, R14 ;  /* 0x000000021912b825 */ /* 0x002fe200078e020e */
[----:B--2---:R-:W1:Y:S03]  /*2a70*/  @!P3 LDC.64 R16, c[0x0][0xfe0] ;  /* 0x0003f800ff10bb82 */ /* 0x004e660000000a00 */
[----:B-1----:R-:W-:-:S04]  /*2a80*/  @!P3 FADD.FTZ R23, -R17, 1 ;  /* 0x3f8000001117b421 */ /* 0x002fc80000010100 */
[----:B------:R-:W-:-:S04]  /*2a90*/  @!P3 FMUL.FTZ R6, R23, R6 ;  /* 0x000000061706b220 */ /* 0x000fc80000410000 */
[----:B------:R-:W-:Y:S01]  /*2aa0*/  @!P3 FFMA.FTZ R23, R9, R16, R6 ;  /* 0x000000100917b223 */ /* 0x000fe20000010006 */
[----:B------:R-:W-:-:S04]  /*2ab0*/  @!P1 IMAD.WIDE R16, R2, 0x2, R12 ;  /* 0x0000000202109825 */ /* 0x000fc800078e020c */
[----:B0-----:R-:W-:Y:S01]  /*2ac0*/  @!P3 FMUL.FTZ R6, R23, -R24 ;  /* 0x800000181706b220 */ /* 0x001fe20000410000 */
[----:B------:R-:W-:-:S04]  /*2ad0*/  @!P3 F2FP.F16.F32.PACK_AB R23, RZ, R23 ;  /* 0x00000017ff17b23e */ /* 0x000fc800000000ff */
[----:B------:R-:W-:Y:S02]  /*2ae0*/  @!P3 F2FP.F16.F32.PACK_AB R6, RZ, R6 ;  /* 0x00000006ff06b23e */ /* 0x000fe400000000ff */
[----:B------:R-:W-:Y:S02]  /*2af0*/  PRMT R25, R23, 0x7610, R25 ;  /* 0x0000761017197816 */ /* 0x000fe40000000019 */
[----:B------:R-:W0:Y:S01]  /*2b00*/  @!P1 LDC R23, c[0x0][0xfe8] ;  /* 0x0003fa00ff179b82 */ /* 0x000e220000000800 */
[----:B------:R-:W-:-:S07]  /*2b10*/  @!P3 HADD2.F32 R9, -RZ, R6.H0_H0 ;  /* 0x20000006ff09b230 */ /* 0x000fce0000004100 */
[----:B------:R-:W1:Y:S01]  /*2b20*/  @!P1 LDC R6, c[0x0][0xfe0] ;  /* 0x0003f800ff069b82 */ /* 0x000e620000000800 */
[----:B---3--:R-:W-:-:S05]  /*2b30*/  @!P3 HADD2.F32 R22, -RZ, R22.H0_H0 ;  /* 0x20000016ff16b230 */ /* 0x008fca0000004100 */
[----:B------:R-:W-:-:S05]  /*2b40*/  @!P3 FADD.FTZ R9, R22, R9 ;  /* 0x000000091609b221 */ /* 0x000fca0000010000 */
[----:B------:R-:W-:-:S04]  /*2b50*/  @!P3 F2FP.F16.F32.PACK_AB R9, RZ, R9 ;  /* 0x00000009ff09b23e */ /* 0x000fc800000000ff */
[----:B------:R-:W-:Y:S02]  /*2b60*/  PRMT R24, R9, 0x7610, R24 ;  /* 0x0000761009187816 */ /* 0x000fe40000000018 */
[----:B------:R-:W2:Y:S03]  /*2b70*/  LDC R9, c[0x0][0xfe4] ;  /* 0x0003f900ff097b82 */ /* 0x000ea60000000800 */
[----:B------:R3:W-:Y:S04]  /*2b80*/  @!P3 STG.E.U16 desc[UR8][R20.64], R24 ;  /* 0x000000181400b986 */ /* 0x0007e8000c101508 */
[----:B------:R4:W-:Y:S04]  /*2b90*/  @!P3 STG.E.U16 desc[UR8][R18.64], R25 ;  /* 0x000000191200b986 */ /* 0x0009e8000c101508 */
[----:B------:R-:W5:Y:S01]  /*2ba0*/  @!P1 LDG.E.U16 R22, desc[UR8][R16.64] ;  /* 0x0000000810169981 */ /* 0x000f62000c1e1500 */
[----:B---3--:R-:W3:Y:S01]  /*2bb0*/  @!P0 LDC R21, c[0x0][0xfe8] ;  /* 0x0003fa00ff158b82 */ /* 0x008ee20000000800 */
[----:B----4-:R-:W-:-:S07]  /*2bc0*/  @!P1 IMAD.WIDE R18, R2, 0x2, R14 ;  /* 0x0000000202129825 */ /* 0x010fce00078e020e */
[----:B------:R-:W4:Y:S01]  /*2bd0*/  @!P0 LDC R2, c[0x0][0xfe0] ;  /* 0x0003f800ff028b82 */ /* 0x000f220000000800 */
[----:B--2---:R-:W-:-:S04]  /*2be0*/  FADD.FTZ R9, -R9, 1 ;  /* 0x3f80000009097421 */ /* 0x004fc80000010100 */
[----:B------:R-:W-:-:S04]  /*2bf0*/  @!P1 FMUL.FTZ R7, R9, R7 ;  /* 0x0000000709079220 */ /* 0x000fc80000410000 */
[----:B-1----:R-:W-:-:S04]  /*2c00*/  @!P1 FFMA.FTZ R10, R10, R6, R7 ;  /* 0x000000060a0a9223 */ /* 0x002fc80000010007 */
[----:B0-----:R-:W-:Y:S01]  /*2c10*/  @!P1 FMUL.FTZ R6, R10, -R23 ;  /* 0x800000170a069220 */ /* 0x001fe20000410000 */
[----:B------:R-:W-:-:S04]  /*2c20*/  @!P1 F2FP.F16.F32.PACK_AB R10, RZ, R10 ;  /* 0x0000000aff0a923e */ /* 0x000fc800000000ff */
[----:B------:R-:W-:-:S05]  /*2c30*/  @!P1 F2FP.F16.F32.PACK_AB R6, RZ, R6 ;  /* 0x00000006ff06923e */ /* 0x000fca00000000ff */
[----:B------:R-:W-:Y:S02]  /*2c40*/  @!P1 HADD2.F32 R7, -RZ, R6.H0_H0 ;  /* 0x20000006ff079230 */ /* 0x000fe40000004100 */
[----:B-----5:R-:W-:-:S05]  /*2c50*/  @!P1 HADD2.F32 R22, -RZ, R22.H0_H0 ;  /* 0x20000016ff169230 */ /* 0x020fca0000004100 */
[----:B------:R-:W-:Y:S01]  /*2c60*/  @!P1 FADD.FTZ R7, R22, R7 ;  /* 0x0000000716079221 */ /* 0x000fe20000010000 */
[----:B------:R-:W-:-:S04]  /*2c70*/  PRMT R22, R10, 0x7610, R22 ;  /* 0x000076100a167816 */ /* 0x000fc80000000016 */
[----:B------:R-:W-:-:S04]  /*2c80*/  @!P1 F2FP.F16.F32.PACK_AB R7, RZ, R7 ;  /* 0x00000007ff07923e */ /* 0x000fc800000000ff */
[----:B------:R-:W-:Y:S01]  /*2c90*/  PRMT R20, R7, 0x7610, R20 ;  /* 0x0000761007147816 */ /* 0x000fe20000000014 */
[----:B------:R-:W-:-:S04]  /*2ca0*/  @!P0 IMAD.WIDE R6, R0, 0x2, R12 ;  /* 0x0000000200068825 */ /* 0x000fc800078e020c */
[----:B------:R0:W-:Y:S04]  /*2cb0*/  @!P1 STG.E.U16 desc[UR8][R16.64], R20 ;  /* 0x0000001410009986 */ /* 0x0001e8000c101508 */
[----:B------:R0:W-:Y:S04]  /*2cc0*/  @!P1 STG.E.U16 desc[UR8][R18.64], R22 ;  /* 0x0000001612009986 */ /* 0x0001e8000c101508 */
[----:B------:R-:W2:Y:S01]  /*2cd0*/  @!P0 LDG.E.U16 R10, desc[UR8][R6.64] ;  /* 0x00000008060a8981 */ /* 0x000ea2000c1e1500 */
[----:B------:R-:W-:-:S04]  /*2ce0*/  @!P0 FMUL.FTZ R8, R9, R8 ;  /* 0x0000000809088220 */ /* 0x000fc80000410000 */
[----:B----4-:R-:W-:-:S04]  /*2cf0*/  @!P0 FFMA.FTZ R8, R11, R2, R8 ;  /* 0x000000020b088223 */ /* 0x010fc80000010008 */
[----:B---3--:R-:W-:Y:S02]  /*2d00*/  @!P0 FMUL.FTZ R2, R8, -R21 ;  /* 0x8000001508028220 */ /* 0x008fe40000410000 */
[----:B------:R-:W3:Y:S03]  /*2d10*/  S2R R21, SR_TID.X ;  /* 0x0000000000157919 */ /* 0x000ee60000002100 */
[----:B------:R-:W-:-:S05]  /*2d20*/  @!P0 F2FP.F16.F32.PACK_AB R2, RZ, R2 ;  /* 0x00000002ff02823e */ /* 0x000fca00000000ff */
[----:B------:R-:W-:Y:S02]  /*2d30*/  @!P0 HADD2.F32 R9, -RZ, R2.H0_H0 ;  /* 0x20000002ff098230 */ /* 0x000fe40000004100 */
[----:B--2---:R-:W-:-:S05]  /*2d40*/  @!P0 HADD2.F32 R10, -RZ, R10.H0_H0 ;  /* 0x2000000aff0a8230 */ /* 0x004fca0000004100 */
[----:B------:R-:W-:Y:S01]  /*2d50*/  @!P0 FADD.FTZ R9, R10, R9 ;  /* 0x000000090a098221 */ /* 0x000fe20000010000 */
[----:B------:R-:W-:-:S04]  /*2d60*/  @!P0 F2FP.F16.F32.PACK_AB R10, RZ, R8 ;  /* 0x00000008ff0a823e */ /* 0x000fc800000000ff */
[----:B------:R-:W-:Y:S01]  /*2d70*/  @!P0 F2FP.F16.F32.PACK_AB R2, RZ, R9 ;  /* 0x00000009ff02823e */ /* 0x000fe200000000ff */
[----:B------:R-:W-:-:S04]  /*2d80*/  @!P0 IMAD.WIDE R8, R0, 0x2, R14 ;  /* 0x0000000200088825 */ /* 0x000fc800078e020e */
[----:B------:R0:W-:Y:S04]  /*2d90*/  @!P0 STG.E.U16 desc[UR8][R6.64], R2 ;  /* 0x0000000206008986 */ /* 0x0001e8000c101508 */
[----:B---3--:R0:W-:Y:S02]  /*2da0*/  @!P0 STG.E.U16 desc[UR8][R8.64], R10 ;  /* 0x0000000a08008986 */ /* 0x0081e4000c101508 */
.L_x_148:
[----:B------:R-:W-:Y:S05]  /*2db0*/  BSYNC.RECONVERGENT B0 ;  /* 0x0000000000007941 */ /* 0x000fea0003800200 */
.L_x_140:
[----:B------:R-:W-:-:S06]  /*2dc0*/  ULEA UR4, UR12, UR4, 0x2 ;  /* 0x000000040c047291 */ /* 0x000fcc000f8e10ff */
[----:B------:R-:W-:-:S13]  /*2dd0*/  ISETP.LE.AND P0, PT, R3, UR4, PT ;  /* 0x0000000403007c0c */ /* 0x000fda000bf03270 */
[----:B------:R-:W-:Y:S05]  /*2de0*/  @!P0 BRA `(.L_x_152) ;  /* 0xffffffe800cc8947 */ /* 0x000fea000383ffff */
[----:B------:R-:W-:Y:S05]  /*2df0*/  EXIT ;  /* 0x000000000000794d */ /* 0x000fea0003800000 */
.L_x_125:
[----:B------:R-:W0:Y:S02]  /*2e00*/  LDCU.U8 UR4, c[0x0][0xfec] ;  /* 0x0001fd80ff0477ac */ /* 0x000e240008000000 */
[----:B0-----:R-:W-:-:S04]  /*2e10*/  UPRMT UR4, UR4, 0x8880, URZ ;  /* 0x0000888004047896 */ /* 0x001fc800080000ff */
[----:B------:R-:W-:-:S09]  /*2e20*/  UISETP.NE.AND UP2, UPT, UR4, URZ, UPT ;  /* 0x000000ff0400728c */ /* 0x000fd2000bf45270 */
[----:B------:R-:W-:Y:S05]  /*2e30*/  BRA.U !UP2, `(.L_x_153) ;  /* 0x000000090a987547 */ /* 0x000fea000b800000 */
[----:B------:R-:W-:-:S05]  /*2e40*/  UMOV UR4, URZ ;  /* 0x000000ff00047c82 */ /* 0x000fca0008000000 */
.L_x_154:
[----:B------:R-:W-:-:S04]  /*2e50*/  IADD3 R23, PT, PT, R21, UR4, RZ ;  /* 0x0000000415177c10 */ /* 0x000fc8000fffe0ff */
[----:B------:R-:W-:-:S13]  /*2e60*/  ISETP.GE.AND P0, PT, R23, R3, PT ;  /* 0x000000031700720c */ /* 0x000fda0003f06270 */
[----:B------:R-:W-:Y:S01]  /*2e70*/  @!P0 IADD3 R0, P1, PT, R5, R23, RZ ;  /* 0x0000001705008210 */ /* 0x000fe20007f3e0ff */
[C---:B------:R-:W-:Y:S01]  /*2e80*/  @!P0 IMAD.WIDE R10, R23.reuse, 0x2, R12 ;  /* 0x00000002170a8825 */ /* 0x040fe200078e020c */
[----:B------:R-:W0:Y:S02]  /*2e90*/  @!P0 LDC R17, c[0x0][0xff0] ;  /* 0x0003fc00ff118b82 */ /* 0x000e240000000800 */
[C---:B------:R-:W-:Y:S02]  /*2ea0*/  @!P0 LEA.HI.X.SX32 R7, R23.reuse, R4, 0x1, P1 ;  /* 0x0000000417078211 */ /* 0x040fe400008f0eff */
[C---:B------:R-:W-:Y:S01]  /*2eb0*/  @!P0 LEA R18, P1, R0.reuse, UR10, 0x1 ;  /* 0x0000000a00128c11 */ /* 0x040fe2000f8208ff */
[----:B------:R-:W2:Y:S03]  /*2ec0*/  @!P0 LDG.E.U16 R10, desc[UR8][R10.64] ;  /* 0x000000080a0a8981 */ /* 0x000ea6000c1e1500 */
[----:B------:R-:W-:Y:S01]  /*2ed0*/  @!P0 LEA.HI.X R19, R0, UR11, R7, 0x1, P1 ;  /* 0x0000000b00138c11 */ /* 0x000fe200088f0c07 */
[----:B------:R-:W1:Y:S04]  /*2ee0*/  @!P0 LDC R8, c[0x0][0xfdc] ;  /* 0x0003f700ff088b82 */ /* 0x000e680000000800 */
[----:B------:R3:W4:Y:S01]  /*2ef0*/  @!P0 LDG.E.U16 R18, desc[UR8][R18.64] ;  /* 0x0000000812128981 */ /* 0x000722000c1e1500 */
[----:B------:R-:W-:-:S03]  /*2f00*/  @!P0 IMAD.WIDE R6, R23, 0x2, R12 ;  /* 0x0000000217068825 */ /* 0x000fc600078e020c */
[----:B------:R-:W5:Y:S02]  /*2f10*/  @!P0 LDC R25, c[0x0][0xfe0] ;  /* 0x0003f800ff198b82 */ /* 0x000f640000000800 */
[----:B------:R-:W5:Y:S01]  /*2f20*/  @!P0 LDG.E.U16 R16, desc[UR8][R6.64] ;  /* 0x0000000806108981 */ /* 0x000f62000c1e1500 */
[----:B------:R-:W-:Y:S01]  /*2f30*/  IADD3 R0, PT, PT, R23, UR12, RZ ;  /* 0x0000000c17007c10 */ /* 0x000fe2000fffe0ff */
[----:B------:R-:W-:Y:S01]  /*2f40*/  HFMA2 R9, -RZ, RZ, 0, 0 ;  /* 0x00000000ff097431 */ /* 0x000fe200000001ff */
[----:B------:R-:W-:Y:S01]  /*2f50*/  PLOP3.LUT P3, PT, PT, PT, UP1, 0x80, 0x8 ;  /* 0x000000000008781c */ /* 0x000fe20003f6f018 */
[----:B------:R-:W-:Y:S01]  /*2f60*/  HFMA2 R22, -RZ, RZ, 0, 0 ;  /* 0x00000000ff167431 */ /* 0x000fe200000001ff */
[----:B------:R-:W-:Y:S01]  /*2f70*/  ISETP.GE.AND P1, PT, R0, R3, PT ;  /* 0x000000030000720c */ /* 0x000fe20003f26270 */
[----:B---3--:R-:W3:Y:S01]  /*2f80*/  @!P0 LDC R19, c[0x0][0xfe8] ;  /* 0x0003fa00ff138b82 */ /* 0x008ee20000000800 */
[----:B------:R-:W-:Y:S02]  /*2f90*/  PLOP3.LUT P2, PT, PT, PT, PT, 0x8, 0x80 ;  /* 0x000000000080781c */ /* 0x000fe40003f4e170 */
[----:B------:R-:W-:-:S02]  /*2fa0*/  @!P0 PLOP3.LUT P2, PT, P3, PT, PT, 0x80, 0x8 ;  /* 0x000000000008881c */ /* 0x000fc40001f4f070 */
[----:B------:R-:W-:Y:S02]  /*2fb0*/  PLOP3.LUT P4, PT, PT, PT, UP0, 0x80, 0x8 ;  /* 0x000000000008781c */ /* 0x000fe40003f8f008 */
[----:B------:R-:W-:Y:S02]  /*2fc0*/  PLOP3.LUT P3, PT, PT, PT, PT, 0x8, 0x80 ;  /* 0x000000000080781c */ /* 0x000fe40003f6e170 */
[----:B------:R-:W-:Y:S02]  /*2fd0*/  @!P0 PLOP3.LUT P3, PT, P4, PT, PT, 0x80, 0x8 ;  /* 0x000000000008881c */ /* 0x000fe4000276f070 */
[----:B------:R-:W-:Y:S01]  /*2fe0*/  IADD3 R29, PT, PT, R0, UR12, RZ ;  /* 0x0000000c001d7c10 */ /* 0x000fe2000fffe0ff */
[----:B------:R-:W3:Y:S01]  /*2ff0*/  @!P1 LDC R28, c[0x0][0xfe0] ;  /* 0x0003f800ff1c9b82 */ /* 0x000ee20000000800 */
[----:B------:R-:W-:Y:S02]  /*3000*/  @!P1 IADD3 R2, P5, PT, R5, R0, RZ ;  /* 0x0000000005029210 */ /* 0x000fe40007fbe0ff */
[----:B------:R-:W-:-:S02]  /*3010*/  IADD3 R27, PT, PT, R29, UR12, RZ ;  /* 0x0000000c1d1b7c10 */ /* 0x000fc4000fffe0ff */
[----:B------:R-:W-:Y:S01]  /*3020*/  @!P1 LEA.HI.X.SX32 R11, R0, R4, 0x1, P5 ;  /* 0x00000004000b9211 */ /* 0x000fe200028f0eff */
[----:B--2---:R-:W-:Y:S01]  /*3030*/  @!P0 HADD2.F32 R9, -RZ, R10.H0_H0 ;  /* 0x2000000aff098230 */ /* 0x004fe20000004100 */
[----:B------:R-:W-:-:S04]  /*3040*/  @!P1 LEA R10, P4, R2, UR10, 0x1 ;  /* 0x0000000a020a9c11 */ /* 0x000fc8000f8808ff */
[----:B------:R-:W-:Y:S01]  /*3050*/  @!P1 LEA.HI.X R11, R2, UR11, R11, 0x1, P4 ;  /* 0x0000000b020b9c11 */ /* 0x000fe2000a0f0c0b */
[----:B----4-:R-:W-:-:S04]  /*3060*/  @!P0 HADD2.F32 R18, -RZ, R18.H0_H0 ;  /* 0x20000012ff128230 */ /* 0x010fc80000004100 */
[----:B------:R2:W4:Y:S01]  /*3070*/  @!P1 LDG.E.U16 R2, desc[UR8][R10.64] ;  /* 0x000000080a029981 */ /* 0x000522000c1e1500 */
[----:B0-----:R-:W-:-:S04]  /*3080*/  @!P0 FMUL.FTZ R22, R18, R17 ;  /* 0x0000001112168220 */ /* 0x001fc80000410000 */
[----:B-1----:R-:W-:Y:S01]  /*3090*/  @P2 FFMA.FTZ R22, R9, R8, R22 ;  /* 0x0000000809162223 */ /* 0x002fe20000010016 */
[----:B------:R-:W-:-:S03]  /*30a0*/  ISETP.GE.AND P2, PT, R29, R3, PT ;  /* 0x000000031d00720c */ /* 0x000fc60003f46270 */
[----:B-----5:R-:W-:-:S04]  /*30b0*/  @!P0 FFMA.FTZ R18, R22, R25, R22 ;  /* 0x0000001916128223 */ /* 0x020fc80000010016 */
[----:B------:R-:W-:Y:S01]  /*30c0*/  @P3 FFMA.FTZ R18, R9, R8, R18 ;  /* 0x0000000809123223 */ /* 0x000fe20000010012 */
[----:B------:R-:W-:-:S03]  /*30d0*/  ISETP.GE.AND P3, PT, R27, R3, PT ;  /* 0x000000031b00720c */ /* 0x000fc60003f66270 */
[----:B---3--:R-:W-:Y:S01]  /*30e0*/  @!P0 FMUL.FTZ R8, R18, -R19 ;  /* 0x8000001312088220 */ /* 0x008fe20000410000 */
[----:B------:R-:W-:Y:S01]  /*30f0*/  @!P1 IMAD.WIDE R18, R0, 0x2, R12 ;  /* 0x0000000200129825 */ /* 0x000fe200078e020c */
[----:B------:R-:W-:-:S03]  /*3100*/  @!P2 IADD3 R9, P4, PT, R5, R29, RZ ;  /* 0x0000001d0509a210 */ /* 0x000fc60007f9e0ff */
[----:B--2---:R-:W-:Y:S01]  /*3110*/  @!P0 F2FP.F16.F32.PACK_AB R11, RZ, R8 ;  /* 0x00000008ff0b823e */ /* 0x004fe200000000ff */
[----:B------:R0:W2:Y:S01]  /*3120*/  @!P1 LDG.E.U16 R20, desc[UR8][R18.64] ;  /* 0x0000000812149981 */ /* 0x0000a2000c1e1500 */
[-C--:B------:R-:W-:Y:S02]  /*3130*/  @!P2 LEA.HI.X.SX32 R26, R29, R4.reuse, 0x1, P4 ;  /* 0x000000041d1aa211 */ /* 0x080fe400020f0eff */
[----:B------:R-:W-:Y:S01]  /*3140*/  @!P2 LEA R8, P4, R9, UR10, 0x1 ;  /* 0x0000000a0908ac11 */ /* 0x000fe2000f8808ff */
[----:B------:R-:W-:Y:S01]  /*3150*/  @!P0 HADD2.F32 R25, -RZ, R11.H0_H0 ;  /* 0x2000000bff198230 */ /* 0x000fe20000004100 */
[----:B------:R-:W-:Y:S02]  /*3160*/  @!P3 IADD3 R24, P5, PT, R5, R27, RZ ;  /* 0x0000001b0518b210 */ /* 0x000fe40007fbe0ff */
[----:B------:R-:W-:Y:S01]  /*3170*/  @!P2 LEA.HI.X R9, R9, UR11, R26, 0x1, P4 ;  /* 0x0000000b0909ac11 */ /* 0x000fe2000a0f0c1a */
[----:B------:R-:W-:Y:S01]  /*3180*/  @!P0 HADD2.F32 R26, -RZ, R16.H0_H0 ;  /* 0x20000010ff1a8230 */ /* 0x000fe20000004100 */
[----:B------:R-:W-:-:S02]  /*3190*/  @!P3 LEA.HI.X.SX32 R11, R27, R4, 0x1, P5 ;  /* 0x000000041b0bb211 */ /* 0x000fc400028f0eff */
[----:B------:R-:W-:Y:S01]  /*31a0*/  @!P3 LEA R10, P4, R24, UR10, 0x1 ;  /* 0x0000000a180abc11 */ /* 0x000fe2000f8808ff */
[----:B------:R1:W3:Y:S01]  /*31b0*/  @!P2 LDG.E.U16 R8, desc[UR8][R8.64] ;  /* 0x000000080808a981 */ /* 0x0002e2000c1e1500 */
[----:B------:R-:W-:Y:S02]  /*31c0*/  @!P0 FADD.FTZ R25, R26, R25 ;  /* 0x000000191a198221 */ /* 0x000fe40000010000 */
[----:B------:R-:W-:Y:S01]  /*31d0*/  @!P3 LEA.HI.X R11, R24, UR11, R11, 0x1, P4 ;  /* 0x0000000b180bbc11 */ /* 0x000fe2000a0f0c0b */
[----:B0-----:R-:W-:Y:S01]  /*31e0*/  @!P0 IMAD.WIDE R18, R23, 0x2, R14 ;  /* 0x0000000217128825 */ /* 0x001fe200078e020e */
[----:B------:R-:W0:Y:S01]  /*31f0*/  @!P1 LDC R26, c[0x0][0xfdc] ;  /* 0x0003f700ff1a9b82 */ /* 0x000e220000000800 */
[----:B------:R-:W-:Y:S02]  /*3200*/  @!P0 F2FP.F16.F32.PACK_AB R25, RZ, R25 ;  /* 0x00000019ff19823e */ /* 0x000fe400000000ff */
[----:B------:R-:W-:Y:S01]  /*3210*/  @!P2 IMAD.WIDE R16, R29, 0x2, R12 ;  /* 0x000000021d10a825 */ /* 0x000fe200078e020c */
[----:B------:R5:W3:Y:S01]  /*3220*/  @!P3 LDG.E.U16 R10, desc[UR8][R10.64] ;  /* 0x000000080a0ab981 */ /* 0x000ae2000c1e1500 */
[----:B-1----:R-:W-:-:S02]  /*3230*/  @!P0 F2FP.F16.F32.PACK_AB R9, RZ, R22 ;  /* 0x00000016ff09823e */ /* 0x002fc400000000ff */
[----:B------:R-:W-:Y:S02]  /*3240*/  @!P3 IMAD.WIDE R22, R27, 0x2, R12 ;  /* 0x000000021b16b825 */ /* 0x000fe400078e020c */
[----:B------:R1:W3:Y:S04]  /*3250*/  @!P2 LDG.E.U16 R16, desc[UR8][R16.64] ;  /* 0x000000081010a981 */ /* 0x0002e8000c1e1500 */
[----:B------:R1:W3:Y:S01]  /*3260*/  @!P3 LDG.E.U16 R22, desc[UR8][R22.64] ;  /* 0x000000081616b981 */ /* 0x0002e2000c1e1500 */
[----:B-----5:R-:W-:Y:S01]  /*3270*/  PRMT R11, R25, 0x7610, R11 ;  /* 0x00007610190b7816 */ /* 0x020fe2000000000b */
[----:B------:R-:W-:-:S04]  /*3280*/  @!P1 IMAD.WIDE R24, R0, 0x2, R12 ;  /* 0x0000000200189825 */ /* 0x000fc800078e020c */
[----:B------:R5:W-:Y:S01]  /*3290*/  @!P0 STG.E.U16 desc[UR8][R6.64], R11 ;  /* 0x0000000b06008986 */ /* 0x000be2000c101508 */
[----:B-1----:R-:W1:Y:S03]  /*32a0*/  @!P1 LDC R17, c[0x0][0xff0] ;  /* 0x0003fc00ff119b82 */ /* 0x002e660000000800 */
[----:B------:R5:W-:Y:S01]  /*32b0*/  @!P0 STG.E.U16 desc[UR8][R18.64], R9 ;  /* 0x0000000912008986 */ /* 0x000be2000c101508 */
[----:B------:R-:W-:Y:S02]  /*32c0*/  PLOP3.LUT P4, PT, PT, PT, UP1, 0x80, 0x8 ;  /* 0x000000000008781c */ /* 0x000fe40003f8f018 */
[----:B------:R-:W-:Y:S02]  /*32d0*/  PLOP3.LUT P5, PT, PT, PT, UP0, 0x80, 0x8 ;  /* 0x000000000008781c */ /* 0x000fe40003faf008 */
[----:B------:R-:W3:Y:S01]  /*32e0*/  @!P2 LDC R23, c[0x0][0xfe0] ;  /* 0x0003f800ff17ab82 */ /* 0x000ee20000000800 */
[----:B-----5:R-:W5:Y:S01]  /*32f0*/  @!P1 LDG.E.U16 R11, desc[UR8][R24.64] ;  /* 0x00000008180b9981 */ /* 0x020f62000c1e1500 */
[----:B------:R-:W-:Y:S01]  /*3300*/  PLOP3.LUT P0, PT, PT, PT, PT, 0x8, 0x80 ;  /* 0x000000000080781c */ /* 0x000fe20003f0e170 */
[----:B------:R-:W-:Y:S01]  /*3310*/  HFMA2 R9, -RZ, RZ, 0, 0 ;  /* 0x00000000ff097431 */ /* 0x000fe200000001ff */
[----:B------:R-:W-:-:S04]  /*3320*/  @!P1 PLOP3.LUT P0, PT, P4, PT, PT, 0x80, 0x8 ;  /* 0x000000000008981c */ /* 0x000fc8000270f070 */
[----:B------:R-:W0:Y:S01]  /*3330*/  @!P1 LDC R6, c[0x0][0xfe8] ;  /* 0x0003fa00ff069b82 */ /* 0x000e220000000800 */
[----:B------:R-:W-:Y:S02]  /*3340*/  PLOP3.LUT P4, PT, PT, PT, PT, 0x8, 0x80 ;  /* 0x000000000080781c */ /* 0x000fe40003f8e170 */
[----:B------:R-:W-:Y:S01]  /*3350*/  @!P1 PLOP3.LUT P4, PT, P5, PT, PT, 0x80, 0x8 ;  /* 0x000000000008981c */ /* 0x000fe20002f8f070 */
[----:B------:R-:W-:-:S04]  /*3360*/  @!P2 IMAD.WIDE R18, R29, 0x2, R12 ;  /* 0x000000021d12a825 */ /* 0x000fc800078e020c */
[----:B----4-:R-:W-:-:S05]  /*3370*/  @!P1 HADD2.F32 R2, -RZ, R2.H0_H0 ;  /* 0x20000002ff029230 */ /* 0x010fca0000004100 */
[----:B-1----:R-:W-:Y:S01]  /*3380*/  @!P1 FMUL.FTZ R9, R2, R17 ;  /* 0x0000001102099220 */ /* 0x002fe20000410000 */
[----:B------:R-:W-:Y:S01]  /*3390*/  HFMA2 R2, -RZ, RZ, 0, 0 ;  /* 0x00000000ff027431 */ /* 0x000fe200000001ff */
[----:B------:R-:W1:Y:S01]  /*33a0*/  @!P2 LDC R17, c[0x0][0xff0] ;  /* 0x0003fc00ff11ab82 */ /* 0x000e620000000800 */
[----:B--2---:R-:W-:-:S07]  /*33b0*/  @!P1 HADD2.F32 R2, -RZ, R20.H0_H0 ;  /* 0x20000014ff029230 */ /* 0x004fce0000004100 */
[----:B------:R-:W2:Y:S01]  /*33c0*/  @!P2 LDC R20, c[0x0][0xfdc] ;  /* 0x0003f700ff14ab82 */ /* 0x000ea20000000800 */
[----:B0-----:R-:W-:-:S04]  /*33d0*/  @P0 FFMA.FTZ R9, R2, R26, R9 ;  /* 0x0000001a02090223 */ /* 0x001fc80000010009 */
[----:B------:R-:W-:-:S04]  /*33e0*/  @!P1 FFMA.FTZ R7, R9, R28, R9 ;  /* 0x0000001c09079223 */ /* 0x000fc80000010009 */
[----:B------:R-:W-:Y:S01]  /*33f0*/  @P4 FFMA.FTZ R7, R2, R26, R7 ;  /* 0x0000001a02074223 */ /* 0x000fe20000010007 */
[----:B------:R-:W-:Y:S01]  /*3400*/  @!P1 F2FP.F16.F32.PACK_AB R9, RZ, R9 ;  /* 0x00000009ff09923e */ /* 0x000fe200000000ff */
[----:B------:R-:W0:Y:S02]  /*3410*/  @!P2 LDC R26, c[0x0][0xfe8] ;  /* 0x0003fa00ff1aab82 */ /* 0x000e240000000800 */
[----:B------:R-:W-:-:S05]  /*3420*/  @!P1 FMUL.FTZ R7, R7, -R6 ;  /* 0x8000000607079220 */ /* 0x000fca0000410000 */
[----:B------:R-:W-:-:S05]  /*3430*/  @!P1 F2FP.F16.F32.PACK_AB R7, RZ, R7 ;  /* 0x00000007ff07923e */ /* 0x000fca00000000ff */
[----:B------:R-:W-:Y:S02]  /*3440*/  @!P1 HADD2.F32 R2, -RZ, R7.H0_H0 ;  /* 0x20000007ff029230 */ /* 0x000fe40000004100 */
[----:B------:R-:W-:Y:S01]  /*3450*/  @!P1 IMAD.WIDE R6, R0, 0x2, R14 ;  /* 0x0000000200069825 */ /* 0x000fe200078e020e */
[----:B------:R-:W-:-:S03]  /*3460*/  PRMT R0, R9, 0x7610, R0 ;  /* 0x0000761009007816 */ /* 0x000fc60000000000 */
[----:B-----5:R-:W-:-:S05]  /*3470*/  @!P1 HADD2.F32 R11, -RZ, R11.H0_H0 ;  /* 0x2000000bff0b9230 */ /* 0x020fca0000004100 */
[----:B------:R-:W-:-:S05]  /*3480*/  @!P1 FADD.FTZ R2, R11, R2 ;  /* 0x000000020b029221 */ /* 0x000fca0000010000 */
[----:B------:R-:W-:-:S05]  /*3490*/  @!P1 F2FP.F16.F32.PACK_AB R2, RZ, R2 ;  /* 0x00000002ff02923e */ /* 0x000fca00000000ff */
[----:B------:R-:W-:Y:S04]  /*34a0*/  @!P1 STG.E.U16 desc[UR8][R24.64], R2 ;  /* 0x0000000218009986 */ /* 0x000fe8000c101508 */
[----:B------:R4:W-:Y:S04]  /*34b0*/  @!P1 STG.E.U16 desc[UR8][R6.64], R0 ;  /* 0x0000000006009986 */ /* 0x0009e8000c101508 */
[----:B------:R-:W5:Y:S01]  /*34c0*/  @!P2 LDG.E.U16 R11, desc[UR8][R18.64] ;  /* 0x00000008120ba981 */ /* 0x000f62000c1e1500 */
[----:B------:R-:W-:Y:S02]  /*34d0*/  PLOP3.LUT P1, PT, PT, PT, UP1, 0x80, 0x8 ;  /* 0x000000000008781c */ /* 0x000fe40003f2f018 */
[----:B------:R-:W-:-:S02]  /*34e0*/  PLOP3.LUT P0, PT, PT, PT, PT, 0x8, 0x80 ;  /* 0x000000000080781c */ /* 0x000fc40003f0e170 */
[----:B------:R-:W-:Y:S01]  /*34f0*/  @!P2 PLOP3.LUT P0, PT, P1, PT, PT, 0x80, 0x8 ;  /* 0x000000000008a81c */ /* 0x000fe20000f0f070 */
[----:B------:R-:W-:Y:S01]  /*3500*/  HFMA2 R9, -RZ, RZ, 0, 0 ;  /* 0x00000000ff097431 */ /* 0x000fe200000001ff */
[----:B------:R-:W-:Y:S01]  /*3510*/  PLOP3.LUT P4, PT, PT, PT, UP0, 0x80, 0x8 ;  /* 0x000000000008781c */ /* 0x000fe20003f8f008 */
[----:B----4-:R-:W-:Y:S02]  /*3520*/  HFMA2 R0, -RZ, RZ, 0, 0 ;  /* 0x00000000ff007431 */ /* 0x010fe400000001ff */
[----:B---3--:R-:W-:Y:S01]  /*3530*/  @!P2 HADD2.F32 R8, -RZ, R8.H0_H0 ;  /* 0x20000008ff08a230 */ /* 0x008fe20000004100 */
[----:B------:R-:W-:Y:S01]  /*3540*/  PLOP3.LUT P1, PT, PT, PT, PT, 0x8, 0x80 ;  /* 0x000000000080781c */ /* 0x000fe20003f2e170 */
[----:B------:R-:W-:Y:S01]  /*3550*/  @!P2 HADD2.F32 R9, -RZ, R16.H0_H0 ;  /* 0x20000010ff09a230 */ /* 0x000fe20000004100 */
[----:B------:R-:W-:Y:S02]  /*3560*/  @!P2 PLOP3.LUT P1, PT, P4, PT, PT, 0x80, 0x8 ;  /* 0x000000000008a81c */ /* 0x000fe4000272f070 */
[----:B-1----:R-:W-:-:S02]  /*3570*/  @!P2 FMUL.FTZ R0, R8, R17 ;  /* 0x000000110800a220 */ /* 0x002fc40000410000 */
[----:B------:R-:W1:Y:S02]  /*3580*/  @!P3 LDC R17, c[0x0][0xff0] ;  /* 0x0003fc00ff11bb82 */ /* 0x000e640000000800 */
[----:B--2---:R-:W-:-:S04]  /*3590*/  @P0 FFMA.FTZ R0, R9, R20, R0 ;  /* 0x0000001409000223 */ /* 0x004fc80000010000 */
[----:B------:R-:W-:-:S04]  /*35a0*/  @!P2 FFMA.FTZ R2, R0, R23, R0 ;  /* 0x000000170002a223 */ /* 0x000fc80000010000 */
[----:B------:R-:W-:-:S04]  /*35b0*/  @P1 FFMA.FTZ R2, R9, R20, R2 ;  /* 0x0000001409021223 */ /* 0x000fc80000010002 */
[----:B0-----:R-:W-:-:S05]  /*35c0*/  @!P2 FMUL.FTZ R2, R2, -R26 ;  /* 0x8000001a0202a220 */ /* 0x001fca0000410000 */
[----:B------:R-:W-:Y:S02]  /*35d0*/  @!P2 F2FP.F16.F32.PACK_AB R2, RZ, R2 ;  /* 0x00000002ff02a23e */ /* 0x000fe400000000ff */
[----:B------:R-:W-:-:S03]  /*35e0*/  ISETP.GE.AND P0, PT, R27, R3, PT ;  /* 0x000000031b00720c */ /* 0x000fc60003f06270 */
[----:B------:R-:W-:Y:S01]  /*35f0*/  @!P2 HADD2.F32 R2, -RZ, R2.H0_H0 ;  /* 0x20000002ff02a230 */ /* 0x000fe20000004100 */
[----:B------:R-:W-:Y:S01]  /*3600*/  @!P2 F2FP.F16.F32.PACK_AB R0, RZ, R0 ;  /* 0x00000000ff00a23e */ /* 0x000fe200000000ff */
[----:B------:R-:W-:-:S03]  /*3610*/  @!P2 IMAD.WIDE R8, R29, 0x2, R14 ;  /* 0x000000021d08a825 */ /* 0x000fc600078e020e */
[----:B------:R-:W-:-:S05]  /*3620*/  PRMT R23, R0, 0x7610, R23 ;  /* 0x0000761000177816 */ /* 0x000fca0000000017 */
[----:B------:R-:W-:Y:S01]  /*3630*/  @!P0 IMAD.WIDE R6, R27, 0x2, R12 ;  /* 0x000000021b068825 */ /* 0x000fe200078e020c */
[----:B------:R-:W0:Y:S03]  /*3640*/  @!P0 LDC R16, c[0x0][0xfdc] ;  /* 0x0003f700ff108b82 */ /* 0x000e260000000800 */
[----:B-----5:R-:W-:-:S05]  /*3650*/  @!P2 HADD2.F32 R11, -RZ, R11.H0_H0 ;  /* 0x2000000bff0ba230 */ /* 0x020fca0000004100 */
[----:B------:R-:W2:Y:S01]  /*3660*/  @!P0 LDC R20, c[0x0][0xfe0] ;  /* 0x0003f800ff148b82 */ /* 0x000ea20000000800 */
[----:B------:R-:W-:Y:S01]  /*3670*/  @!P2 FADD.FTZ R2, R11, R2 ;  /* 0x000000020b02a221 */ /* 0x000fe20000010000 */
[----:B------:R-:W-:-:S06]  /*3680*/  PLOP3.LUT P1, PT, PT, PT, PT, 0x8, 0x80 ;  /* 0x000000000080781c */ /* 0x000fcc0003f2e170 */
[----:B------:R-:W3:Y:S01]  /*3690*/  @!P0 LDC R24, c[0x0][0xfe8] ;  /* 0x0003fa00ff188b82 */ /* 0x000ee20000000800 */
[----:B------:R-:W-:-:S04]  /*36a0*/  @!P2 F2FP.F16.F32.PACK_AB R2, RZ, R2 ;  /* 0x00000002ff02a23e */ /* 0x000fc800000000ff */
[----:B------:R-:W-:-:S05]  /*36b0*/  PRMT R11, R2, 0x7610, R11 ;  /* 0x00007610020b7816 */ /* 0x000fca000000000b */
[----:B------:R4:W-:Y:S04]  /*36c0*/  @!P2 STG.E.U16 desc[UR8][R18.64], R11 ;  /* 0x0000000b1200a986 */ /* 0x0009e8000c101508 */
[----:B------:R2:W-:Y:S04]  /*36d0*/  @!P2 STG.E.U16 desc[UR8][R8.64], R23 ;  /* 0x000000170800a986 */ /* 0x0005e8000c101508 */
[----:B------:R-:W5:Y:S01]  /*36e0*/  @!P0 LDG.E.U16 R2, desc[UR8][R6.64] ;  /* 0x0000000806028981 */ /* 0x000f62000c1e1500 */
[----:B------:R-:W-:Y:S01]  /*36f0*/  PLOP3.LUT P2, PT, PT, PT, UP1, 0x80, 0x8 ;  /* 0x000000000008781c */ /* 0x000fe20003f4f018 */
[----:B------:R-:W-:-:S03]  /*3700*/  HFMA2 R0, -RZ, RZ, 0, 0 ;  /* 0x00000000ff007431 */ /* 0x000fc600000001ff */
[----:B------:R-:W-:Y:S01]  /*3710*/  @!P0 PLOP3.LUT P1, PT, P2, PT, PT, 0x80, 0x8 ;  /* 0x000000000008881c */ /* 0x000fe2000172f070 */
[----:B----4-:R-:W-:Y:S01]  /*3720*/  HFMA2 R11, -RZ, RZ, 0, 0 ;  /* 0x00000000ff0b7431 */ /* 0x010fe200000001ff */
[----:B------:R-:W-:Y:S01]  /*3730*/  PLOP3.LUT P4, PT, PT, PT, UP0, 0x80, 0x8 ;  /* 0x000000000008781c */ /* 0x000fe20003f8f008 */
[----:B------:R-:W-:Y:S01]  /*3740*/  @!P3 HADD2.F32 R10, -RZ, R10.H0_H0 ;  /* 0x2000000aff0ab230 */ /* 0x000fe20000004100 */
[----:B------:R-:W-:Y:S01]  /*3750*/  PLOP3.LUT P2, PT, PT, PT, PT, 0x8, 0x80 ;  /* 0x000000000080781c */ /* 0x000fe20003f4e170 */
[----:B------:R-:W-:Y:S01]  /*3760*/  @!P3 HADD2.F32 R0, -RZ, R22.H0_H0 ;  /* 0x20000016ff00b230 */ /* 0x000fe20000004100 */
[----:B------:R-:W-:Y:S02]  /*3770*/  @!P0 PLOP3.LUT P2, PT, P4, PT, PT, 0x80, 0x8 ;  /* 0x000000000008881c */ /* 0x000fe4000274f070 */
[----:B-1----:R-:W-:-:S05]  /*3780*/  @!P3 FMUL.FTZ R11, R10, R17 ;  /* 0x000000110a0bb220 */ /* 0x002fca0000410000 */
[----:B0-----:R-:W-:-:S04]  /*3790*/  @P1 FFMA.FTZ R11, R0, R16, R11 ;  /* 0x00000010000b1223 */ /* 0x001fc8000001000b */
[----:B--2---:R-:W-:-:S04]  /*37a0*/  @!P0 FFMA.FTZ R9, R11, R20, R11 ;  /* 0x000000140b098223 */ /* 0x004fc8000001000b */
[----:B------:R-:W-:-:S04]  /*37b0*/  @P2 FFMA.FTZ R9, R0, R16, R9 ;  /* 0x0000001000092223 */ /* 0x000fc80000010009 */
[----:B---3--:R-:W-:-:S05]  /*37c0*/  @!P0 FMUL.FTZ R9, R9, -R24 ;  /* 0x8000001809098220 */ /* 0x008fca0000410000 */
[----:B------:R-:W-:-:S05]  /*37d0*/  @!P0 F2FP.F16.F32.PACK_AB R9, RZ, R9 ;  /* 0x00000009ff09823e */ /* 0x000fca00000000ff */
[----:B------:R-:W-:Y:S01]  /*37e0*/  @!P0 HADD2.F32 R9, -RZ, R9.H0_H0 ;  /* 0x20000009ff098230 */ /* 0x000fe20000004100 */
[----:B------:R-:W-:Y:S01]  /*37f0*/  @!P0 F2FP.F16.F32.PACK_AB R0, RZ, R11 ;  /* 0x0000000bff00823e */ /* 0x000fe200000000ff */
[----:B------:R-:W-:Y:S01]  /*3800*/  ULEA UR4, UR12, UR4, 0x2 ;  /* 0x000000040c047291 */ /* 0x000fe2000f8e10ff */
[----:B-----5:R-:W-:-:S05]  /*3810*/  @!P0 HADD2.F32 R2, -RZ, R2.H0_H0 ;  /* 0x20000002ff028230 */ /* 0x020fca0000004100 */
[----:B------:R-:W-:Y:S01]  /*3820*/  @!P0 FADD.FTZ R2, R2, R9 ;  /* 0x0000000902028221 */ /* 0x000fe20000010000 */
[----:B------:R-:W-:-:S04]  /*3830*/  @!P0 IMAD.WIDE R8, R27, 0x2, R14 ;  /* 0x000000021b088825 */ /* 0x000fc800078e020e */
[----:B------:R-:W-:-:S05]  /*3840*/  @!P0 F2FP.F16.F32.PACK_AB R2, RZ, R2 ;  /* 0x00000002ff02823e */ /* 0x000fca00000000ff */
[----:B------:R0:W-:Y:S04]  /*3850*/  @!P0 STG.E.U16 desc[UR8][R6.64], R2 ;  /* 0x0000000206008986 */ /* 0x0001e8000c101508 */
[----:B------:R0:W-:Y:S01]  /*3860*/  @!P0 STG.E.U16 desc[UR8][R8.64], R0 ;  /* 0x0000000008008986 */ /* 0x0001e2000c101508 */
[----:B------:R-:W-:-:S13]  /*3870*/  ISETP.LE.AND P0, PT, R3, UR4, PT ;  /* 0x0000000403007c0c */ /* 0x000fda000bf03270 */
[----:B0-----:R-:W-:Y:S05]  /*3880*/  @!P0 BRA `(.L_x_154) ;  /* 0xfffffff400708947 */ /* 0x001fea000383ffff */
[----:B------:R-:W-:Y:S05]  /*3890*/  EXIT ;  /* 0x000000000000794d */ /* 0x000fea0003800000 */
.L_x_153:
[----:B------:R-:W-:Y:S05]  /*38a0*/  BRA.U !UP1, `(.L_x_155) ;  /* 0x0000000909087547 */ /* 0x000fea000b800000 */
[----:B------:R-:W-:-:S05]  /*38b0*/  UMOV UR4, URZ ;  /* 0x000000ff00047c82 */ /* 0x000fca0008000000 */
.L_x_156:
[----:B------:R-:W-:-:S04]  /*38c0*/  IADD3 R16, PT, PT, R21, UR4, RZ ;  /* 0x0000000415107c10 */ /* 0x000fc8000fffe0ff */
[----:B------:R-:W-:-:S13]  /*38d0*/  ISETP.GE.AND P2, PT, R16, R3, PT ;  /* 0x000000031000720c */ /* 0x000fda0003f46270 */
[----:B0-----:R-:W-:Y:S01]  /*38e0*/  @!P2 IADD3 R0, P0, PT, R5, R16, RZ ;  /* 0x000000100500a210 */ /* 0x001fe20007f1e0ff */
[C---:B------:R-:W-:Y:S01]  /*38f0*/  @!P2 IMAD.WIDE R10, R16.reuse, 0x2, R12 ;  /* 0x00000002100aa825 */ /* 0x040fe200078e020c */
[----:B------:R-:W0:Y:S02]  /*3900*/  @!P2 LDC R27, c[0x0][0xff0] ;  /* 0x0003fc00ff1bab82 */ /* 0x000e240000000800 */
[----:B------:R-:W-:Y:S02]  /*3910*/  @!P2 LEA.HI.X.SX32 R7, R16, R4, 0x1, P0 ;  /* 0x000000041007a211 */ /* 0x000fe400000f0eff */
[C---:B------:R-:W-:Y:S01]  /*3920*/  @!P2 LEA R22, P0, R0.reuse, UR10, 0x1 ;  /* 0x0000000a0016ac11 */ /* 0x040fe2000f8008ff */
[----:B------:R1:W2:Y:S03]  /*3930*/  @!P2 LDG.E.U16 R11, desc[UR8][R10.64] ;  /* 0x000000080a0ba981 */ /* 0x0002a6000c1e1500 */
[----:B------:R-:W-:Y:S01]  /*3940*/  @!P2 LEA.HI.X R23, R0, UR11, R7, 0x1, P0 ;  /* 0x0000000b0017ac11 */ /* 0x000fe200080f0c07 */
[----:B------:R-:W3:Y:S04]  /*3950*/  @!P2 LDC R2, c[0x0][0xfdc] ;  /* 0x0003f700ff02ab82 */ /* 0x000ee80000000800 */
[----:B------:R-:W4:Y:S01]  /*3960*/  @!P2 LDG.E.U16 R22, desc[UR8][R22.64] ;  /* 0x000000081616a981 */ /* 0x000f22000c1e1500 */
[C---:B------:R-:W-:Y:S01]  /*3970*/  @!P2 IMAD.WIDE R6, R16.reuse, 0x2, R12 ;  /* 0x000000021006a825 */ /* 0x040fe200078e020c */
[----:B------:R-:W-:-:S02]  /*3980*/  IADD3 R19, PT, PT, R16, UR12, RZ ;  /* 0x0000000c10137c10 */ /* 0x000fc4000fffe0ff */
[----:B------:R-:W5:Y:S02]  /*3990*/  @!P2 LDC R9, c[0x0][0xfe8] ;  /* 0x0003fa00ff09ab82 */ /* 0x000f640000000800 */
[----:B------:R-:W5:Y:S01]  /*39a0*/  @!P2 LDG.E.U16 R18, desc[UR8][R6.64] ;  /* 0x000000080612a981 */ /* 0x000f62000c1e1500 */
[C---:B------:R-:W-:Y:S02]  /*39b0*/  ISETP.GE.AND P3, PT, R19.reuse, R3, PT ;  /* 0x000000031300720c */ /* 0x040fe40003f66270 */
[----:B------:R-:W-:Y:S01]  /*39c0*/  IADD3 R17, PT, PT, R19, UR12, RZ ;  /* 0x0000000c13117c10 */ /* 0x000fe2000fffe0ff */
[----:B------:R-:W-:-:S03]  /*39d0*/  HFMA2 R25, -RZ, RZ, 0, 0 ;  /* 0x00000000ff197431 */ /* 0x000fc600000001ff */
[----:B------:R-:W-:Y:S02]  /*39e0*/  ISETP.GE.AND P1, PT, R17, R3, PT ;  /* 0x000000031100720c */ /* 0x000fe40003f26270 */
[----:B-1----:R-:W-:-:S05]  /*39f0*/  MOV R10, RZ ;  /* 0x000000ff000a7202 */ /* 0x002fca0000000f00 */
[----:B------:R-:W-:Y:S01]  /*3a00*/  @!P3 IADD3 R0, P5, PT, R5, R19, RZ ;  /* 0x000000130500b210 */ /* 0x000fe20007fbe0ff */
[----:B------:R-:W-:-:S04]  /*3a10*/  @!P3 IMAD.WIDE R28, R19, 0x2, R12 ;  /* 0x00000002131cb825 */ /* 0x000fc800078e020c */
[----:B--2---:R-:W-:Y:S01]  /*3a20*/  @!P2 HADD2.F32 R25, -RZ, R11.H0_H0 ;  /* 0x2000000bff19a230 */ /* 0x004fe20000004100 */
[----:B------:R-:W-:Y:S01]  /*3a30*/  IADD3 R11, PT, PT, R17, UR12, RZ ;  /* 0x0000000c110b7c10 */ /* 0x000fe2000fffe0ff */
[----:B----4-:R-:W-:-:S03]  /*3a40*/  @!P2 HADD2.F32 R22, -RZ, R22.H0_H0 ;  /* 0x20000016ff16a230 */ /* 0x010fc60000004100 */
[----:B------:R-:W-:Y:S02]  /*3a50*/  ISETP.GE.AND P0, PT, R11, R3, PT ;  /* 0x000000030b00720c */ /* 0x000fe40003f06270 */
[----:B0-----:R-:W-:-:S04]  /*3a60*/  @!P2 FMUL.FTZ R10, R22, R27 ;  /* 0x0000001b160aa220 */ /* 0x001fc80000410000 */
[----:B---3--:R-:W-:Y:S01]  /*3a70*/  @!P2 FFMA.FTZ R10, R25, R2, R10 ;  /* 0x00000002190aa223 */ /* 0x008fe2000001000a */
[----:B------:R-:W-:Y:S02]  /*3a80*/  @!P1 IADD3 R2, P4, PT, R5, R17, RZ ;  /* 0x0000001105029210 */ /* 0x000fe40007f9e0ff */
[-C--:B------:R-:W-:Y:S02]  /*3a90*/  @!P3 LEA.HI.X.SX32 R25, R19, R4.reuse, 0x1, P5 ;  /* 0x000000041319b211 */ /* 0x080fe400028f0eff */
[----:B------:R-:W-:Y:S01]  /*3aa0*/  @!P3 LEA R26, P5, R0, UR10, 0x1 ;  /* 0x0000000a001abc11 */ /* 0x000fe2000f8a08ff */
[----:B-----5:R-:W-:Y:S01]  /*3ab0*/  @!P2 FMUL.FTZ R9, R10, -R9 ;  /* 0x800000090a09a220 */ /* 0x020fe20000410000 */
[----:B------:R-:W-:Y:S02]  /*3ac0*/  @!P1 LEA.HI.X.SX32 R23, R17, R4, 0x1, P4 ;  /* 0x0000000411179211 */ /* 0x000fe400020f0eff */
[----:B------:R-:W-:Y:S02]  /*3ad0*/  @!P1 LEA R8, P4, R2, UR10, 0x1 ;  /* 0x0000000a02089c11 */ /* 0x000fe4000f8808ff */
[----:B------:R-:W-:-:S02]  /*3ae0*/  @!P3 LEA.HI.X R27, R0, UR11, R25, 0x1, P5 ;  /* 0x0000000b001bbc11 */ /* 0x000fc4000a8f0c19 */
[----:B------:R-:W-:Y:S01]  /*3af0*/  @!P2 F2FP.F16.F32.PACK_AB R22, RZ, R9 ;  /* 0x00000009ff16a23e */ /* 0x000fe200000000ff */
[----:B------:R-:W2:Y:S01]  /*3b00*/  @!P3 LDG.E.U16 R0, desc[UR8][R28.64] ;  /* 0x000000081c00b981 */ /* 0x000ea2000c1e1500 */
[----:B------:R-:W-:Y:S02]  /*3b10*/  @!P1 LEA.HI.X R9, R2, UR11, R23, 0x1, P4 ;  /* 0x0000000b02099c11 */ /* 0x000fe4000a0f0c17 */
[----:B------:R-:W-:Y:S01]  /*3b20*/  @!P0 IADD3 R20, P4, PT, R5, R11, RZ ;  /* 0x0000000b05148210 */ /* 0x000fe20007f9e0ff */
[----:B------:R0:W3:Y:S01]  /*3b30*/  @!P3 LDG.E.U16 R2, desc[UR8][R26.64] ;  /* 0x000000081a02b981 */ /* 0x0000e2000c1e1500 */
[----:B------:R-:W-:Y:S02]  /*3b40*/  @!P2 HADD2.F32 R18, -RZ, R18.H0_H0 ;  /* 0x20000012ff12a230 */ /* 0x000fe40000004100 */
[----:B------:R-:W-:Y:S01]  /*3b50*/  @!P0 LEA.HI.X.SX32 R23, R11, R4, 0x1, P4 ;  /* 0x000000040b178211 */ /* 0x000fe200020f0eff */
[----:B0-----:R-:W-:Y:S01]  /*3b60*/  @!P2 HADD2.F32 R26, -RZ, R22.H0_H0 ;  /* 0x20000016ff1aa230 */ /* 0x001fe20000004100 */
[----:B------:R-:W-:-:S04]  /*3b70*/  @!P0 LEA R22, P4, R20, UR10, 0x1 ;  /* 0x0000000a14168c11 */ /* 0x000fc8000f8808ff */
[----:B------:R-:W-:Y:S01]  /*3b80*/  @!P0 LEA.HI.X R23, R20, UR11, R23, 0x1, P4 ;  /* 0x0000000b14178c11 */ /* 0x000fe2000a0f0c17 */
[----:B------:R-:W-:Y:S01]  /*3b90*/  @!P2 FADD.FTZ R20, R18, R26 ;  /* 0x0000001a1214a221 */ /* 0x000fe20000010000 */
[--C-:B------:R-:W-:Y:S01]  /*3ba0*/  @!P1 IMAD.WIDE R24, R17, 0x2, R12.reuse ;  /* 0x0000000211189825 */ /* 0x100fe200078e020c */
[----:B------:R0:W4:Y:S03]  /*3bb0*/  @!P1 LDG.E.U16 R18, desc[UR8][R8.64] ;  /* 0x0000000808129981 */ /* 0x000126000c1e1500 */
[----:B------:R-:W-:Y:S01]  /*3bc0*/  @!P0 IMAD.WIDE R28, R11, 0x2, R12 ;  /* 0x000000020b1c8825 */ /* 0x000fe200078e020c */
[----:B------:R-:W-:Y:S01]  /*3bd0*/  @!P2 F2FP.F16.F32.PACK_AB R20, RZ, R20 ;  /* 0x00000014ff14a23e */ /* 0x000fe200000000ff */
[----:B------:R1:W5:Y:S01]  /*3be0*/  @!P1 LDG.E.U16 R24, desc[UR8][R24.64] ;  /* 0x0000000818189981 */ /* 0x000362000c1e1500 */
[----:B------:R-:W-:Y:S01]  /*3bf0*/  @!P2 F2FP.F16.F32.PACK_AB R10, RZ, R10 ;  /* 0x0000000aff0aa23e */ /* 0x000fe200000000ff */
[----:B------:R-:W-:-:S02]  /*3c00*/  @!P2 IMAD.WIDE R26, R16, 0x2, R14 ;  /* 0x00000002101aa825 */ /* 0x000fc400078e020e */
[----:B------:R-:W5:Y:S02]  /*3c10*/  @!P0 LDG.E.U16 R22, desc[UR8][R22.64] ;  /* 0x0000000816168981 */ /* 0x000f64000c1e1500 */
[----:B0-----:R-:W-:Y:S02]  /*3c20*/  @!P3 IMAD.WIDE R8, R19, 0x2, R12 ;  /* 0x000000021308b825 */ /* 0x001fe400078e020c */
[----:B------:R0:W5:Y:S01]  /*3c30*/  @!P0 LDG.E.U16 R28, desc[UR8][R28.64] ;  /* 0x000000081c1c8981 */ /* 0x000162000c1e1500 */
[----:B-1----:R-:W1:Y:S03]  /*3c40*/  @!P3 LDC R25, c[0x0][0xff0] ;  /* 0x0003fc00ff19bb82 */ /* 0x002e660000000800 */
[----:B------:R0:W-:Y:S04]  /*3c50*/  @!P2 STG.E.U16 desc[UR8][R6.64], R20 ;  /* 0x000000140600a986 */ /* 0x0001e8000c101508 */
[----:B------:R0:W-:Y:S02]  /*3c60*/  @!P2 STG.E.U16 desc[UR8][R26.64], R10 ;  /* 0x0000000a1a00a986 */ /* 0x0001e4000c101508 */
[----:B0-----:R-:W0:Y:S08]  /*3c70*/  @!P3 LDC R29, c[0x0][0xfe8] ;  /* 0x0003fa00ff1dbb82 */ /* 0x001e300000000800 */
[----:B------:R-:W0:Y:S01]  /*3c80*/  @!P3 LDC R20, c[0x0][0xfdc] ;  /* 0x0003f700ff14bb82 */ /* 0x000e220000000800 */
[----:B------:R-:W4:Y:S01]  /*3c90*/  @!P3 LDG.E.U16 R10, desc[UR8][R8.64] ;  /* 0x00000008080ab981 */ /* 0x000f22000c1e1500 */
[----:B------:R-:W-:-:S02]  /*3ca0*/  HFMA2 R23, -RZ, RZ, 0, 0 ;  /* 0x00000000ff177431 */ /* 0x000fc400000001ff */
[----:B------:R-:W-:-:S04]  /*3cb0*/  @!P1 IMAD.WIDE R26, R17, 0x2, R12 ;  /* 0x00000002111a9825 */ /* 0x000fc800078e020c */
[----:B--2---:R-:W-:Y:S02]  /*3cc0*/  @!P3 HADD2.F32 R23, -RZ, R0.H0_H0 ;  /* 0x20000000ff17b230 */ /* 0x004fe40000004100 */
[----:B---3--:R-:W-:Y:S01]  /*3cd0*/  @!P3 HADD2.F32 R16, -RZ, R2.H0_H0 ;  /* 0x20000002ff10b230 */ /* 0x008fe20000004100 */
[----:B------:R-:W-:-:S04]  /*3ce0*/  MOV R2, RZ ;  /* 0x000000ff00027202 */ /* 0x000fc80000000f00 */
[----:B-1----:R-:W-:Y:S02]  /*3cf0*/  @!P3 FMUL.FTZ R2, R16, R25 ;  /* 0x000000191002b220 */ /* 0x002fe40000410000 */
[----:B------:R-:W1:Y:S02]  /*3d00*/  @!P1 LDC R25, c[0x0][0xfe8] ;  /* 0x0003fa00ff199b82 */ /* 0x000e640000000800 */
[----:B0-----:R-:W-:-:S04]  /*3d10*/  @!P3 FFMA.FTZ R2, R23, R20, R2 ;  /* 0x000000141702b223 */ /* 0x001fc80000010002 */
[----:B------:R-:W-:Y:S02]  /*3d20*/  @!P3 FMUL.FTZ R0, R2, -R29 ;  /* 0x8000001d0200b220 */ /* 0x000fe40000410000 */
[----:B------:R-:W0:Y:S03]  /*3d30*/  @!P1 LDC R23, c[0x0][0xff0] ;  /* 0x0003fc00ff179b82 */ /* 0x000e260000000800 */
[----:B------:R-:W-:-:S05]  /*3d40*/  @!P3 F2FP.F16.F32.PACK_AB R0, RZ, R0 ;  /* 0x00000000ff00b23e */ /* 0x000fca00000000ff */
[----:B------:R-:W-:Y:S01]  /*3d50*/  @!P3 HADD2.F32 R7, -RZ, R0.H0_H0 ;  /* 0x20000000ff07b230 */ /* 0x000fe20000004100 */
[----:B------:R-:W-:-:S04]  /*3d60*/  @!P3 F2FP.F16.F32.PACK_AB R2, RZ, R2 ;  /* 0x00000002ff02b23e */ /* 0x000fc800000000ff */
[----:B------:R-:W-:Y:S02]  /*3d70*/  PRMT R20, R2, 0x7610, R20 ;  /* 0x0000761002147816 */ /* 0x000fe40000000014 */
[----:B------:R-:W2:Y:S01]  /*3d80*/  @!P1 LDC R2, c[0x0][0xfdc] ;  /* 0x0003f700ff029b82 */ /* 0x000ea20000000800 */
[----:B----4-:R-:W-:-:S05]  /*3d90*/  @!P3 HADD2.F32 R10, -RZ, R10.H0_H0 ;  /* 0x2000000aff0ab230 */ /* 0x010fca0000004100 */
[----:B------:R-:W-:-:S05]  /*3da0*/  @!P3 FADD.FTZ R7, R10, R7 ;  /* 0x000000070a07b221 */ /* 0x000fca0000010000 */
[----:B------:R-:W-:Y:S01]  /*3db0*/  @!P3 F2FP.F16.F32.PACK_AB R0, RZ, R7 ;  /* 0x00000007ff00b23e */ /* 0x000fe200000000ff */
[----:B------:R-:W-:-:S03]  /*3dc0*/  @!P3 IMAD.WIDE R6, R19, 0x2, R14 ;  /* 0x000000021306b825 */ /* 0x000fc600078e020e */
[----:B------:R-:W-:-:S05]  /*3dd0*/  PRMT R16, R0, 0x7610, R16 ;  /* 0x0000761000107816 */ /* 0x000fca0000000010 */
[----:B------:R3:W-:Y:S04]  /*3de0*/  @!P3 STG.E.U16 desc[UR8][R8.64], R16 ;  /* 0x000000100800b986 */ /* 0x0007e8000c101508 */
[----:B------:R4:W-:Y:S04]  /*3df0*/  @!P3 STG.E.U16 desc[UR8][R6.64], R20 ;  /* 0x000000140600b986 */ /* 0x0009e8000c101508 */
[----:B------:R-:W4:Y:S01]  /*3e00*/  @!P1 LDG.E.U16 R10, desc[UR8][R26.64] ;  /* 0x000000081a0a9981 */ /* 0x000f22000c1e1500 */
[----:B------:R-:W-:Y:S02]  /*3e10*/  HFMA2 R0, -RZ, RZ, 0, 0 ;  /* 0x00000000ff007431 */ /* 0x000fe400000001ff */
[----:B------:R-:W-:Y:S01]  /*3e20*/  @!P1 HADD2.F32 R18, -RZ, R18.H0_H0 ;  /* 0x20000012ff129230 */ /* 0x000fe20000004100 */
[----:B------:R-:W-:Y:S01]  /*3e30*/  MOV R19, RZ ;  /* 0x000000ff00137202 */ /* 0x000fe20000000f00 */
[----:B-----5:R-:W-:-:S03]  /*3e40*/  @!P1 HADD2.F32 R19, -RZ, R24.H0_H0 ;  /* 0x20000018ff139230 */ /* 0x020fc60000004100 */
[----:B0-----:R-:W-:-:S04]  /*3e50*/  @!P1 FMUL.FTZ R0, R18, R23 ;  /* 0x0000001712009220 */ /* 0x001fc80000410000 */
[----:B--2---:R-:W-:Y:S01]  /*3e60*/  @!P1 FFMA.FTZ R0, R19, R2, R0 ;  /* 0x0000000213009223 */ /* 0x004fe20000010000 */
[----:B------:R-:W-:Y:S01]  /*3e70*/  ISETP.GE.AND P2, PT, R11, R3, PT ;  /* 0x000000030b00720c */ /* 0x000fe20003f46270 */
[----:B---3--:R-:W-:Y:S01]  /*3e80*/  @!P1 IMAD.WIDE R8, R17, 0x2, R14 ;  /* 0x0000000211089825 */ /* 0x008fe200078e020e */
[----:B------:R-:W0:Y:S03]  /*3e90*/  @!P0 LDC R19, c[0x0][0xff0] ;  /* 0x0003fc00ff138b82 */ /* 0x000e260000000800 */
[----:B-1----:R-:W-:-:S05]  /*3ea0*/  @!P1 FMUL.FTZ R2, R0, -R25 ;  /* 0x8000001900029220 */ /* 0x002fca0000410000 */
[----:B------:R-:W-:-:S05]  /*3eb0*/  @!P1 F2FP.F16.F32.PACK_AB R2, RZ, R2 ;  /* 0x00000002ff02923e */ /* 0x000fca00000000ff */
[----:B----4-:R-:W-:Y:S01]  /*3ec0*/  @!P1 HADD2.F32 R7, -RZ, R2.H0_H0 ;  /* 0x20000002ff079230 */ /* 0x010fe20000004100 */
[----:B------:R-:W-:Y:S01]  /*3ed0*/  @!P1 F2FP.F16.F32.PACK_AB R0, RZ, R0 ;  /* 0x00000000ff00923e */ /* 0x000fe200000000ff */
[----:B------:R-:W1:Y:S03]  /*3ee0*/  @!P2 LDC R2, c[0x0][0xfdc] ;  /* 0x0003f700ff02ab82 */ /* 0x000e660000000800 */
[----:B------:R-:W-:-:S05]  /*3ef0*/  PRMT R18, R0, 0x7610, R18 ;  /* 0x0000761000127816 */ /* 0x000fca0000000012 */
[----:B------:R-:W2:Y:S01]  /*3f00*/  @!P2 LDC R23, c[0x0][0xfe8] ;  /* 0x0003fa00ff17ab82 */ /* 0x000ea20000000800 */
[----:B------:R-:W-:-:S05]  /*3f10*/  @!P1 HADD2.F32 R10, -RZ, R10.H0_H0 ;  /* 0x2000000aff0a9230 */ /* 0x000fca0000004100 */
[----:B------:R-:W-:-:S05]  /*3f20*/  @!P1 FADD.FTZ R7, R10, R7 ;  /* 0x000000070a079221 */ /* 0x000fca0000010000 */
[----:B------:R-:W-:-:S04]  /*3f30*/  @!P1 F2FP.F16.F32.PACK_AB R7, RZ, R7 ;  /* 0x00000007ff07923e */ /* 0x000fc800000000ff */
[----:B------:R-:W-:Y:S01]  /*3f40*/  PRMT R16, R7, 0x7610, R16 ;  /* 0x0000761007107816 */ /* 0x000fe20000000010 */
[----:B------:R-:W-:-:S04]  /*3f50*/  @!P2 IMAD.WIDE R6, R11, 0x2, R12 ;  /* 0x000000020b06a825 */ /* 0x000fc800078e020c */
[----:B------:R-:W-:Y:S04]  /*3f60*/  @!P1 STG.E.U16 desc[UR8][R26.64], R16 ;  /* 0x000000101a009986 */ /* 0x000fe8000c101508 */
[----:B------:R3:W-:Y:S04]  /*3f70*/  @!P1 STG.E.U16 desc[UR8][R8.64], R18 ;  /* 0x0000001208009986 */ /* 0x0007e8000c101508 */
[----:B------:R-:W4:Y:S01]  /*3f80*/  @!P2 LDG.E.U16 R10, desc[UR8][R6.64] ;  /* 0x00000008060aa981 */ /* 0x000f22000c1e1500 */
[----:B------:R-:W-:Y:S02]  /*3f90*/  HFMA2 R0, -RZ, RZ, 0, 0 ;  /* 0x00000000ff007431 */ /* 0x000fe400000001ff */
[----:B------:R-:W-:Y:S01]  /*3fa0*/  @!P0 HADD2.F32 R22, -RZ, R22.H0_H0 ;  /* 0x20000016ff168230 */ /* 0x000fe20000004100 */
[----:B------:R-:W-:Y:S01]  /*3fb0*/  MOV R17, RZ ;  /* 0x000000ff00117202 */ /* 0x000fe20000000f00 */
[----:B------:R-:W-:-:S03]  /*3fc0*/  @!P0 HADD2.F32 R17, -RZ, R28.H0_H0 ;  /* 0x2000001cff118230 */ /* 0x000fc60000004100 */
[----:B0-----:R-:W-:-:S04]  /*3fd0*/  @!P0 FMUL.FTZ R0, R22, R19 ;  /* 0x0000001316008220 */ /* 0x001fc80000410000 */
[----:B-1----:R-:W-:-:S04]  /*3fe0*/  @!P2 FFMA.FTZ R0, R17, R2, R0 ;  /* 0x000000021100a223 */ /* 0x002fc80000010000 */
[----:B--2---:R-:W-:-:S05]  /*3ff0*/  @!P2 FMUL.FTZ R2, R0, -R23 ;  /* 0x800000170002a220 */ /* 0x004fca0000410000 */
[----:B------:R-:W-:-:S05]  /*4000*/  @!P2 F2FP.F16.F32.PACK_AB R2, RZ, R2 ;  /* 0x00000002ff02a23e */ /* 0x000fca00000000ff */
[----:B---3--:R-:W-:Y:S01]  /*4010*/  @!P2 HADD2.F32 R9, -RZ, R2.H0_H0 ;  /* 0x20000002ff09a230 */ /* 0x008fe20000004100 */
[----:B------:R-:W-:Y:S01]  /*4020*/  @!P2 F2FP.F16.F32.PACK_AB R0, RZ, R0 ;  /* 0x00000000ff00a23e */ /* 0x000fe200000000ff */
[----:B------:R-:W-:-:S06]  /*4030*/  ULEA UR4, UR12, UR4, 0x2 ;  /* 0x000000040c047291 */ /* 0x000fcc000f8e10ff */
[----:B------:R-:W-:Y:S01]  /*4040*/  ISETP.LE.AND P0, PT, R3, UR4, PT ;  /* 0x0000000403007c0c */ /* 0x000fe2000bf03270 */
[----:B----4-:R-:W-:-:S05]  /*4050*/  @!P2 HADD2.F32 R10, -RZ, R10.H0_H0 ;  /* 0x2000000aff0aa230 */ /* 0x010fca0000004100 */
[----:B------:R-:W-:-:S05]  /*4060*/  @!P2 FADD.FTZ R9, R10, R9 ;  /* 0x000000090a09a221 */ /* 0x000fca0000010000 */
[----:B------:R-:W-:Y:S01]  /*4070*/  @!P2 F2FP.F16.F32.PACK_AB R2, RZ, R9 ;  /* 0x00000009ff02a23e */ /* 0x000fe200000000ff */
[----:B------:R-:W-:-:S04]  /*4080*/  @!P2 IMAD.WIDE R8, R11, 0x2, R14 ;  /* 0x000000020b08a825 */ /* 0x000fc800078e020e */
[----:B------:R0:W-:Y:S04]  /*4090*/  @!P2 STG.E.U16 desc[UR8][R6.64], R2 ;  /* 0x000000020600a986 */ /* 0x0001e8000c101508 */
[----:B------:R0:W-:Y:S01]  /*40a0*/  @!P2 STG.E.U16 desc[UR8][R8.64], R0 ;  /* 0x000000000800a986 */ /* 0x0001e2000c101508 */
[----:B------:R-:W-:Y:S05]  /*40b0*/  @!P0 BRA `(.L_x_156) ;  /* 0xfffffff800008947 */ /* 0x000fea000383ffff */
[----:B------:R-:W-:Y:S05]  /*40c0*/  EXIT ;  /* 0x000000000000794d */ /* 0x000fea0003800000 */
.L_x_155:
[----:B------:R-:W-:Y:S05]  /*40d0*/  BRA.U UP0, `(.L_x_157) ;  /* 0x0000000500ac7547 */ /* 0x000fea000b800000 */
[----:B------:R-:W-:-:S05]  /*40e0*/  UMOV UR4, URZ ;  /* 0x000000ff00047c82 */ /* 0x000fca0008000000 */
.L_x_158:
[----:B---3--:R-:W-:-:S04]  /*40f0*/  IADD3 R17, PT, PT, R21, UR4, RZ ;  /* 0x0000000415117c10 */ /* 0x008fc8000fffe0ff */
[----:B------:R-:W-:-:S13]  /*4100*/  ISETP.GE.AND P0, PT, R17, R3, PT ;  /* 0x000000031100720c */ /* 0x000fda0003f06270 */
[----:B------:R-:W-:Y:S01]  /*4110*/  @!P0 IADD3 R0, P1, PT, R5, R17, RZ ;  /* 0x0000001105008210 */ /* 0x000fe20007f3e0ff */
[----:B------:R-:W0:Y:S03]  /*4120*/  @!P0 LDC R11, c[0x0][0xff0] ;  /* 0x0003fc00ff0b8b82 */ /* 0x000e260000000800 */
[----:B------:R-:W-:Y:S02]  /*4130*/  @!P0 LEA.HI.X.SX32 R7, R17, R4, 0x1, P1 ;  /* 0x0000000411078211 */ /* 0x000fe400008f0eff */
[----:B------:R-:W-:-:S03]  /*4140*/  @!P0 LEA R6, P1, R0, UR10, 0x1 ;  /* 0x0000000a00068c11 */ /* 0x000fc6000f8208ff */
[----:B------:R-:W1:Y:S01]  /*4150*/  @!P0 LDC R25, c[0x0][0xfe8] ;  /* 0x0003fa00ff198b82 */ /* 0x000e620000000800 */
[----:B------:R-:W-:-:S05]  /*4160*/  @!P0 LEA.HI.X R7, R0, UR11, R7, 0x1, P1 ;  /* 0x0000000b00078c11 */ /* 0x000fca00088f0c07 */
[----:B------:R2:W3:Y:S01]  /*4170*/  @!P0 LDG.E.U16 R6, desc[UR8][R6.64] ;  /* 0x0000000806068981 */ /* 0x0004e2000c1e1500 */
[----:B------:R-:W-:-:S05]  /*4180*/  @!P0 IMAD.WIDE R8, R17, 0x2, R12 ;  /* 0x0000000211088825 */ /* 0x000fca00078e020c */
[----:B------:R-:W4:Y:S01]  /*4190*/  @!P0 LDG.E.U16 R10, desc[UR8][R8.64] ;  /* 0x00000008080a8981 */ /* 0x000f22000c1e1500 */
[----:B------:R-:W-:Y:S01]  /*41a0*/  IADD3 R27, PT, PT, R17, UR12, RZ ;  /* 0x0000000c111b7c10 */ /* 0x000fe2000fffe0ff */
[----:B------:R-:W-:-:S03]  /*41b0*/  HFMA2 R2, -RZ, RZ, 0, 0 ;  /* 0x00000000ff027431 */ /* 0x000fc600000001ff */
[C---:B------:R-:W-:Y:S02]  /*41c0*/  ISETP.GE.AND P1, PT, R27.reuse, R3, PT ;  /* 0x000000031b00720c */ /* 0x040fe40003f26270 */
[----:B------:R-:W-:-:S04]  /*41d0*/  IADD3 R19, PT, PT, R27, UR12, RZ ;  /* 0x0000000c1b137c10 */ /* 0x000fc8000fffe0ff */
[C---:B------:R-:W-:Y:S02]  /*41e0*/  IADD3 R23, PT, PT, R19.reuse, UR12, RZ ;  /* 0x0000000c13177c10 */ /* 0x040fe4000fffe0ff */
[-C--:B------:R-:W-:Y:S02]  /*41f0*/  ISETP.GE.AND P2, PT, R19, R3.reuse, PT ;  /* 0x000000031300720c */ /* 0x080fe40003f46270 */
[----:B------:R-:W-:-:S03]  /*4200*/  ISETP.GE.AND P3, PT, R23, R3, PT ;  /* 0x000000031700720c */ /* 0x000fc60003f66270 */
[----:B--2---:R-:W-:-:S04]  /*4210*/  @!P1 IADD3 R7, P4, PT, R5, R27, RZ ;  /* 0x0000001b05079210 */ /* 0x004fc80007f9e0ff */
[----:B------:R-:W-:-:S04]  /*4220*/  @!P1 LEA.HI.X.SX32 R16, R27, R4, 0x1, P4 ;  /* 0x000000041b109211 */ /* 0x000fc800020f0eff */
[----:B------:R-:W-:Y:S01]  /*4230*/  @!P2 IADD3 R20, P5, PT, R5, R19, RZ ;  /* 0x000000130514a210 */ /* 0x000fe20007fbe0ff */
[----:B---3--:R-:W-:Y:S01]  /*4240*/  @!P0 HADD2.F32 R0, -RZ, R6.H0_H0 ;  /* 0x20000006ff008230 */ /* 0x008fe20000004100 */
[----:B------:R-:W-:-:S04]  /*4250*/  @!P1 LEA R6, P4, R7, UR10, 0x1 ;  /* 0x0000000a07069c11 */ /* 0x000fc8000f8808ff */
[----:B0-----:R-:W-:Y:S01]  /*4260*/  @!P0 FMUL.FTZ R2, R0, R11 ;  /* 0x0000000b00028220 */ /* 0x001fe20000410000 */
[----:B------:R-:W-:-:S03]  /*4270*/  @!P1 LEA.HI.X R7, R7, UR11, R16, 0x1, P4 ;  /* 0x0000000b07079c11 */ /* 0x000fc6000a0f0c10 */
[----:B-1----:R-:W-:-:S05]  /*4280*/  @!P0 FMUL.FTZ R0, R2, -R25 ;  /* 0x8000001902008220 */ /* 0x002fca0000410000 */
[----:B------:R-:W-:Y:S02]  /*4290*/  @!P0 F2FP.F16.F32.PACK_AB R11, RZ, R0 ;  /* 0x00000000ff0b823e */ /* 0x000fe400000000ff */
[----:B------:R0:W2:Y:S01]  /*42a0*/  @!P1 LDG.E.U16 R0, desc[UR8][R6.64] ;  /* 0x0000000806009981 */ /* 0x0000a2000c1e1500 */
[----:B------:R-:W-:Y:S02]  /*42b0*/  @!P3 IADD3 R18, P4, PT, R5, R23, RZ ;  /* 0x000000170512b210 */ /* 0x000fe40007f9e0ff */
[----:B------:R-:W-:Y:S01]  /*42c0*/  @!P0 HADD2.F32 R16, -RZ, R11.H0_H0 ;  /* 0x2000000bff108230 */ /* 0x000fe20000004100 */
[-C--:B------:R-:W-:Y:S01]  /*42d0*/  @!P2 LEA.HI.X.SX32 R25, R19, R4.reuse, 0x1, P5 ;  /* 0x000000041319a211 */ /* 0x080fe200028f0eff */
[----:B----4-:R-:W-:Y:S01]  /*42e0*/  @!P0 HADD2.F32 R11, -RZ, R10.H0_H0 ;  /* 0x2000000aff0b8230 */ /* 0x010fe20000004100 */
[----:B------:R-:W-:Y:S02]  /*42f0*/  @!P2 LEA R24, P5, R20, UR10, 0x1 ;  /* 0x0000000a1418ac11 */ /* 0x000fe4000f8a08ff */
[----:B------:R-:W-:-:S02]  /*4300*/  @!P3 LEA.HI.X.SX32 R29, R23, R4, 0x1, P4 ;  /* 0x00000004171db211 */ /* 0x000fc400020f0eff */
[----:B------:R-:W-:Y:S01]  /*4310*/  @!P0 FADD.FTZ R16, R11, R16 ;  /* 0x000000100b108221 */ /* 0x000fe20000010000 */
[----:B------:R-:W-:Y:S02]  /*4320*/  @!P3 LEA R10, P4, R18, UR10, 0x1 ;  /* 0x0000000a120abc11 */ /* 0x000fe4000f8808ff */
[----:B------:R-:W-:Y:S02]  /*4330*/  @!P2 LEA.HI.X R25, R20, UR11, R25, 0x1, P5 ;  /* 0x0000000b1419ac11 */ /* 0x000fe4000a8f0c19 */
[----:B0-----:R-:W-:Y:S01]  /*4340*/  @!P0 F2FP.F16.F32.PACK_AB R6, RZ, R2 ;  /* 0x00000002ff06823e */ /* 0x001fe200000000ff */
[----:B------:R-:W0:Y:S01]  /*4350*/  @!P1 LDC R20, c[0x0][0xfe8] ;  /* 0x0003fa00ff149b82 */ /* 0x000e220000000800 */
[----:B------:R-:W-:Y:S01]  /*4360*/  @!P0 F2FP.F16.F32.PACK_AB R2, RZ, R16 ;  /* 0x00000010ff02823e */ /* 0x000fe200000000ff */
[----:B------:R1:W3:Y:S01]  /*4370*/  @!P2 LDG.E.U16 R24, desc[UR8][R24.64] ;  /* 0x000000081818a981 */ /* 0x0002e2000c1e1500 */
[----:B------:R-:W-:Y:S01]  /*4380*/  @!P3 LEA.HI.X R11, R18, UR11, R29, 0x1, P4 ;  /* 0x0000000b120bbc11 */ /* 0x000fe2000a0f0c1d */
[----:B------:R-:W-:Y:S01]  /*4390*/  @!P0 IMAD.WIDE R16, R17, 0x2, R14 ;  /* 0x0000000211108825 */ /* 0x000fe200078e020e */
[----:B------:R-:W-:-:S03]  /*43a0*/  PRMT R22, R2, 0x7610, R22 ;  /* 0x0000761002167816 */ /* 0x000fc60000000016 */
[----:B------:R4:W5:Y:S01]  /*43b0*/  @!P3 LDG.E.U16 R10, desc[UR8][R10.64] ;  /* 0x000000080a0ab981 */ /* 0x000962000c1e1500 */
[----:B------:R-:W4:Y:S01]  /*43c0*/  @!P1 LDC R29, c[0x0][0xff0] ;  /* 0x0003fc00ff1d9b82 */ /* 0x000f220000000800 */
[----:B-1----:R-:W-:Y:S01]  /*43d0*/  PRMT R25, R6, 0x7610, R25 ;  /* 0x0000761006197816 */ /* 0x002fe20000000019 */
[--C-:B------:R-:W-:Y:S01]  /*43e0*/  @!P1 IMAD.WIDE R6, R27, 0x2, R12.reuse ;  /* 0x000000021b069825 */ /* 0x100fe200078e020c */
[----:B------:R1:W-:Y:S04]  /*43f0*/  @!P0 STG.E.U16 desc[UR8][R8.64], R22 ;  /* 0x0000001608008986 */ /* 0x0003e8000c101508 */
[----:B------:R1:W-:Y:S04]  /*4400*/  @!P0 STG.E.U16 desc[UR8][R16.64], R25 ;  /* 0x0000001910008986 */ /* 0x0003e8000c101508 */
[----:B------:R-:W3:Y:S01]  /*4410*/  @!P1 LDG.E.U16 R18, desc[UR8][R6.64] ;  /* 0x0000000806129981 */ /* 0x000ee2000c1e1500 */
[----:B------:R-:W-:Y:S01]  /*4420*/  MOV R2, RZ ;  /* 0x000000ff00027202 */ /* 0x000fe20000000f00 */
[----:B-1----:R-:W-:-:S04]  /*4430*/  @!P2 IMAD.WIDE R8, R19, 0x2, R12 ;  /* 0x000000021308a825 */ /* 0x002fc800078e020c */
[----:B------:R-:W-:Y:S01]  /*4440*/  @!P1 IMAD.WIDE R16, R27, 0x2, R14 ;  /* 0x000000021b109825 */ /* 0x000fe200078e020e */
[----:B------:R-:W1:Y:S08]  /*4450*/  @!P2 LDC R25, c[0x0][0xff0] ;  /* 0x0003fc00ff19ab82 */ /* 0x000e700000000800 */
[----:B------:R-:W1:Y:S01]  /*4460*/  @!P2 LDC R27, c[0x0][0xfe8] ;  /* 0x0003fa00ff1bab82 */ /* 0x000e620000000800 */
[----:B--2---:R-:W-:-:S05]  /*4470*/  @!P1 HADD2.F32 R0, -RZ, R0.H0_H0 ;  /* 0x20000000ff009230 */ /* 0x004fca0000004100 */
[----:B----4-:R-:W-:-:S04]  /*4480*/  @!P1 FMUL.FTZ R2, R0, R29 ;  /* 0x0000001d00029220 */ /* 0x010fc80000410000 */
[----:B0-----:R-:W-:-:S05]  /*4490*/  @!P1 FMUL.FTZ R0, R2, -R20 ;  /* 0x8000001402009220 */ /* 0x001fca0000410000 */
[----:B------:R-:W-:-:S05]  /*44a0*/  @!P1 F2FP.F16.F32.PACK_AB R0, RZ, R0 ;  /* 0x00000000ff00923e */ /* 0x000fca00000000ff */
[----:B------:R-:W-:Y:S01]  /*44b0*/  @!P1 HADD2.F32 R11, -RZ, R0.H0_H0 ;  /* 0x20000000ff0b9230 */ /* 0x000fe20000004100 */
[----:B------:R-:W-:Y:S01]  /*44c0*/  @!P1 F2FP.F16.F32.PACK_AB R2, RZ, R2 ;  /* 0x00000002ff02923e */ /* 0x000fe200000000ff */
[----:B---3--:R-:W-:-:S05]  /*44d0*/  @!P1 HADD2.F32 R18, -RZ, R18.H0_H0 ;  /* 0x20000012ff129230 */ /* 0x008fca0000004100 */
[----:B------:R-:W-:-:S05]  /*44e0*/  @!P1 FADD.FTZ R11, R18, R11 ;  /* 0x0000000b120b9221 */ /* 0x000fca0000010000 */
[----:B------:R-:W-:Y:S02]  /*44f0*/  @!P1 F2FP.F16.F32.PACK_AB R11, RZ, R11 ;  /* 0x0000000bff0b923e */ /* 0x000fe400000000ff */
[----:B------:R-:W-:Y:S02]  /*4500*/  PRMT R20, R2, 0x7610, R20 ;  /* 0x0000761002147816 */ /* 0x000fe40000000014 */
[----:B------:R-:W-:-:S05]  /*4510*/  PRMT R18, R11, 0x7610, R18 ;  /* 0x000076100b127816 */ /* 0x000fca0000000012 */
[----:B------:R-:W-:Y:S04]  /*4520*/  @!P1 STG.E.U16 desc[UR8][R6.64], R18 ;  /* 0x0000001206009986 */ /* 0x000fe8000c101508 */
[----:B------:R0:W-:Y:S04]  /*4530*/  @!P1 STG.E.U16 desc[UR8][R16.64], R20 ;  /* 0x0000001410009986 */ /* 0x0001e8000c101508 */
[----:B------:R-:W2:Y:S01]  /*4540*/  @!P2 LDG.E.U16 R11, desc[UR8][R8.64] ;  /* 0x00000008080ba981 */ /* 0x000ea2000c1e1500 */
[----:B------:R-:W-:Y:S02]  /*4550*/  HFMA2 R0, -RZ, RZ, 0, 0 ;  /* 0x00000000ff007431 */ /* 0x000fe400000001ff */
[----:B------:R-:W-:-:S05]  /*4560*/  @!P2 HADD2.F32 R24, -RZ, R24.H0_H0 ;  /* 0x20000018ff18a230 */ /* 0x000fca0000004100 */
[----:B-1----:R-:W-:Y:S01]  /*4570*/  @!P2 FMUL.FTZ R0, R24, R25 ;  /* 0x000000191800a220 */ /* 0x002fe20000410000 */
[----:B0-----:R-:W-:Y:S01]  /*4580*/  @!P2 IMAD.WIDE R16, R19, 0x2, R14 ;  /* 0x000000021310a825 */ /* 0x001fe200078e020e */
[----:B------:R-:W0:Y:S03]  /*4590*/  @!P3 LDC R25, c[0x0][0xfe8] ;  /* 0x0003fa00ff19bb82 */ /* 0x000e260000000800 */
[----:B------:R-:W-:-:S05]  /*45a0*/  @!P2 FMUL.FTZ R2, R0, -R27 ;  /* 0x8000001b0002a220 */ /* 0x000fca0000410000 */
[----:B------:R-:W-:Y:S01]  /*45b0*/  @!P2 F2FP.F16.F32.PACK_AB R2, RZ, R2 ;  /* 0x00000002ff02a23e */ /* 0x000fe200000000ff */
[----:B------:R-:W-:Y:S01]  /*45c0*/  @!P3 IMAD.WIDE R6, R23, 0x2, R12 ;  /* 0x000000021706b825 */ /* 0x000fe200078e020c */
[----:B------:R-:W1:Y:S03]  /*45d0*/  @!P3 LDC R19, c[0x0][0xff0] ;  /* 0x0003fc00ff13bb82 */ /* 0x000e660000000800 */
[----:B------:R-:W-:Y:S01]  /*45e0*/  @!P2 HADD2.F32 R2, -RZ, R2.H0_H0 ;  /* 0x20000002ff02a230 */ /* 0x000fe20000004100 */
[----:B------:R-:W-:-:S04]  /*45f0*/  @!P2 F2FP.F16.F32.PACK_AB R0, RZ, R0 ;  /* 0x00000000ff00a23e */ /* 0x000fc800000000ff */
[----:B------:R-:W-:Y:S01]  /*4600*/  PRMT R20, R0, 0x7610, R20 ;  /* 0x0000761000147816 */ /* 0x000fe20000000014 */
[----:B--2---:R-:W-:-:S05]  /*4610*/  @!P2 HADD2.F32 R11, -RZ, R11.H0_H0 ;  /* 0x2000000bff0ba230 */ /* 0x004fca0000004100 */
[----:B------:R-:W-:-:S05]  /*4620*/  @!P2 FADD.FTZ R2, R11, R2 ;  /* 0x000000020b02a221 */ /* 0x000fca0000010000 */
[----:B------:R-:W-:-:S04]  /*4630*/  @!P2 F2FP.F16.F32.PACK_AB R2, RZ, R2 ;  /* 0x00000002ff02a23e */ /* 0x000fc800000000ff */
[----:B------:R-:W-:-:S05]  /*4640*/  PRMT R18, R2, 0x7610, R18 ;  /* 0x0000761002127816 */ /* 0x000fca0000000012 */
[----:B------:R2:W-:Y:S04]  /*4650*/  @!P2 STG.E.U16 desc[UR8][R8.64], R18 ;  /* 0x000000120800a986 */ /* 0x0005e8000c101508 */
[----:B------:R3:W-:Y:S04]  /*4660*/  @!P2 STG.E.U16 desc[UR8][R16.64], R20 ;  /* 0x000000141000a986 */ /* 0x0007e8000c101508 */
[----:B------:R-:W4:Y:S01]  /*4670*/  @!P3 LDG.E.U16 R11, desc[UR8][R6.64] ;  /* 0x00000008060bb981 */ /* 0x000f22000c1e1500 */
[----:B-----5:R-:W-:Y:S01]  /*4680*/  @!P3 HADD2.F32 R10, -RZ, R10.H0_H0 ;  /* 0x2000000aff0ab230 */ /* 0x020fe20000004100 */
[----:B------:R-:W-:-:S04]  /*4690*/  MOV R0, RZ ;  /* 0x000000ff00007202 */ /* 0x000fc80000000f00 */
[----:B-1----:R-:W-:-:S04]  /*46a0*/  @!P3 FMUL.FTZ R0, R10, R19 ;  /* 0x000000130a00b220 */ /* 0x002fc80000410000 */
[----:B0-----:R-:W-:-:S05]  /*46b0*/  @!P3 FMUL.FTZ R2, R0, -R25 ;  /* 0x800000190002b220 */ /* 0x001fca0000410000 */
[----:B------:R-:W-:-:S05]  /*46c0*/  @!P3 F2FP.F16.F32.PACK_AB R2, RZ, R2 ;  /* 0x00000002ff02b23e */ /* 0x000fca00000000ff */
[----:B------:R-:W-:Y:S01]  /*46d0*/  @!P3 HADD2.F32 R2, -RZ, R2.H0_H0 ;  /* 0x20000002ff02b230 */ /* 0x000fe20000004100 */
[----:B------:R-:W-:Y:S01]  /*46e0*/  @!P3 F2FP.F16.F32.PACK_AB R0, RZ, R0 ;  /* 0x00000000ff00b23e */ /* 0x000fe200000000ff */
[----:B--2---:R-:W-:Y:S01]  /*46f0*/  @!P3 IMAD.WIDE R8, R23, 0x2, R14 ;  /* 0x000000021708b825 */ /* 0x004fe200078e020e */
[----:B------:R-:W-:-:S06]  /*4700*/  ULEA UR4, UR12, UR4, 0x2 ;  /* 0x000000040c047291 */ /* 0x000fcc000f8e10ff */
[----:B------:R-:W-:Y:S01]  /*4710*/  ISETP.LE.AND P0, PT, R3, UR4, PT ;  /* 0x0000000403007c0c */ /* 0x000fe2000bf03270 */
[----:B----4-:R-:W-:-:S05]  /*4720*/  @!P3 HADD2.F32 R11, -RZ, R11.H0_H0 ;  /* 0x2000000bff0bb230 */ /* 0x010fca0000004100 */
[----:B------:R-:W-:-:S05]  /*4730*/  @!P3 FADD.FTZ R2, R11, R2 ;  /* 0x000000020b02b221 */ /* 0x000fca0000010000 */
[----:B------:R-:W-:-:S05]  /*4740*/  @!P3 F2FP.F16.F32.PACK_AB R2, RZ, R2 ;  /* 0x00000002ff02b23e */ /* 0x000fca00000000ff */
[----:B------:R3:W-:Y:S04]  /*4750*/  @!P3 STG.E.U16 desc[UR8][R6.64], R2 ;  /* 0x000000020600b986 */ /* 0x0007e8000c101508 */
[----:B------:R3:W-:Y:S01]  /*4760*/  @!P3 STG.E.U16 desc[UR8][R8.64], R0 ;  /* 0x000000000800b986 */ /* 0x0007e2000c101508 */
[----:B------:R-:W-:Y:S05]  /*4770*/  @!P0 BRA `(.L_x_158) ;  /* 0xfffffff8005c8947 */ /* 0x000fea000383ffff */
[----:B------:R-:W-:Y:S05]  /*4780*/  EXIT ;  /* 0x000000000000794d */ /* 0x000fea0003800000 */
.L_x_157:
[----:B------:R-:W-:-:S05]  /*4790*/  UMOV UR4, URZ ;  /* 0x000000ff00047c82 */ /* 0x000fca0008000000 */
.L_x_159:
        /* <DEDUP_REMOVED lines=26> */
[----:B0-----:R-:W-:Y:S01]  /*4940*/  @!P2 FMUL.FTZ R10, R22, R25 ;  /* 0x00000019160aa220 */ /* 0x001fe20000410000 */
[----:B------:R-:W-:-:S03]  /*4950*/  @!P3 LEA.HI.X.SX32 R25, R19, R4, 0x1, P5 ;  /* 0x000000041319b211 */ /* 0x000fc600028f0eff */
[----:B---3--:R-:W-:Y:S01]  /*4960*/  @!P2 FFMA.FTZ R9, R9, R2, R10 ;  /* 0x000000020909a223 */ /* 0x008fe2000001000a */
[----:B------:R-:W-:Y:S02]  /*4970*/  @!P1 IADD3 R2, P4, PT, R5, R17, RZ ;  /* 0x0000001105029210 */ /* 0x000fe40007f9e0ff */
[----:B------:R-:W-:Y:S01]  /*4980*/  @!P3 LEA R26, P5, R0, UR10, 0x1 ;  /* 0x0000000a001abc11 */ /* 0x000fe2000f8a08ff */
[----:B-----5:R-:W-:Y:S01]  /*4990*/  @!P2 FMUL.FTZ R9, R9, -R8 ;  /* 0x800000080909a220 */ /* 0x020fe20000410000 */
[----:B------:R-:W-:Y:S02]  /*49a0*/  @!P1 LEA.HI.X.SX32 R23, R17, R4, 0x1, P4 ;  /* 0x0000000411179211 */ /* 0x000fe400020f0eff */
[----:B------:R-:W-:Y:S02]  /*49b0*/  @!P1 LEA R8, P4, R2, UR10, 0x1 ;  /* 0x0000000a02089c11 */ /* 0x000fe4000f8808ff */
[----:B------:R-:W-:Y:S02]  /*49c0*/  @!P3 LEA.HI.X R27, R0, UR11, R25, 0x1, P5 ;  /* 0x0000000b001bbc11 */ /* 0x000fe4000a8f0c19 */
[----:B------:R-:W-:Y:S01]  /*49d0*/  @!P2 F2FP.F16.F32.PACK_AB R22, RZ, R9 ;  /* 0x00000009ff16a23e */ /* 0x000fe200000000ff */
[----:B------:R-:W2:Y:S01]  /*49e0*/  @!P3 LDG.E.U16 R0, desc[UR8][R28.64] ;  /* 0x000000081c00b981 */ /* 0x000ea2000c1e1500 */
[----:B------:R-:W-:-:S02]  /*49f0*/  @!P1 LEA.HI.X R9, R2, UR11, R23, 0x1, P4 ;  /* 0x0000000b02099c11 */ /* 0x000fc4000a0f0c17 */
        /* <DEDUP_REMOVED lines=15> */
[----:B------:R1:W5:Y:S02]  /*4af0*/  @!P0 LDG.E.U16 R22, desc[UR8][R22.64] ;  /* 0x0000000816168981 */ /* 0x000364000c1e1500 */
[----:B0-----:R-:W-:Y:S02]  /*4b00*/  @!P3 IMAD.WIDE R8, R19, 0x2, R12 ;  /* 0x000000021308b825 */ /* 0x001fe400078e020c */
[----:B------:R-:W5:Y:S01]  /*4b10*/  @!P0 LDG.E.U16 R28, desc[UR8][R28.64] ;  /* 0x000000081c1c8981 */ /* 0x000f62000c1e1500 */
[----:B-1----:R-:W0:Y:S03]  /*4b20*/  @!P3 LDC R25, c[0x0][0xff0] ;  /* 0x0003fc00ff19bb82 */ /* 0x002e260000000800 */
[----:B------:R1:W-:Y:S04]  /*4b30*/  @!P2 STG.E.U16 desc[UR8][R6.64], R20 ;  /* 0x000000140600a986 */ /* 0x0003e8000c101508 */
[----:B------:R1:W-:Y:S02]  /*4b40*/  @!P2 STG.E.U16 desc[UR8][R26.64], R10 ;  /* 0x0000000a1a00a986 */ /* 0x0003e4000c101508 */
[----:B-1----:R-:W1:Y:S02]  /*4b50*/  @!P3 LDC R20, c[0x0][0xfdc] ;  /* 0x0003f700ff14bb82 */ /* 0x002e640000000800 */
[----:B------:R-:W4:Y:S06]  /*4b60*/  @!P3 LDG.E.U16 R10, desc[UR8][R8.64] ;  /* 0x00000008080ab981 */ /* 0x000f2c000c1e1500 */
[----:B------:R-:W1:Y:S01]  /*4b70*/  @!P3 LDC R6, c[0x0][0xfe8] ;  /* 0x0003fa00ff06bb82 */ /* 0x000e620000000800 */
[----:B------:R-:W-:-:S02]  /*4b80*/  HFMA2 R23, -RZ, RZ, 0, 0 ;  /* 0x00000000ff177431 */ /* 0x000fc400000001ff */
[----:B------:R-:W-:-:S04]  /*4b90*/  @!P1 IMAD.WIDE R26, R17, 0x2, R12 ;  /* 0x00000002111a9825 */ /* 0x000fc800078e020c */
[----:B--2---:R-:W-:Y:S02]  /*4ba0*/  @!P3 HADD2.F32 R23, -RZ, R0.H0_H0 ;  /* 0x20000000ff17b230 */ /* 0x004fe40000004100 */
[----:B---3--:R-:W-:Y:S01]  /*4bb0*/  @!P3 HADD2.F32 R16, -RZ, R2.H0_H0 ;  /* 0x20000002ff10b230 */ /* 0x008fe20000004100 */
[----:B------:R-:W-:-:S04]  /*4bc0*/  MOV R2, RZ ;  /* 0x000000ff00027202 */ /* 0x000fc80000000f00 */
[----:B0-----:R-:W-:Y:S02]  /*4bd0*/  @!P3 FMUL.FTZ R2, R16, R25 ;  /* 0x000000191002b220 */ /* 0x001fe40000410000 */
[----:B------:R-:W0:Y:S02]  /*4be0*/  @!P1 LDC R16, c[0x0][0xfe8] ;  /* 0x0003fa00ff109b82 */ /* 0x000e240000000800 */
[----:B-1----:R-:W-:-:S04]  /*4bf0*/  @!P3 FFMA.FTZ R23, R23, R20, R2 ;  /* 0x000000141717b223 */ /* 0x002fc80000010002 */
[----:B------:R-:W-:-:S05]  /*4c00*/  @!P3 FMUL.FTZ R23, R23, -R6 ;  /* 0x800000061717b220 */ /* 0x000fca0000410000 */
[----:B------:R-:W-:-:S05]  /*4c10*/  @!P3 F2FP.F16.F32.PACK_AB R23, RZ, R23 ;  /* 0x00000017ff17b23e */ /* 0x000fca00000000ff */
[----:B------:R-:W-:Y:S01]  /*4c20*/  @!P3 HADD2.F32 R23, -RZ, R23.H0_H0 ;  /* 0x20000017ff17b230 */ /* 0x000fe20000004100 */
[----:B------:R-:W-:Y:S01]  /*4c30*/  @!P3 F2FP.F16.F32.PACK_AB R2, RZ, R2 ;  /* 0x00000002ff02b23e */ /* 0x000fe200000000ff */
[----:B------:R-:W-:-:S03]  /*4c40*/  @!P3 IMAD.WIDE R6, R19, 0x2, R14 ;  /* 0x000000021306b825 */ /* 0x000fc600078e020e */
[----:B------:R-:W-:Y:S01]  /*4c50*/  PRMT R25, R2, 0x7610, R25 ;  /* 0x0000761002197816 */ /* 0x000fe20000000019 */
[----:B----4-:R-:W-:-:S05]  /*4c60*/  @!P3 HADD2.F32 R10, -RZ, R10.H0_H0 ;  /* 0x2000000aff0ab230 */ /* 0x010fca0000004100 */
[----:B------:R-:W-:Y:S02]  /*4c70*/  @!P3 FADD.FTZ R10, R10, R23 ;  /* 0x000000170a0ab221 */ /* 0x000fe40000010000 */
[----:B------:R-:W1:Y:S03]  /*4c80*/  @!P1 LDC R23, c[0x0][0xff0] ;  /* 0x0003fc00ff179b82 */ /* 0x000e660000000800 */
[----:B------:R-:W-:-:S04]  /*4c90*/  @!P3 F2FP.F16.F32.PACK_AB R10, RZ, R10 ;  /* 0x0000000aff0ab23e */ /* 0x000fc800000000ff */
[----:B------:R-:W-:Y:S02]  /*4ca0*/  PRMT R20, R10, 0x7610, R20 ;  /* 0x000076100a147816 */ /* 0x000fe40000000014 */
[----:B------:R-:W2:Y:S03]  /*4cb0*/  @!P1 LDC R10, c[0x0][0xfdc] ;  /* 0x0003f700ff0a9b82 */ /* 0x000ea60000000800 */
[----:B------:R3:W-:Y:S04]  /*4cc0*/  @!P3 STG.E.U16 desc[UR8][R8.64], R20 ;  /* 0x000000140800b986 */ /* 0x0007e8000c101508 */
[----:B------:R4:W-:Y:S04]  /*4cd0*/  @!P3 STG.E.U16 desc[UR8][R6.64], R25 ;  /* 0x000000190600b986 */ /* 0x0009e8000c101508 */
[----:B------:R-:W4:Y:S01]  /*4ce0*/  @!P1 LDG.E.U16 R2, desc[UR8][R26.64] ;  /* 0x000000081a029981 */ /* 0x000f22000c1e1500 */
[----:B------:R-:W-:-:S02]  /*4cf0*/  HFMA2 R0, -RZ, RZ, 0, 0 ;  /* 0x00000000ff007431 */ /* 0x000fc400000001ff */
[----:B------:R-:W-:Y:S01]  /*4d00*/  @!P1 HADD2.F32 R18, -RZ, R18.H0_H0 ;  /* 0x20000012ff129230 */ /* 0x000fe20000004100 */
[----:B------:R-:W-:Y:S01]  /*4d10*/  MOV R19, RZ ;  /* 0x000000ff00137202 */ /* 0x000fe20000000f00 */
[----:B-----5:R-:W-:-:S03]  /*4d20*/  @!P1 HADD2.F32 R19, -RZ, R24.H0_H0 ;  /* 0x20000018ff139230 */ /* 0x020fc60000004100 */
[----:B-1----:R-:W-:-:S04]  /*4d30*/  @!P1 FMUL.FTZ R0, R18, R23 ;  /* 0x0000001712009220 */ /* 0x002fc80000410000 */
[----:B--2---:R-:W-:-:S04]  /*4d40*/  @!P1 FFMA.FTZ R19, R19, R10, R0 ;  /* 0x0000000a13139223 */ /* 0x004fc80000010000 */
[----:B0-----:R-:W-:-:S05]  /*4d50*/  @!P1 FMUL.FTZ R19, R19, -R16 ;  /* 0x8000001013139220 */ /* 0x001fca0000410000 */
[----:B------:R-:W-:Y:S02]  /*4d60*/  @!P1 F2FP.F16.F32.PACK_AB R19, RZ, R19 ;  /* 0x00000013ff13923e */ /* 0x000fe400000000ff */
[----:B------:R-:W-:-:S03]  /*4d70*/  ISETP.GE.AND P2, PT, R11, R3, PT ;  /* 0x000000030b00720c */ /* 0x000fc60003f46270 */
[----:B------:R-:W-:Y:S01]  /*4d80*/  @!P1 HADD2.F32 R19, -RZ, R19.H0_H0 ;  /* 0x20000013ff139230 */ /* 0x000fe20000004100 */
[----:B------:R-:W-:Y:S01]  /*4d90*/  @!P1 F2FP.F16.F32.PACK_AB R0, RZ, R0 ;  /* 0x00000000ff00923e */ /* 0x000fe200000000ff */
[----:B---3--:R-:W-:-:S03]  /*4da0*/  @!P1 IMAD.WIDE R8, R17, 0x2, R14 ;  /* 0x0000000211089825 */ /* 0x008fc600078e020e */
[----:B------:R-:W-:-:S05]  /*4db0*/  PRMT R20, R0, 0x7610, R20 ;  /* 0x0000761000147816 */ /* 0x000fca0000000014 */
[----:B----4-:R-:W-:Y:S01]  /*4dc0*/  @!P2 IMAD.WIDE R6, R11, 0x2, R12 ;  /* 0x000000020b06a825 */ /* 0x010fe200078e020c */
[----:B------:R-:W0:Y:S08]  /*4dd0*/  @!P2 LDC R10, c[0x0][0xfdc] ;  /* 0x0003f700ff0aab82 */ /* 0x000e300000000800 */
[----:B------:R-:W1:Y:S01]  /*4de0*/  @!P2 LDC R16, c[0x0][0xfe8] ;  /* 0x0003fa00ff10ab82 */ /* 0x000e620000000800 */
[----:B------:R-:W-:-:S05]  /*4df0*/  @!P1 HADD2.F32 R2, -RZ, R2.H0_H0 ;  /* 0x20000002ff029230 */ /* 0x000fca0000004100 */
[----:B------:R-:W-:Y:S02]  /*4e00*/  @!P1 FADD.FTZ R2, R2, R19 ;  /* 0x0000001302029221 */ /* 0x000fe40000010000 */
[----:B------:R-:W2:Y:S03]  /*4e10*/  @!P0 LDC R19, c[0x0][0xff0] ;  /* 0x0003fc00ff138b82 */ /* 0x000ea60000000800 */
[----:B------:R-:W-:-:S04]  /*4e20*/  @!P1 F2FP.F16.F32.PACK_AB R2, RZ, R2 ;  /* 0x00000002ff02923e */ /* 0x000fc800000000ff */
[----:B------:R-:W-:-:S05]  /*4e30*/  PRMT R18, R2, 0x7610, R18 ;  /* 0x0000761002127816 */ /* 0x000fca0000000012 */
[----:B------:R-:W-:Y:S04]  /*4e40*/  @!P1 STG.E.U16 desc[UR8][R26.64], R18 ;  /* 0x000000121a009986 */ /* 0x000fe8000c101508 */
[----:B------:R3:W-:Y:S04]  /*4e50*/  @!P1 STG.E.U16 desc[UR8][R8.64], R20 ;  /* 0x0000001408009986 */ /* 0x0007e8000c101508 */
[----:B------:R-:W4:Y:S01]  /*4e60*/  @!P2 LDG.E.U16 R2, desc[UR8][R6.64] ;  /* 0x000000080602a981 */ /* 0x000f22000c1e1500 */
[----:B------:R-:W-:Y:S02]  /*4e70*/  HFMA2 R0, -RZ, RZ, 0, 0 ;  /* 0x00000000ff007431 */ /* 0x000fe400000001ff */
[----:B------:R-:W-:Y:S01]  /*4e80*/  @!P0 HADD2.F32 R22, -RZ, R22.H0_H0 ;  /* 0x20000016ff168230 */ /* 0x000fe20000004100 */
[----:B------:R-:W-:Y:S01]  /*4e90*/  MOV R17, RZ ;  /* 0x000000ff00117202 */ /* 0x000fe20000000f00 */
[----:B------:R-:W-:-:S03]  /*4ea0*/  @!P0 HADD2.F32 R17, -RZ, R28.H0_H0 ;  /* 0x2000001cff118230 */ /* 0x000fc60000004100 */
[----:B--2---:R-:W-:-:S04]  /*4eb0*/  @!P0 FMUL.FTZ R0, R22, R19 ;  /* 0x0000001316008220 */ /* 0x004fc80000410000 */
[----:B0-----:R-:W-:-:S04]  /*4ec0*/  @!P2 FFMA.FTZ R17, R17, R10, R0 ;  /* 0x0000000a1111a223 */ /* 0x001fc80000010000 */
[----:B-1----:R-:W-:-:S05]  /*4ed0*/  @!P2 FMUL.FTZ R17, R17, -R16 ;  /* 0x800000101111a220 */ /* 0x002fca0000410000 */
[----:B------:R-:W-:-:S05]  /*4ee0*/  @!P2 F2FP.F16.F32.PACK_AB R17, RZ, R17 ;  /* 0x00000011ff11a23e */ /* 0x000fca00000000ff */
[----:B------:R-:W-:Y:S01]  /*4ef0*/  @!P2 HADD2.F32 R17, -RZ, R17.H0_H0 ;  /* 0x20000011ff11a230 */ /* 0x000fe20000004100 */
[----:B------:R-:W-:Y:S01]  /*4f00*/  @!P2 F2FP.F16.F32.PACK_AB R0, RZ, R0 ;  /* 0x00000000ff00a23e */ /* 0x000fe200000000ff */
[----:B---3--:R-:W-:Y:S01]  /*4f10*/  @!P2 IMAD.WIDE R8, R11, 0x2, R14 ;  /* 0x000000020b08a825 */ /* 0x008fe200078e020e */
        /* <DEDUP_REMOVED lines=9> */
.L_x_124:
[----:B------:R-:W-:Y:S05]  /*4fb0*/  BRA.U !UP1, `(.L_x_160) ;  /* 0x0000000509d07547 */ /* 0x000fea000b800000 */
[----:B------:R-:W-:-:S05]  /*4fc0*/  UMOV UR4, URZ ;  /* 0x000000ff00047c82 */ /* 0x000fca0008000000 */
.L_x_161:
[----:B------:R-:W-:-:S04]  /*4fd0*/  IADD3 R17, PT, PT, R21, UR4, RZ ;  /* 0x0000000415117c10 */ /* 0x000fc8000fffe0ff */
[----:B------:R-:W-:-:S13]  /*4fe0*/  ISETP.GE.AND P0, PT, R17, R3, PT ;  /* 0x000000031100720c */ /* 0x000fda0003f06270 */
[----:B------:R-:W-:Y:S01]  /*4ff0*/  @!P0 IADD3 R0, P1, PT, R5, R17, RZ ;  /* 0x0000001105008210 */ /* 0x000fe20007f3e0ff */
[----:B0-----:R-:W0:Y:S03]  /*5000*/  @!P0 LDC R19, c[0x0][0xff0] ;  /* 0x0003fc00ff138b82 */ /* 0x001e260000000800 */
[----:B------:R-:W-:Y:S02]  /*5010*/  @!P0 LEA.HI.X.SX32 R7, R17, R4, 0x1, P1 ;  /* 0x0000000411078211 */ /* 0x000fe400008f0eff */
[----:B------:R-:W-:-:S03]  /*5020*/  @!P0 LEA R10, P1, R0, UR10, 0x1 ;  /* 0x0000000a000a8c11 */ /* 0x000fc6000f8208ff */
[----:B------:R-:W1:Y:S01]  /*5030*/  @!P0 LDC R14, c[0x0][0xfdc] ;  /* 0x0003f700ff0e8b82 */ /* 0x000e620000000800 */
[----:B------:R-:W-:Y:S01]  /*5040*/  @!P0 LEA.HI.X R11, R0, UR11, R7, 0x1, P1 ;  /* 0x0000000b000b8c11 */ /* 0x000fe200088f0c07 */
[----:B------:R-:W-:-:S04]  /*5050*/  @!P0 IMAD.WIDE R6, R17, 0x2, R12 ;  /* 0x0000000211068825 */ /* 0x000fc800078e020c */
[----:B------:R-:W2:Y:S02]  /*5060*/  @!P0 LDG.E.U16 R10, desc[UR8][R10.64] ;  /* 0x000000080a0a8981 */ /* 0x000ea4000c1e1500 */
[----:B------:R-:W3:Y:S02]  /*5070*/  @!P0 LDC R25, c[0x0][0xfe8] ;  /* 0x0003fa00ff198b82 */ /* 0x000ee40000000800 */
[----:B------:R4:W5:Y:S01]  /*5080*/  @!P0 LDG.E.U16 R6, desc[UR8][R6.64] ;  /* 0x0000000806068981 */ /* 0x000962000c1e1500 */
[----:B------:R-:W-:-:S05]  /*5090*/  @!P0 IMAD.WIDE R8, R17, 0x2, R12 ;  /* 0x0000000211088825 */ /* 0x000fca00078e020c */
[----:B------:R-:W3:Y:S01]  /*50a0*/  @!P0 LDG.E.U16 R2, desc[UR8][R8.64] ;  /* 0x0000000808028981 */ /* 0x000ee2000c1e1500 */
[----:B------:R-:W-:Y:S01]  /*50b0*/  IADD3 R17, PT, PT, R17, UR12, RZ ;  /* 0x0000000c11117c10 */ /* 0x000fe2000fffe0ff */
[----:B------:R-:W-:Y:S01]  /*50c0*/  HFMA2 R0, -RZ, RZ, 0, 0 ;  /* 0x00000000ff007431 */ /* 0x000fe200000001ff */
[----:B------:R-:W-:Y:S02]  /*50d0*/  MOV R15, RZ ;  /* 0x000000ff000f7202 */ /* 0x000fe40000000f00 */
[C---:B------:R-:W-:Y:S02]  /*50e0*/  ISETP.GE.AND P1, PT, R17.reuse, R3, PT ;  /* 0x000000031100720c */ /* 0x040fe40003f26270 */
[----:B------:R-:W-:-:S04]  /*50f0*/  IADD3 R23, PT, PT, R17, UR12, RZ ;  /* 0x0000000c11177c10 */ /* 0x000fc8000fffe0ff */
[----:B------:R-:W-:-:S07]  /*5100*/  ISETP.GE.AND P2, PT, R23, R3, PT ;  /* 0x000000031700720c */ /* 0x000fce0003f46270 */
[C---:B----4-:R-:W-:Y:S01]  /*5110*/  @!P1 IADD3 R7, P3, PT, R5.reuse, R17, RZ ;  /* 0x0000001105079210 */ /* 0x050fe20007f7e0ff */
[----:B------:R-:W4:Y:S05]  /*5120*/  @!P1 LDC R28, c[0x0][0xfe8] ;  /* 0x0003fa00ff1c9b82 */ /* 0x000f2a0000000800 */
[----:B------:R-:W-:-:S04]  /*5130*/  @!P2 IADD3 R11, P5, PT, R5, R23, RZ ;  /* 0x00000017050ba210 */ /* 0x000fc80007fbe0ff */
[C---:B------:R-:W-:Y:S01]  /*5140*/  @!P2 LEA.HI.X.SX32 R20, R23.reuse, R4, 0x1, P5 ;  /* 0x000000041714a211 */ /* 0x040fe200028f0eff */
[----:B------:R-:W-:-:S04]  /*5150*/  @!P2 IMAD.WIDE R26, R23, 0x2, R12 ;  /* 0x00000002171aa825 */ /* 0x000fc800078e020c */
[----:B--2---:R-:W-:Y:S02]  /*5160*/  @!P0 HADD2.F32 R10, -RZ, R10.H0_H0 ;  /* 0x2000000aff0a8230 */ /* 0x004fe40000004100 */
[----:B-----5:R-:W-:-:S03]  /*5170*/  @!P0 HADD2.F32 R15, -RZ, R6.H0_H0 ;  /* 0x20000006ff0f8230 */ /* 0x020fc60000004100 */
[----:B0-----:R-:W-:Y:S01]  /*5180*/  @!P0 FMUL.FTZ R0, R10, R19 ;  /* 0x000000130a008220 */ /* 0x001fe20000410000 */
[----:B------:R-:W-:Y:S02]  /*5190*/  @!P1 LEA.HI.X.SX32 R10, R17, R4, 0x1, P3 ;  /* 0x00000004110a9211 */ /* 0x000fe400018f0eff */
[----:B------:R-:W-:Y:S01]  /*51a0*/  @!P1 LEA R6, P3, R7, UR10, 0x1 ;  /* 0x0000000a07069c11 */ /* 0x000fe2000f8608ff */
[----:B-1----:R-:W-:Y:S01]  /*51b0*/  @!P0 FFMA.FTZ R0, R15, R14, R0 ;  /* 0x0000000e0f008223 */ /* 0x002fe20000010000 */
[----:B------:R-:W-:Y:S02]  /*51c0*/  IADD3 R19, PT, PT, R23, UR12, RZ ;  /* 0x0000000c17137c10 */ /* 0x000fe4000fffe0ff */
[----:B------:R-:W-:Y:S01]  /*51d0*/  @!P1 LEA.HI.X R7, R7, UR11, R10, 0x1, P3 ;  /* 0x0000000b07079c11 */ /* 0x000fe200098f0c0a */
[----:B---3--:R-:W-:Y:S01]  /*51e0*/  @!P0 FMUL.FTZ R0, R0, -R25 ;  /* 0x8000001900008220 */ /* 0x008fe20000410000 */
[----:B------:R-:W-:Y:S01]  /*51f0*/  ISETP.GE.AND P3, PT, R19, R3, PT ;  /* 0x000000031300720c */ /* 0x000fe20003f66270 */
[----:B------:R-:W-:-:S03]  /*5200*/  @!P1 IMAD.WIDE R24, R17, 0x2, R12 ;  /* 0x0000000211189825 */ /* 0x000fc600078e020c */
[----:B------:R-:W-:Y:S02]  /*5210*/  @!P0 F2FP.F16.F32.PACK_AB R10, RZ, R0 ;  /* 0x00000000ff0a823e */ /* 0x000fe400000000ff */
[----:B------:R0:W2:Y:S01]  /*5220*/  @!P1 LDG.E.U16 R0, desc[UR8][R6.64] ;  /* 0x0000000806009981 */ /* 0x0000a2000c1e1500 */
[----:B------:R-:W-:Y:S02]  /*5230*/  @!P0 HADD2.F32 R15, -RZ, R2.H0_H0 ;  /* 0x20000002ff0f8230 */ /* 0x000fe40000004100 */
[----:B------:R-:W-:Y:S01]  /*5240*/  @!P0 HADD2.F32 R10, -RZ, R10.H0_H0 ;  /* 0x2000000aff0a8230 */ /* 0x000fe20000004100 */
[----:B------:R1:W3:Y:S03]  /*5250*/  @!P1 LDG.E.U16 R18, desc[UR8][R24.64] ;  /* 0x0000000818129981 */ /* 0x0002e6000c1e1500 */
[----:B------:R-:W-:Y:S01]  /*5260*/  @!P3 IADD3 R22, P4, PT, R5, R19, RZ ;  /* 0x000000130516b210 */ /* 0x000fe20007f9e0ff */
[----:B------:R-:W-:Y:S01]  /*5270*/  @!P0 FADD.FTZ R16, R15, R10 ;  /* 0x0000000a0f108221 */ /* 0x000fe20000010000 */
[----:B------:R-:W-:Y:S01]  /*5280*/  @!P2 LEA R10, P5, R11, UR10, 0x1 ;  /* 0x0000000a0b0aac11 */ /* 0x000fe2000f8a08ff */
[----:B------:R5:W4:Y:S01]  /*5290*/  @!P2 LDG.E.U16 R2, desc[UR8][R26.64] ;  /* 0x000000081a02a981 */ /* 0x000b22000c1e1500 */
[C---:B0-----:R-:W-:Y:S01]  /*52a0*/  @!P3 LEA.HI.X.SX32 R7, R19.reuse, R4, 0x1, P4 ;  /* 0x000000041307b211 */ /* 0x041fe200020f0eff */
[----:B------:R-:W-:Y:S01]  /*52b0*/  @!P3 IMAD.WIDE R14, R19, 0x2, R12 ;  /* 0x00000002130eb825 */ /* 0x000fe200078e020c */
[----:B------:R-:W-:Y:S01]  /*52c0*/  @!P3 LEA R6, P4, R22, UR10, 0x1 ;  /* 0x0000000a1606bc11 */ /* 0x000fe2000f8808ff */
[----:B-1----:R-:W0:Y:S01]  /*52d0*/  @!P1 LDC R25, c[0x0][0xff0] ;  /* 0x0003fc00ff199b82 */ /* 0x002e220000000800 */
[----:B------:R-:W-:-:S02]  /*52e0*/  @!P2 LEA.HI.X R11, R11, UR11, R20, 0x1, P5 ;  /* 0x0000000b0b0bac11 */ /* 0x000fc4000a8f0c14 */
[----:B------:R-:W-:Y:S01]  /*52f0*/  @!P0 F2FP.F16.F32.PACK_AB R20, RZ, R16 ;  /* 0x00000010ff14823e */ /* 0x000fe200000000ff */
[----:B------:R1:W4:Y:S01]  /*5300*/  @!P3 LDG.E.U16 R14, desc[UR8][R14.64] ;  /* 0x000000080e0eb981 */ /* 0x000322000c1e1500 */
[----:B------:R-:W-:Y:S01]  /*5310*/  @!P3 LEA.HI.X R7, R22, UR11, R7, 0x1, P4 ;  /* 0x0000000b1607bc11 */ /* 0x000fe2000a0f0c07 */
[----:B------:R-:W-:Y:S01]  /*5320*/  @!P1 IMAD.WIDE R16, R17, 0x2, R12 ;  /* 0x0000000211109825 */ /* 0x000fe200078e020c */
[----:B-----5:R-:W-:Y:S01]  /*5330*/  PRMT R27, R20, 0x7610, R27 ;  /* 0x00007610141b7816 */ /* 0x020fe2000000001b */
[----:B------:R5:W4:Y:S01]  /*5340*/  @!P2 LDG.E.U16 R10, desc[UR8][R10.64] ;  /* 0x000000080a0aa981 */ /* 0x000b22000c1e1500 */
[----:B------:R-:W0:Y:S03]  /*5350*/  @!P1 LDC R26, c[0x0][0xfdc] ;  /* 0x0003f700ff1a9b82 */ /* 0x000e260000000800 */
[----:B------:R5:W4:Y:S04]  /*5360*/  @!P3 LDG.E.U16 R20, desc[UR8][R6.64] ;  /* 0x000000080614b981 */ /* 0x000b28000c1e1500 */
[----:B------:R4:W-:Y:S01]  /*5370*/  @!P0 STG.E.U16 desc[UR8][R8.64], R27 ;  /* 0x0000001b08008986 */ /* 0x0009e2000c101508 */
[----:B-1----:R-:W-:Y:S01]  /*5380*/  HFMA2 R15, -RZ, RZ, 0, 0 ;  /* 0x00000000ff0f7431 */ /* 0x002fe200000001ff */
[----:B------:R-:W-:Y:S01]  /*5390*/  MOV R22, RZ ;  /* 0x000000ff00167202 */ /* 0x000fe20000000f00 */
[----:B-----5:R-:W1:Y:S01]  /*53a0*/  @!P2 LDC R11, c[0x0][0xff0] ;  /* 0x0003fc00ff0bab82 */ /* 0x020e620000000800 */
[----:B------:R-:W5:Y:S01]  /*53b0*/  @!P1 LDG.E.U16 R24, desc[UR8][R16.64] ;  /* 0x0000000810189981 */ /* 0x000f62000c1e1500 */
[----:B------:R-:W-:-:S06]  /*53c0*/  @!P2 IMAD.WIDE R6, R23, 0x2, R12 ;  /* 0x000000021706a825 */ /* 0x000fcc00078e020c */
[----:B------:R-:W1:Y:S01]  /*53d0*/  @!P2 LDC R23, c[0x0][0xfe8] ;  /* 0x0003fa00ff17ab82 */ /* 0x000e620000000800 */
[----:B--2---:R-:W-:Y:S02]  /*53e0*/  @!P1 HADD2.F32 R0, -RZ, R0.H0_H0 ;  /* 0x20000000ff009230 */ /* 0x004fe40000004100 */
[----:B---3--:R-:W-:-:S03]  /*53f0*/  @!P1 HADD2.F32 R22, -RZ, R18.H0_H0 ;  /* 0x20000012ff169230 */ /* 0x008fc60000004100 */
[----:B0-----:R-:W-:-:S04]  /*5400*/  @!P1 FMUL.FTZ R15, R0, R25 ;  /* 0x00000019000f9220 */ /* 0x001fc80000410000 */
[----:B------:R-:W-:-:S04]  /*5410*/  @!P1 FFMA.FTZ R15, R22, R26, R15 ;  /* 0x0000001a160f9223 */ /* 0x000fc8000001000f */
[----:B----4-:R-:W-:-:S05]  /*5420*/  @!P1 FMUL.FTZ R15, R15, -R28 ;  /* 0x8000001c0f0f9220 */ /* 0x010fca0000410000 */
[----:B------:R-:W-:-:S05]  /*5430*/  @!P1 F2FP.F16.F32.PACK_AB R15, RZ, R15 ;  /* 0x0000000fff0f923e */ /* 0x000fca00000000ff */
[----:B------:R-:W-:Y:S02]  /*5440*/  @!P1 HADD2.F32 R15, -RZ, R15.H0_H0 ;  /* 0x2000000fff0f9230 */ /* 0x000fe40000004100 */
[----:B-----5:R-:W-:-:S05]  /*5450*/  @!P1 HADD2.F32 R24, -RZ, R24.H0_H0 ;  /* 0x20000018ff189230 */ /* 0x020fca0000004100 */
[----:B------:R-:W-:-:S05]  /*5460*/  @!P1 FADD.FTZ R15, R24, R15 ;  /* 0x0000000f180f9221 */ /* 0x000fca0000010000 */
[----:B------:R-:W-:-:S04]  /*5470*/  @!P1 F2FP.F16.F32.PACK_AB R15, RZ, R15 ;  /* 0x0000000fff0f923e */ /* 0x000fc800000000ff */
[----:B------:R-:W-:Y:S02]  /*5480*/  PRMT R18, R15, 0x7610, R18 ;  /* 0x000076100f127816 */ /* 0x000fe40000000012 */
[----:B------:R-:W0:Y:S03]  /*5490*/  @!P2 LDC R15, c[0x0][0xfdc] ;  /* 0x0003f700ff0fab82 */ /* 0x000e260000000800 */
[----:B------:R2:W-:Y:S04]  /*54a0*/  @!P1 STG.E.U16 desc[UR8][R16.64], R18 ;  /* 0x0000001210009986 */ /* 0x0005e8000c101508 */
[----:B------:R-:W3:Y:S01]  /*54b0*/  @!P2 LDG.E.U16 R8, desc[UR8][R6.64] ;  /* 0x000000080608a981 */ /* 0x000ee2000c1e1500 */
[----:B------:R-:W-:-:S02]  /*54c0*/  HFMA2 R0, -RZ, RZ, 0, 0 ;  /* 0x00000000ff007431 */ /* 0x000fc400000001ff */
[----:B------:R-:W-:Y:S01]  /*54d0*/  @!P2 HADD2.F32 R10, -RZ, R10.H0_H0 ;  /* 0x2000000aff0aa230 */ /* 0x000fe20000004100 */
[----:B------:R-:W-:Y:S01]  /*54e0*/  MOV R9, RZ ;  /* 0x000000ff00097202 */ /* 0x000fe20000000f00 */
[----:B------:R-:W-:-:S03]  /*54f0*/  @!P2 HADD2.F32 R9, -RZ, R2.H0_H0 ;  /* 0x20000002ff09a230 */ /* 0x000fc60000004100 */
[----:B-1----:R-:W-:Y:S01]  /*5500*/  @!P2 FMUL.FTZ R0, R10, R11 ;  /* 0x0000000b0a00a220 */ /* 0x002fe20000410000 */
[----:B--2---:R-:W1:Y:S08]  /*5510*/  @!P3 LDC R17, c[0x0][0xfe8] ;  /* 0x0003fa00ff11bb82 */ /* 0x004e700000000800 */
[----:B------:R-:W2:Y:S01]  /*5520*/  @!P3 LDC R10, c[0x0][0xfdc] ;  /* 0x0003f700ff0abb82 */ /* 0x000ea20000000800 */
[----:B0-----:R-:W-:-:S04]  /*5530*/  @!P2 FFMA.FTZ R0, R9, R15, R0 ;  /* 0x0000000f0900a223 */ /* 0x001fc80000010000 */
[----:B------:R-:W-:-:S03]  /*5540*/  @!P2 FMUL.FTZ R0, R0, -R23 ;  /* 0x800000170000a220 */ /* 0x000fc60000410000 */
[----:B------:R-:W0:Y:S02]  /*5550*/  @!P3 LDC R15, c[0x0][0xff0] ;  /* 0x0003fc00ff0fbb82 */ /* 0x000e240000000800 */
[----:B------:R-:W-:-:S05]  /*5560*/  @!P2 F2FP.F16.F32.PACK_AB R0, RZ, R0 ;  /* 0x00000000ff00a23e */ /* 0x000fca00000000ff */
[----:B------:R-:W-:Y:S02]  /*5570*/  @!P2 HADD2.F32 R9, -RZ, R0.H0_H0 ;  /* 0x20000000ff09a230 */ /* 0x000fe40000004100 */
[----:B---3--:R-:W-:-:S05]  /*5580*/  @!P2 HADD2.F32 R8, -RZ, R8.H0_H0 ;  /* 0x20000008ff08a230 */ /* 0x008fca0000004100 */
[----:B------:R-:W-:-:S05]  /*5590*/  @!P2 FADD.FTZ R8, R8, R9 ;  /* 0x000000090808a221 */ /* 0x000fca0000010000 */
[----:B------:R-:W-:-:S04]  /*55a0*/  @!P2 F2FP.F16.F32.PACK_AB R8, RZ, R8 ;  /* 0x00000008ff08a23e */ /* 0x000fc800000000ff */
[----:B------:R-:W-:Y:S01]  /*55b0*/  PRMT R16, R8, 0x7610, R16 ;  /* 0x0000761008107816 */ /* 0x000fe20000000010 */
[----:B------:R-:W-:-:S04]  /*55c0*/  @!P3 IMAD.WIDE R8, R19, 0x2, R12 ;  /* 0x000000021308b825 */ /* 0x000fc800078e020c */
[----:B------:R3:W-:Y:S04]  /*55d0*/  @!P2 STG.E.U16 desc[UR8][R6.64], R16 ;  /* 0x000000100600a986 */ /* 0x0007e8000c101508 */
[----:B------:R-:W4:Y:S01]  /*55e0*/  @!P3 LDG.E.U16 R2, desc[UR8][R8.64] ;  /* 0x000000080802b981 */ /* 0x000f22000c1e1500 */
[----:B------:R-:W-:Y:S02]  /*55f0*/  HFMA2 R0, -RZ, RZ, 0, 0 ;  /* 0x00000000ff007431 */ /* 0x000fe400000001ff */
[----:B------:R-:W-:Y:S01]  /*5600*/  @!P3 HADD2.F32 R20, -RZ, R20.H0_H0 ;  /* 0x20000014ff14b230 */ /* 0x000fe20000004100 */
[----:B------:R-:W-:Y:S01]  /*5610*/  MOV R11, RZ ;  /* 0x000000ff000b7202 */ /* 0x000fe20000000f00 */
[----:B------:R-:W-:Y:S01]  /*5620*/  @!P3 HADD2.F32 R11, -RZ, R14.H0_H0 ;  /* 0x2000000eff0bb230 */ /* 0x000fe20000004100 */
[----:B------:R-:W-:-:S02]  /*5630*/  ULEA UR4, UR12, UR4, 0x2 ;  /* 0x000000040c047291 */ /* 0x000fc4000f8e10ff */
[----:B0-----:R-:W-:-:S04]  /*5640*/  @!P3 FMUL.FTZ R0, R20, R15 ;  /* 0x0000000f1400b220 */ /* 0x001fc80000410000 */
[----:B--2---:R-:W-:Y:S01]  /*5650*/  @!P3 FFMA.FTZ R0, R11, R10, R0 ;  /* 0x0000000a0b00b223 */ /* 0x004fe20000010000 */
[----:B------:R-:W-:-:S03]  /*5660*/  ISETP.LE.AND P0, PT, R3, UR4, PT ;  /* 0x0000000403007c0c */ /* 0x000fc6000bf03270 */
[----:B-1----:R-:W-:-:S05]  /*5670*/  @!P3 FMUL.FTZ R0, R0, -R17 ;  /* 0x800000110000b220 */ /* 0x002fca0000410000 */
[----:B------:R-:W-:-:S05]  /*5680*/  @!P3 F2FP.F16.F32.PACK_AB R0, RZ, R0 ;  /* 0x00000000ff00b23e */ /* 0x000fca00000000ff */
[----:B---3--:R-:W-:Y:S02]  /*5690*/  @!P3 HADD2.F32 R7, -RZ, R0.H0_H0 ;  /* 0x20000000ff07b230 */ /* 0x008fe40000004100 */
[----:B----4-:R-:W-:-:S05]  /*56a0*/  @!P3 HADD2.F32 R2, -RZ, R2.H0_H0 ;  /* 0x20000002ff02b230 */ /* 0x010fca0000004100 */
[----:B------:R-:W-:-:S05]  /*56b0*/  @!P3 FADD.FTZ R2, R2, R7 ;  /* 0x000000070202b221 */ /* 0x000fca0000010000 */
[----:B------:R-:W-:-:S05]  /*56c0*/  @!P3 F2FP.F16.F32.PACK_AB R2, RZ, R2 ;  /* 0x00000002ff02b23e */ /* 0x000fca00000000ff */
[----:B------:R0:W-:Y:S01]  /*56d0*/  @!P3 STG.E.U16 desc[UR8][R8.64], R2 ;  /* 0x000000020800b986 */ /* 0x0001e2000c101508 */
[----:B------:R-:W-:Y:S05]  /*56e0*/  @!P0 BRA `(.L_x_161) ;  /* 0xfffffff800388947 */ /* 0x000fea000383ffff */
[----:B------:R-:W-:Y:S05]  /*56f0*/  EXIT ;  /* 0x000000000000794d */ /* 0x000fea0003800000 */
.L_x_160:
[----:B------:R-:W-:Y:S05]  /*5700*/  BRA.U UP0, `(.L_x_162) ;  /* 0x0000000500707547 */ /* 0x000fea000b800000 */
[----:B------:R-:W-:-:S05]  /*5710*/  UMOV UR4, URZ ;  /* 0x000000ff00047c82 */ /* 0x000fca0008000000 */
.L_x_163:
[----:B------:R-:W-:-:S04]  /*5720*/  IADD3 R16, PT, PT, R21, UR4, RZ ;  /* 0x0000000415107c10 */ /* 0x000fc8000fffe0ff */
[----:B------:R-:W-:-:S13]  /*5730*/  ISETP.GE.AND P0, PT, R16, R3, PT ;  /* 0x000000031000720c */ /* 0x000fda0003f06270 */
[----:B------:R-:W-:Y:S01]  /*5740*/  @!P0 IADD3 R0, P1, PT, R5, R16, RZ ;  /* 0x0000001005008210 */ /* 0x000fe20007f3e0ff */
[----:B------:R-:W0:Y:S03]  /*5750*/  @!P0 LDC R15, c[0x0][0xff0] ;  /* 0x0003fc00ff0f8b82 */ /* 0x000e260000000800 */
[----:B--2---:R-:W-:Y:S02]  /*5760*/  @!P0 LEA.HI.X.SX32 R7, R16, R4, 0x1, P1 ;  /* 0x0000000410078211 */ /* 0x004fe400008f0eff */
[----:B------:R-:W-:-:S03]  /*5770*/  @!P0 LEA R8, P1, R0, UR10, 0x1 ;  /* 0x0000000a00088c11 */ /* 0x000fc6000f8208ff */
[----:B------:R-:W1:Y:S01]  /*5780*/  @!P0 LDC R17, c[0x0][0xfe8] ;  /* 0x0003fa00ff118b82 */ /* 0x000e620000000800 */
[----:B------:R-:W-:-:S05]  /*5790*/  @!P0 LEA.HI.X R9, R0, UR11, R7, 0x1, P1 ;  /* 0x0000000b00098c11 */ /* 0x000fca00088f0c07 */
[----:B------:R-:W2:Y:S01]  /*57a0*/  @!P0 LDG.E.U16 R8, desc[UR8][R8.64] ;  /* 0x0000000808088981 */ /* 0x000ea2000c1e1500 */
[----:B------:R-:W-:-:S05]  /*57b0*/  @!P0 IMAD.WIDE R6, R16, 0x2, R12 ;  /* 0x0000000210068825 */ /* 0x000fca00078e020c */
[----:B------:R-:W3:Y:S01]  /*57c0*/  @!P0 LDG.E.U16 R11, desc[UR8][R6.64] ;  /* 0x00000008060b8981 */ /* 0x000ee2000c1e1500 */
[----:B------:R-:W-:Y:S01]  /*57d0*/  IADD3 R16, PT, PT, R16, UR12, RZ ;  /* 0x0000000c10107c10 */ /* 0x000fe2000fffe0ff */
[----:B------:R-:W-:-:S03]  /*57e0*/  HFMA2 R0, -RZ, RZ, 0, 0 ;  /* 0x00000000ff007431 */ /* 0x000fc600000001ff */
[----:B------:R-:W-:-:S13]  /*57f0*/  ISETP.GE.AND P1, PT, R16, R3, PT ;  /* 0x000000031000720c */ /* 0x000fda0003f26270 */
[----:B------:R-:W-:Y:S01]  /*5800*/  @!P1 IADD3 R14, P3, PT, R5, R16, RZ ;  /* 0x00000010050e9210 */ /* 0x000fe20007f7e0ff */
[----:B--2---:R-:W-:-:S03]  /*5810*/  @!P0 HADD2.F32 R2, -RZ, R8.H0_H0 ;  /* 0x20000008ff028230 */ /* 0x004fc60000004100 */
[----:B------:R-:W-:Y:S02]  /*5820*/  @!P1 LEA R8, P4, R14, UR10, 0x1 ;  /* 0x0000000a0e089c11 */ /* 0x000fe4000f8808ff */
[----:B0-----:R-:W-:Y:S01]  /*5830*/  @!P0 FMUL.FTZ R0, R2, R15 ;  /* 0x0000000f02008220 */ /* 0x001fe20000410000 */
[C---:B------:R-:W-:Y:S01]  /*5840*/  IADD3 R2, PT, PT, R16.reuse, UR12, RZ ;  /* 0x0000000c10027c10 */ /* 0x040fe2000fffe0ff */
[----:B---3--:R-:W-:Y:S01]  /*5850*/  @!P0 HADD2.F32 R11, -RZ, R11.H0_H0 ;  /* 0x2000000bff0b8230 */ /* 0x008fe20000004100 */
[----:B------:R-:W-:Y:S01]  /*5860*/  @!P1 LEA.HI.X.SX32 R15, R16, R4, 0x1, P3 ;  /* 0x00000004100f9211 */ /* 0x000fe200018f0eff */
[----:B-1----:R-:W-:Y:S01]  /*5870*/  @!P0 FMUL.FTZ R9, R0, -R17 ;  /* 0x8000001100098220 */ /* 0x002fe20000410000 */
[C---:B------:R-:W-:Y:S02]  /*5880*/  IADD3 R0, PT, PT, R2.reuse, UR12, RZ ;  /* 0x0000000c02007c10 */ /* 0x040fe4000fffe0ff */
[-C--:B------:R-:W-:Y:S02]  /*5890*/  ISETP.GE.AND P2, PT, R2, R3.reuse, PT ;  /* 0x000000030200720c */ /* 0x080fe40003f46270 */
[----:B------:R-:W-:-:S02]  /*58a0*/  ISETP.GE.AND P3, PT, R0, R3, PT ;  /* 0x000000030000720c */ /* 0x000fc40003f66270 */
[----:B------:R-:W-:Y:S02]  /*58b0*/  @!P0 F2FP.F16.F32.PACK_AB R10, RZ, R9 ;  /* 0x00000009ff0a823e */ /* 0x000fe400000000ff */
[----:B------:R-:W-:-:S03]  /*58c0*/  @!P1 LEA.HI.X R9, R14, UR11, R15, 0x1, P4 ;  /* 0x0000000b0e099c11 */ /* 0x000fc6000a0f0c0f */
[----:B------:R-:W-:Y:S02]  /*58d0*/  @!P0 HADD2.F32 R10, -RZ, R10.H0_H0 ;  /* 0x2000000aff0a8230 */ /* 0x000fe40000004100 */
[----:B------:R0:W2:Y:S02]  /*58e0*/  @!P1 LDG.E.U16 R17, desc[UR8][R8.64] ;  /* 0x0000000808119981 */ /* 0x0000a4000c1e1500 */
[----:B------:R-:W-:Y:S01]  /*58f0*/  @!P2 IADD3 R15, P5, PT, R5, R2, RZ ;  /* 0x00000002050fa210 */ /* 0x000fe20007fbe0ff */
[----:B------:R-:W-:Y:S01]  /*5900*/  @!P0 FADD.FTZ R11, R11, R10 ;  /* 0x0000000a0b0b8221 */ /* 0x000fe20000010000 */
[----:B------:R-:W-:Y:S02]  /*5910*/  @!P3 IADD3 R19, P4, PT, R5, R0, RZ ;  /* 0x000000000513b210 */ /* 0x000fe40007f9e0ff */
[----:B------:R-:W-:Y:S02]  /*5920*/  @!P2 LEA.HI.X.SX32 R18, R2, R4, 0x1, P5 ;  /* 0x000000040212a211 */ /* 0x000fe400028f0eff */
[----:B------:R-:W-:-:S02]  /*5930*/  @!P2 LEA R14, P5, R15, UR10, 0x1 ;  /* 0x0000000a0f0eac11 */ /* 0x000fc4000f8a08ff */
[----:B------:R-:W-:Y:S01]  /*5940*/  @!P3 LEA.HI.X.SX32 R20, R0, R4, 0x1, P4 ;  /* 0x000000040014b211 */ /* 0x000fe200020f0eff */
[----:B0-----:R-:W-:Y:S01]  /*5950*/  @!P1 IMAD.WIDE R8, R16, 0x2, R12 ;  /* 0x0000000210089825 */ /* 0x001fe200078e020c */
[----:B------:R-:W-:Y:S02]  /*5960*/  @!P3 LEA R10, P4, R19, UR10, 0x1 ;  /* 0x0000000a130abc11 */ /* 0x000fe4000f8808ff */
[----:B------:R-:W-:Y:S02]  /*5970*/  @!P2 LEA.HI.X R15, R15, UR11, R18, 0x1, P5 ;  /* 0x0000000b0f0fac11 */ /* 0x000fe4000a8f0c12 */
[----:B------:R-:W-:Y:S02]  /*5980*/  @!P0 F2FP.F16.F32.PACK_AB R18, RZ, R11 ;  /* 0x0000000bff12823e */ /* 0x000fe400000000ff */
[----:B------:R-:W-:Y:S01]  /*5990*/  @!P3 LEA.HI.X R11, R19, UR11, R20, 0x1, P4 ;  /* 0x0000000b130bbc11 */ /* 0x000fe2000a0f0c14 */
[----:B------:R0:W3:Y:S01]  /*59a0*/  @!P2 LDG.E.U16 R14, desc[UR8][R14.64] ;  /* 0x000000080e0ea981 */ /* 0x0000e2000c1e1500 */
[----:B------:R-:W-:Y:S01]  /*59b0*/  PRMT R22, R18, 0x7610, R22 ;  /* 0x0000761012167816 */ /* 0x000fe20000000016 */
[----:B------:R-:W1:Y:S02]  /*59c0*/  @!P1 LDC R20, c[0x0][0xff0] ;  /* 0x0003fc00ff149b82 */ /* 0x000e640000000800 */
[----:B------:R4:W5:Y:S04]  /*59d0*/  @!P3 LDG.E.U16 R10, desc[UR8][R10.64] ;  /* 0x000000080a0ab981 */ /* 0x000968000c1e1500 */
[----:B------:R0:W-:Y:S02]  /*59e0*/  @!P0 STG.E.U16 desc[UR8][R6.64], R22 ;  /* 0x0000001606008986 */ /* 0x0001e4000c101508 */
[----:B------:R-:W4:Y:S02]  /*59f0*/  @!P1 LDC R19, c[0x0][0xfe8] ;  /* 0x0003fa00ff139b82 */ /* 0x000f240000000800 */
[----:B------:R-:W3:Y:S01]  /*5a00*/  @!P1 LDG.E.U16 R18, desc[UR8][R8.64] ;  /* 0x0000000808129981 */ /* 0x000ee2000c1e1500 */
[----:B------:R-:W-:Y:S01]  /*5a10*/  MOV R16, RZ ;  /* 0x000000ff00107202 */ /* 0x000fe20000000f00 */
[----:B0-----:R-:W-:-:S04]  /*5a20*/  @!P2 IMAD.WIDE R6, R2, 0x2, R12 ;  /* 0x000000020206a825 */ /* 0x001fc800078e020c */
[----:B--2---:R-:W-:-:S05]  /*5a30*/  @!P1 HADD2.F32 R17, -RZ, R17.H0_H0 ;  /* 0x20000011ff119230 */ /* 0x004fca0000004100 */
[----:B-1----:R-:W-:Y:S02]  /*5a40*/  @!P1 FMUL.FTZ R16, R17, R20 ;  /* 0x0000001411109220 */ /* 0x002fe40000410000 */
[----:B------:R-:W0:Y:S02]  /*5a50*/  @!P2 LDC R17, c[0x0][0xfe8] ;  /* 0x0003fa00ff11ab82 */ /* 0x000e240000000800 */
[----:B----4-:R-:W-:-:S05]  /*5a60*/  @!P1 FMUL.FTZ R16, R16, -R19 ;  /* 0x8000001310109220 */ /* 0x010fca0000410000 */
[----:B------:R-:W-:-:S05]  /*5a70*/  @!P1 F2FP.F16.F32.PACK_AB R16, RZ, R16 ;  /* 0x00000010ff10923e */ /* 0x000fca00000000ff */
[----:B------:R-:W-:Y:S02]  /*5a80*/  @!P1 HADD2.F32 R15, -RZ, R16.H0_H0 ;  /* 0x20000010ff0f9230 */ /* 0x000fe40000004100 */
[----:B---3--:R-:W-:-:S05]  /*5a90*/  @!P1 HADD2.F32 R18, -RZ, R18.H0_H0 ;  /* 0x20000012ff129230 */ /* 0x008fca0000004100 */
[----:B------:R-:W-:-:S05]  /*5aa0*/  @!P1 FADD.FTZ R15, R18, R15 ;  /* 0x0000000f120f9221 */ /* 0x000fca0000010000 */
[----:B------:R-:W-:-:S04]  /*5ab0*/  @!P1 F2FP.F16.F32.PACK_AB R15, RZ, R15 ;  /* 0x0000000fff0f923e */ /* 0x000fc800000000ff */
[----:B------:R-:W-:Y:S02]  /*5ac0*/  PRMT R16, R15, 0x7610, R16 ;  /* 0x000076100f107816 */ /* 0x000fe40000000010 */
[----:B------:R-:W1:Y:S03]  /*5ad0*/  @!P2 LDC R15, c[0x0][0xff0] ;  /* 0x0003fc00ff0fab82 */ /* 0x000e660000000800 */
[----:B------:R2:W-:Y:S04]  /*5ae0*/  @!P1 STG.E.U16 desc[UR8][R8.64], R16 ;  /* 0x0000001008009986 */ /* 0x0005e8000c101508 */
[----:B------:R-:W3:Y:S01]  /*5af0*/  @!P2 LDG.E.U16 R11, desc[UR8][R6.64] ;  /* 0x00000008060ba981 */ /* 0x000ee2000c1e1500 */
[----:B------:R-:W-:-:S02]  /*5b00*/  HFMA2 R2, -RZ, RZ, 0, 0 ;  /* 0x00000000ff027431 */ /* 0x000fc400000001ff */
[----:B------:R-:W-:-:S05]  /*5b10*/  @!P2 HADD2.F32 R14, -RZ, R14.H0_H0 ;  /* 0x2000000eff0ea230 */ /* 0x000fca0000004100 */
[----:B-1----:R-:W-:Y:S01]  /*5b20*/  @!P2 FMUL.FTZ R2, R14, R15 ;  /* 0x0000000f0e02a220 */ /* 0x002fe20000410000 */
[----:B--2---:R-:W-:Y:S01]  /*5b30*/  @!P3 IMAD.WIDE R8, R0, 0x2, R12 ;  /* 0x000000020008b825 */ /* 0x004fe200078e020c */
[----:B------:R-:W1:Y:S03]  /*5b40*/  @!P3 LDC R15, c[0x0][0xfe8] ;  /* 0x0003fa00ff0fbb82 */ /* 0x000e660000000800 */
[----:B0-----:R-:W-:-:S05]  /*5b50*/  @!P2 FMUL.FTZ R2, R2, -R17 ;  /* 0x800000110202a220 */ /* 0x001fca0000410000 */
[----:B------:R-:W-:-:S05]  /*5b60*/  @!P2 F2FP.F16.F32.PACK_AB R2, RZ, R2 ;  /* 0x00000002ff02a23e */ /* 0x000fca00000000ff */
[----:B------:R-:W-:Y:S02]  /*5b70*/  @!P2 HADD2.F32 R2, -RZ, R2.H0_H0 ;  /* 0x20000002ff02a230 */ /* 0x000fe40000004100 */
[----:B---3--:R-:W-:-:S05]  /*5b80*/  @!P2 HADD2.F32 R11, -RZ, R11.H0_H0 ;  /* 0x2000000bff0ba230 */ /* 0x008fca0000004100 */
[----:B------:R-:W-:Y:S02]  /*5b90*/  @!P2 FADD.FTZ R2, R11, R2 ;  /* 0x000000020b02a221 */ /* 0x000fe40000010000 */
[----:B------:R-:W0:Y:S03]  /*5ba0*/  @!P3 LDC R11, c[0x0][0xff0] ;  /* 0x0003fc00ff0bbb82 */ /* 0x000e260000000800 */
[----:B------:R-:W-:-:S04]  /*5bb0*/  @!P2 F2FP.F16.F32.PACK_AB R2, RZ, R2 ;  /* 0x00000002ff02a23e */ /* 0x000fc800000000ff */
[----:B------:R-:W-:-:S05]  /*5bc0*/  PRMT R14, R2, 0x7610, R14 ;  /* 0x00007610020e7816 */ /* 0x000fca000000000e */
[----:B------:R2:W-:Y:S04]  /*5bd0*/  @!P2 STG.E.U16 desc[UR8][R6.64], R14 ;  /* 0x0000000e0600a986 */ /* 0x0005e8000c101508 */
[----:B------:R-:W3:Y:S01]  /*5be0*/  @!P3 LDG.E.U16 R2, desc[UR8][R8.64] ;  /* 0x000000080802b981 */ /* 0x000ee2000c1e1500 */
[----:B-----5:R-:W-:Y:S01]  /*5bf0*/  @!P3 HADD2.F32 R10, -RZ, R10.H0_H0 ;  /* 0x2000000aff0ab230 */ /* 0x020fe20000004100 */
[----:B------:R-:W-:-:S04]  /*5c00*/  MOV R0, RZ ;  /* 0x000000ff00007202 */ /* 0x000fc80000000f00 */
[----:B0-----:R-:W-:-:S04]  /*5c10*/  @!P3 FMUL.FTZ R0, R10, R11 ;  /* 0x0000000b0a00b220 */ /* 0x001fc80000410000 */
[----:B-1----:R-:W-:-:S05]  /*5c20*/  @!P3 FMUL.FTZ R0, R0, -R15 ;  /* 0x8000000f0000b220 */ /* 0x002fca0000410000 */
[----:B------:R-:W-:-:S05]  /*5c30*/  @!P3 F2FP.F16.F32.PACK_AB R0, RZ, R0 ;  /* 0x00000000ff00b23e */ /* 0x000fca00000000ff */
[----:B------:R-:W-:Y:S01]  /*5c40*/  @!P3 HADD2.F32 R11, -RZ, R0.H0_H0 ;  /* 0x20000000ff0bb230 */ /* 0x000fe20000004100 */
[----:B------:R-:W-:-:S06]  /*5c50*/  ULEA UR4, UR12, UR4, 0x2 ;  /* 0x000000040c047291 */ /* 0x000fcc000f8e10ff */
[----:B------:R-:W-:Y:S01]  /*5c60*/  ISETP.LE.AND P0, PT, R3, UR4, PT ;  /* 0x0000000403007c0c */ /* 0x000fe2000bf03270 */
[----:B---3--:R-:W-:-:S05]  /*5c70*/  @!P3 HADD2.F32 R2, -RZ, R2.H0_H0 ;  /* 0x20000002ff02b230 */ /* 0x008fca0000004100 */
[----:B------:R-:W-:-:S05]  /*5c80*/  @!P3 FADD.FTZ R2, R2, R11 ;  /* 0x0000000b0202b221 */ /* 0x000fca0000010000 */
[----:B------:R-:W-:-:S05]  /*5c90*/  @!P3 F2FP.F16.F32.PACK_AB R2, RZ, R2 ;  /* 0x00000002ff02b23e */ /* 0x000fca00000000ff */
[----:B------:R2:W-:Y:S01]  /*5ca0*/  @!P3 STG.E.U16 desc[UR8][R8.64], R2 ;  /* 0x000000020800b986 */ /* 0x0005e2000c101508 */
[----:B------:R-:W-:Y:S05]  /*5cb0*/  @!P0 BRA `(.L_x_163) ;  /* 0xfffffff800988947 */ /* 0x000fea000383ffff */
[----:B------:R-:W-:Y:S05]  /*5cc0*/  EXIT ;  /* 0x000000000000794d */ /* 0x000fea0003800000 */
.L_x_162:
[----:B------:R-:W-:-:S05]  /*5cd0*/  UMOV UR4, URZ ;  /* 0x000000ff00047c82 */ /* 0x000fca0008000000 */
.L_x_164:
        /* <DEDUP_REMOVED lines=115> */
.L_x_165:
        /* <DEDUP_REMOVED lines=15> */
.L_x_169:


//--------------------- .nv.shared.reserved.0     --------------------------
	.section	.nv.shared.reserved.0,"aw",@nobits
	.weak		__nv_reservedSMEM_offset_0_alias
	.size		__nv_reservedSMEM_offset_0_alias, 0, 64
	.other		__nv_reservedSMEM_offset_0_alias,@"STO_CUDA_RESERVED_SHARED STV_DEFAULT"
__nv_reservedSMEM_offset_0_alias:
	.zero		0
	.zero		64


//--------------------- .nv.global                --------------------------
	.section	.nv.global,"aw",@nobits
.nv.global:
	.type		_ZN57_INTERNAL_3d4148be_26_multi_tensor_sgd_kernel_cu_cfffd2454cuda3std3__48in_placeE,@object
	.size		_ZN57_INTERNAL_3d4148be_26_multi_tensor_sgd_kernel_cu_cfffd2454cuda3std3__48in_placeE,(_ZN57_INTERNAL_3d4148be_26_multi_tensor_sgd_kernel_cu_cfffd2454cuda3std6ranges3__45__cpo8distanceE - _ZN57_INTERNAL_3d4148be_26_multi_tensor_sgd_kernel_cu_cfffd2454cuda3std3__48in_placeE)
_ZN57_INTERNAL_3d4148be_26_multi_tensor_sgd_kernel_cu_cfffd2454cuda3std3__48in_placeE:
	.zero		1
	.type		_ZN57_INTERNAL_3d4148be_26_multi_tensor_sgd_kernel_cu_cfffd2454cuda3std6ranges3__45__cpo8distanceE,@object
	.size		_ZN57_INTERNAL_3d4148be_26_multi_tensor_sgd_kernel_cu_cfffd2454cuda3std6ranges3__45__cpo8distanceE,(_ZN57_INTERNAL_3d4148be_26_multi_tensor_sgd_kernel_cu_cfffd2454cuda3std3__45__cpo6cbeginE - _ZN57_INTERNAL_3d4148be_26_multi_tensor_sgd_kernel_cu_cfffd2454cuda3std6ranges3__45__cpo8distanceE)
_ZN57_INTERNAL_3d4148be_26_multi_tensor_sgd_kernel_cu_cfffd2454cuda3std6ranges3__45__cpo8distanceE:
	.zero		1
	.type		_ZN57_INTERNAL_3d4148be_26_multi_tensor_sgd_kernel_cu_cfffd2454cuda3std3__45__cpo6cbeginE,@object
	.size		_ZN57_INTERNAL_3d4148be_26_multi_tensor_sgd_kernel_cu_cfffd2454cuda3std3__45__cpo6cbeginE,(_ZN57_INTERNAL_3d4148be_26_multi_tensor_sgd_kernel_cu_cfffd2454cuda3std6ranges3__45__cpo7advanceE - _ZN57_INTERNAL_3d4148be_26_multi_tensor_sgd_kernel_cu_cfffd2454cuda3std3__45__cpo6cbeginE)
_ZN57_INTERNAL_3d4148be_26_multi_tensor_sgd_kernel_cu_cfffd2454cuda3std3__45__cpo6cbeginE:
	.zero		1
	.type		_ZN57_INTERNAL_3d4148be_26_multi_tensor_sgd_kernel_cu_cfffd2454cuda3std6ranges3__45__cpo7advanceE,@object
	.size		_ZN57_INTERNAL_3d4148be_26_multi_tensor_sgd_kernel_cu_cfffd2454cuda3std6ranges3__45__cpo7advanceE,(_ZN57_INTERNAL_3d4148be_26_multi_tensor_sgd_kernel_cu_cfffd2454cuda3std3__45__cpo7crbeginE - _ZN57_INTERNAL_3d4148be_26_multi_tensor_sgd_kernel_cu_cfffd2454cuda3std6ranges3__45__cpo7advanceE)
_ZN57_INTERNAL_3d4148be_26_multi_tensor_sgd_kernel_cu_cfffd2454cuda3std6ranges3__45__cpo7advanceE:
	.zero		1
	.type		_ZN57_INTERNAL_3d4148be_26_multi_tensor_sgd_kernel_cu_cfffd2454cuda3std3__45__cpo7crbeginE,@object
	.size		_ZN57_INTERNAL_3d4148be_26_multi_tensor_sgd_kernel_cu_cfffd2454cuda3std3__45__cpo7crbeginE,(_ZN57_INTERNAL_3d4148be_26_multi_tensor_sgd_kernel_cu_cfffd2454cuda3std6ranges3__45__cpo4dataE - _ZN57_INTERNAL_3d4148be_26_multi_tensor_sgd_kernel_cu_cfffd2454cuda3std3__45__cpo7crbeginE)
_ZN57_INTERNAL_3d4148be_26_multi_tensor_sgd_kernel_cu_cfffd2454cuda3std3__45__cpo7crbeginE:
	.zero		1
	.type		_ZN57_INTERNAL_3d4148be_26_multi_tensor_sgd_kernel_cu_cfffd2454cuda3std6ranges3__45__cpo4dataE,@object
	.size		_ZN57_INTERNAL_3d4148be_26_multi_tensor_sgd_kernel_cu_cfffd2454cuda3std6ranges3__45__cpo4dataE,(_ZN57_INTERNAL_3d4148be_26_multi_tensor_sgd_kernel_cu_cfffd2454cuda3std6ranges3__45__cpo5beginE - _ZN57_INTERNAL_3d4148be_26_multi_tensor_sgd_kernel_cu_cfffd2454cuda3std6ranges3__45__cpo4dataE)
_ZN57_INTERNAL_3d4148be_26_multi_tensor_sgd_kernel_cu_cfffd2454cuda3std6ranges3__45__cpo4dataE:
	.zero		1
	.type		_ZN57_INTERNAL_3d4148be_26_multi_tensor_sgd_kernel_cu_cfffd2454cuda3std6ranges3__45__cpo5beginE,@object
	.size		_ZN57_INTERNAL_3d4148be_26_multi_tensor_sgd_kernel_cu_cfffd2454cuda3std6ranges3__45__cpo5beginE,(_ZN57_INTERNAL_3d4148be_26_multi_tensor_sgd_kernel_cu_cfffd2454cuda3std3__459_GLOBAL__N__3d4148be_26_multi_tensor_sgd_kernel_cu_cfffd2456ignoreE - _ZN57_INTERNAL_3d4148be_26_multi_tensor_sgd_kernel_cu_cfffd2454cuda3std6ranges3__45__cpo5beginE)
_ZN57_INTERNAL_3d4148be_26_multi_tensor_sgd_kernel_cu_cfffd2454cuda3std6ranges3__45__cpo5beginE:
	.zero		1
	.type		_ZN57_INTERNAL_3d4148be_26_multi_tensor_sgd_kernel_cu_cfffd2454cuda3std3__459_GLOBAL__N__3d4148be_26_multi_tensor_sgd_kernel_cu_cfffd2456ignoreE,@object
	.size		_ZN57_INTERNAL_3d4148be_26_multi_tensor_sgd_kernel_cu_cfffd2454cuda3std3__459_GLOBAL__N__3d4148be_26_multi_tensor_sgd_kernel_cu_cfffd2456ignoreE,(_ZN57_INTERNAL_3d4148be_26_multi_tensor_sgd_kernel_cu_cfffd2454cuda3std6ranges3__45__cpo4sizeE - _ZN57_INTERNAL_3d4148be_26_multi_tensor_sgd_kernel_cu_cfffd2454cuda3std3__459_GLOBAL__N__3d4148be_26_multi_tensor_sgd_kernel_cu_cfffd2456ignoreE)
_ZN57_INTERNAL_3d4148be_26_multi_tensor_sgd_kernel_cu_cfffd2454cuda3std3__459_GLOBAL__N__3d4148be_26_multi_tensor_sgd_kernel_cu_cfffd2456ignoreE:
	.zero		1
	.type		_ZN57_INTERNAL_3d4148be_26_multi_tensor_sgd_kernel_cu_cfffd2454cuda3std6ranges3__45__cpo4sizeE,@object
	.size		_ZN57_INTERNAL_3d4148be_26_multi_tensor_sgd_kernel_cu_cfffd2454cuda3std6ranges3__45__cpo4sizeE,(_ZN57_INTERNAL_3d4148be_26_multi_tensor_sgd_kernel_cu_cfffd2454cuda3std3__45__cpo5beginE - _ZN57_INTERNAL_3d4148be_26_multi_tensor_sgd_kernel_cu_cfffd2454cuda3std6ranges3__45__cpo4sizeE)
_ZN57_INTERNAL_3d4148be_26_multi_tensor_sgd_kernel_cu_cfffd2454cuda3std6ranges3__45__cpo4sizeE:
	.zero		1
	.type		_ZN57_INTERNAL_3d4148be_26_multi_tensor_sgd_kernel_cu_cfffd2454cuda3std3__45__cpo5beginE,@object
	.size		_ZN57_INTERNAL_3d4148be_26_multi_tensor_sgd_kernel_cu_cfffd2454cuda3std3__45__cpo5beginE,(_ZN57_INTERNAL_3d4148be_26_multi_tensor_sgd_kernel_cu_cfffd2454cuda3std6ranges3__45__cpo6cbeginE - _ZN57_INTERNAL_3d4148be_26_multi_tensor_sgd_kernel_cu_cfffd2454cuda3std3__45__cpo5beginE)
_ZN57_INTERNAL_3d4148be_26_multi_tensor_sgd_kernel_cu_cfffd2454cuda3std3__45__cpo5beginE:
	.zero		1
	.type		_ZN57_INTERNAL_3d4148be_26_multi_tensor_sgd_kernel_cu_cfffd2454cuda3std6ranges3__45__cpo6cbeginE,@object
	.size		_ZN57_INTERNAL_3d4148be_26_multi_tensor_sgd_kernel_cu_cfffd2454cuda3std6ranges3__45__cpo6cbeginE,(_ZN57_INTERNAL_3d4148be_26_multi_tensor_sgd_kernel_cu_cfffd2454cuda3std3__45__cpo6rbeginE - _ZN57_INTERNAL_3d4148be_26_multi_tensor_sgd_kernel_cu_cfffd2454cuda3std6ranges3__45__cpo6cbeginE)
_ZN57_INTERNAL_3d4148be_26_multi_tensor_sgd_kernel_cu_cfffd2454cuda3std6ranges3__45__cpo6cbeginE:
	.zero		1
	.type		_ZN57_INTERNAL_3d4148be_26_multi_tensor_sgd_kernel_cu_cfffd2454cuda3std3__45__cpo6rbeginE,@object
	.size		_ZN57_INTERNAL_3d4148be_26_multi_tensor_sgd_kernel_cu_cfffd2454cuda3std3__45__cpo6rbeginE,(_ZN57_INTERNAL_3d4148be_26_multi_tensor_sgd_kernel_cu_cfffd2454cuda3std6ranges3__45__cpo4nextE - _ZN57_INTERNAL_3d4148be_26_multi_tensor_sgd_kernel_cu_cfffd2454cuda3std3__45__cpo6rbeginE)
_ZN57_INTERNAL_3d4148be_26_multi_tensor_sgd_kernel_cu_cfffd2454cuda3std3__45__cpo6rbeginE:
	.zero		1
	.type		_ZN57_INTERNAL_3d4148be_26_multi_tensor_sgd_kernel_cu_cfffd2454cuda3std6ranges3__45__cpo4nextE,@object
	.size		_ZN57_INTERNAL_3d4148be_26_multi_tensor_sgd_kernel_cu_cfffd2454cuda3std6ranges3__45__cpo4nextE,(_ZN57_INTERNAL_3d4148be_26_multi_tensor_sgd_kernel_cu_cfffd2454cuda3std6ranges3__45__cpo4swapE - _ZN57_INTERNAL_3d4148be_26_multi_tensor_sgd_kernel_cu_cfffd2454cuda3std6ranges3__45__cpo4nextE)
_ZN57_INTERNAL_3d4148be_26_multi_tensor_sgd_kernel_cu_cfffd2454cuda3std6ranges3__45__cpo4nextE:
	.zero		1
	.type		_ZN57_INTERNAL_3d4148be_26_multi_tensor_sgd_kernel_cu_cfffd2454cuda3std6ranges3__45__cpo4swapE,@object
	.size		_ZN57_INTERNAL_3d4148be_26_multi_tensor_sgd_kernel_cu_cfffd2454cuda3std6ranges3__45__cpo4swapE,(_ZN57_INTERNAL_3d4148be_26_multi_tensor_sgd_kernel_cu_cfffd2454cuda3std3__420unreachable_sentinelE - _ZN57_INTERNAL_3d4148be_26_multi_tensor_sgd_kernel_cu_cfffd2454cuda3std6ranges3__45__cpo4swapE)
_ZN57_INTERNAL_3d4148be_26_multi_tensor_sgd_kernel_cu_cfffd2454cuda3std6ranges3__45__cpo4swapE:
	.zero		1
	.type		_ZN57_INTERNAL_3d4148be_26_multi_tensor_sgd_kernel_cu_cfffd2454cuda3std3__420unreachable_sentinelE,@object
	.size		_ZN57_INTERNAL_3d4148be_26_multi_tensor_sgd_kernel_cu_cfffd2454cuda3std3__420unreachable_sentinelE,(_ZN57_INTERNAL_3d4148be_26_multi_tensor_sgd_kernel_cu_cfffd2456thrust24THRUST_300001_SM_1000_NS6system6detail10sequential3seqE - _ZN57_INTERNAL_3d4148be_26_multi_tensor_sgd_kernel_cu_cfffd2454cuda3std3__420unreachable_sentinelE)
_ZN57_INTERNAL_3d4148be_26_multi_tensor_sgd_kernel_cu_cfffd2454cuda3std3__420unreachable_sentinelE:
	.zero		1
	.type		_ZN57_INTERNAL_3d4148be_26_multi_tensor_sgd_kernel_cu_cfffd2456thrust24THRUST_300001_SM_1000_NS6system6detail10sequential3seqE,@object
	.size		_ZN57_INTERNAL_3d4148be_26_multi_tensor_sgd_kernel_cu_cfffd2456thrust24THRUST_300001_SM_1000_NS6system6detail10sequential3seqE,(_ZN57_INTERNAL_3d4148be_26_multi_tensor_sgd_kernel_cu_cfffd2454cuda3std3__45__cpo4cendE - _ZN57_INTERNAL_3d4148be_26_multi_tensor_sgd_kernel_cu_cfffd2456thrust24THRUST_300001_SM_1000_NS6system6detail10sequential3seqE)
_ZN57_INTERNAL_3d4148be_26_multi_tensor_sgd_kernel_cu_cfffd2456thrust24THRUST_300001_SM_1000_NS6system6detail10sequential3seqE:
	.zero		1
	.type		_ZN57_INTERNAL_3d4148be_26_multi_tensor_sgd_kernel_cu_cfffd2454cuda3std3__45__cpo4cendE,@object
	.size		_ZN57_INTERNAL_3d4148be_26_multi_tensor_sgd_kernel_cu_cfffd2454cuda3std3__45__cpo4cendE,(_ZN57_INTERNAL_3d4148be_26_multi_tensor_sgd_kernel_cu_cfffd2454cuda3std6ranges3__45__cpo9iter_swapE - _ZN57_INTERNAL_3d4148be_26_multi_tensor_sgd_kernel_cu_cfffd2454cuda3std3__45__cpo4cendE)
_ZN57_INTERNAL_3d4148be_26_multi_tensor_sgd_kernel_cu_cfffd2454cuda3std3__45__cpo4cendE:
	.zero		1
	.type		_ZN57_INTERNAL_3d4148be_26_multi_tensor_sgd_kernel_cu_cfffd2454cuda3std6ranges3__45__cpo9iter_swapE,@object
	.size		_ZN57_INTERNAL_3d4148be_26_multi_tensor_sgd_kernel_cu_cfffd2454cuda3std6ranges3__45__cpo9iter_swapE,(_ZN57_INTERNAL_3d4148be_26_multi_tensor_sgd_kernel_cu_cfffd2454cuda3std3__45__cpo5crendE - _ZN57_INTERNAL_3d4148be_26_multi_tensor_sgd_kernel_cu_cfffd2454cuda3std6ranges3__45__cpo9iter_swapE)
_ZN57_INTERNAL_3d4148be_26_multi_tensor_sgd_kernel_cu_cfffd2454cuda3std6ranges3__45__cpo9iter_swapE:
	.zero		1
	.type		_ZN57_INTERNAL_3d4148be_26_multi_tensor_sgd_kernel_cu_cfffd2454cuda3std3__45__cpo5crendE,@object
	.size		_ZN57_INTERNAL_3d4148be_26_multi_tensor_sgd_kernel_cu_cfffd2454cuda3std3__45__cpo5crendE,(_ZN57_INTERNAL_3d4148be_26_multi_tensor_sgd_kernel_cu_cfffd2454cuda3std6ranges3__45__cpo5cdataE - _ZN57_INTERNAL_3d4148be_26_multi_tensor_sgd_kernel_cu_cfffd2454cuda3std3__45__cpo5crendE)
_ZN57_INTERNAL_3d4148be_26_multi_tensor_sgd_kernel_cu_cfffd2454cuda3std3__45__cpo5crendE:
	.zero		1
	.type		_ZN57_INTERNAL_3d4148be_26_multi_tensor_sgd_kernel_cu_cfffd2454cuda3std6ranges3__45__cpo5cdataE,@object
	.size		_ZN57_INTERNAL_3d4148be_26_multi_tensor_sgd_kernel_cu_cfffd2454cuda3std6ranges3__45__cpo5cdataE,(_ZN57_INTERNAL_3d4148be_26_multi_tensor_sgd_kernel_cu_cfffd2454cuda3std6ranges3__45__cpo3endE - _ZN57_INTERNAL_3d4148be_26_multi_tensor_sgd_kernel_cu_cfffd2454cuda3std6ranges3__45__cpo5cdataE)
_ZN57_INTERNAL_3d4148be_26_multi_tensor_sgd_kernel_cu_cfffd2454cuda3std6ranges3__45__cpo5cdataE:
	.zero		1
	.type		_ZN57_INTERNAL_3d4148be_26_multi_tensor_sgd_kernel_cu_cfffd2454cuda3std6ranges3__45__cpo3endE,@object
	.size		_ZN57_INTERNAL_3d4148be_26_multi_tensor_sgd_kernel_cu_cfffd2454cuda3std6ranges3__45__cpo3endE,(_ZN57_INTERNAL_3d4148be_26_multi_tensor_sgd_kernel_cu_cfffd2454cuda3std3__419piecewise_constructE - _ZN57_INTERNAL_3d4148be_26_multi_tensor_sgd_kernel_cu_cfffd2454cuda3std6ranges3__45__cpo3endE)
_ZN57_INTERNAL_3d4148be_26_multi_tensor_sgd_kernel_cu_cfffd2454cuda3std6ranges3__45__cpo3endE:
	.zero		1
	.type		_ZN57_INTERNAL_3d4148be_26_multi_tensor_sgd_kernel_cu_cfffd2454cuda3std3__419piecewise_constructE,@object
	.size		_ZN57_INTERNAL_3d4148be_26_multi_tensor_sgd_kernel_cu_cfffd2454cuda3std3__419piecewise_constructE,(_ZN57_INTERNAL_3d4148be_26_multi_tensor_sgd_kernel_cu_cfffd2454cuda3std6ranges3__45__cpo5ssizeE - _ZN57_INTERNAL_3d4148be_26_multi_tensor_sgd_kernel_cu_cfffd2454cuda3std3__419piecewise_constructE)
_ZN57_INTERNAL_3d4148be_26_multi_tensor_sgd_kernel_cu_cfffd2454cuda3std3__419piecewise_constructE:
	.zero		1
	.type		_ZN57_INTERNAL_3d4148be_26_multi_tensor_sgd_kernel_cu_cfffd2454cuda3std6ranges3__45__cpo5ssizeE,@object
	.size		_ZN57_INTERNAL_3d4148be_26_multi_tensor_sgd_kernel_cu_cfffd2454cuda3std6ranges3__45__cpo5ssizeE,(_ZN57_INTERNAL_3d4148be_26_multi_tensor_sgd_kernel_cu_cfffd2454cuda3std3__45__cpo3endE - _ZN57_INTERNAL_3d4148be_26_multi_tensor_sgd_kernel_cu_cfffd2454cuda3std6ranges3__45__cpo5ssizeE)
_ZN57_INTERNAL_3d4148be_26_multi_tensor_sgd_kernel_cu_cfffd2454cuda3std6ranges3__45__cpo5ssizeE:
	.zero		1
	.type		_ZN57_INTERNAL_3d4148be_26_multi_tensor_sgd_kernel_cu_cfffd2454cuda3std3__45__cpo3endE,@object
	.size		_ZN57_INTERNAL_3d4148be_26_multi_tensor_sgd_kernel_cu_cfffd2454cuda3std3__45__cpo3endE,(_ZN57_INTERNAL_3d4148be_26_multi_tensor_sgd_kernel_cu_cfffd2454cuda3std6ranges3__45__cpo4cendE - _ZN57_INTERNAL_3d4148be_26_multi_tensor_sgd_kernel_cu_cfffd2454cuda3std3__45__cpo3endE)
_ZN57_INTERNAL_3d4148be_26_multi_tensor_sgd_kernel_cu_cfffd2454cuda3std3__45__cpo3endE:
	.zero		1
	.type		_ZN57_INTERNAL_3d4148be_26_multi_tensor_sgd_kernel_cu_cfffd2454cuda3std6ranges3__45__cpo4cendE,@object
	.size		_ZN57_INTERNAL_3d4148be_26_multi_tensor_sgd_kernel_cu_cfffd2454cuda3std6ranges3__45__cpo4cendE,(_ZN57_INTERNAL_3d4148be_26_multi_tensor_sgd_kernel_cu_cfffd2454cuda3std3__45__cpo4rendE - _ZN57_INTERNAL_3d4148be_26_multi_tensor_sgd_kernel_cu_cfffd2454cuda3std6ranges3__45__cpo4cendE)
_ZN57_INTERNAL_3d4148be_26_multi_tensor_sgd_kernel_cu_cfffd2454cuda3std6ranges3__45__cpo4cendE:
	.zero		1
	.type		_ZN57_INTERNAL_3d4148be_26_multi_tensor_sgd_kernel_cu_cfffd2454cuda3std3__45__cpo4rendE,@object
	.size		_ZN57_INTERNAL_3d4148be_26_multi_tensor_sgd_kernel_cu_cfffd2454cuda3std3__45__cpo4rendE,(_ZN57_INTERNAL_3d4148be_26_multi_tensor_sgd_kernel_cu_cfffd2454cuda3std6ranges3__45__cpo4prevE - _ZN57_INTERNAL_3d4148be_26_multi_tensor_sgd_kernel_cu_cfffd2454cuda3std3__45__cpo4rendE)
_ZN57_INTERNAL_3d4148be_26_multi_tensor_sgd_kernel_cu_cfffd2454cuda3std3__45__cpo4rendE:
	.zero		1
	.type		_ZN57_INTERNAL_3d4148be_26_multi_tensor_sgd_kernel_cu_cfffd2454cuda3std6ranges3__45__cpo4prevE,@object
	.size		_ZN57_INTERNAL_3d4148be_26_multi_tensor_sgd_kernel_cu_cfffd2454cuda3std6ranges3__45__cpo4prevE,(_ZN57_INTERNAL_3d4148be_26_multi_tensor_sgd_kernel_cu_cfffd2454cuda3std6ranges3__45__cpo9iter_moveE - _ZN57_INTERNAL_3d4148be_26_multi_tensor_sgd_kernel_cu_cfffd2454cuda3std6ranges3__45__cpo4prevE)
_ZN57_INTERNAL_3d4148be_26_multi_tensor_sgd_kernel_cu_cfffd2454cuda3std6ranges3__45__cpo4prevE:
	.zero		1
	.type		_ZN57_INTERNAL_3d4148be_26_multi_tensor_sgd_kernel_cu_cfffd2454cuda3std6ranges3__45__cpo9iter_moveE,@object
	.size		_ZN57_INTERNAL_3d4148be_26_multi_tensor_sgd_kernel_cu_cfffd2454cuda3std6ranges3__45__cpo9iter_moveE,(.L_13 - _ZN57_INTERNAL_3d4148be_26_multi_tensor_sgd_kernel_cu_cfffd2454cuda3std6ranges3__45__cpo9iter_moveE)
_ZN57_INTERNAL_3d4148be_26_multi_tensor_sgd_kernel_cu_cfffd2454cuda3std6ranges3__45__cpo9iter_moveE:
	.zero		1
.L_13:


//--------------------- .nv.constant0._Z25multi_tensor_apply_kernelI18TensorListMetadataILi4EE10SGDFunctorILi4EffEJffffbbbfEEvlPViT_T0_DpT1_ --------------------------
	.section	.nv.constant0._Z25multi_tensor_apply_kernelI18TensorListMetadataILi4EE10SGDFunctorILi4EffEJffffbbbfEEvlPViT_T0_DpT1_,"a",@progbits
	.sectionflags	@""
	.align	4
.nv.constant0._Z25multi_tensor_apply_kernelI18TensorListMetadataILi4EE10SGDFunctorILi4EffEJffffbbbfEEvlPViT_T0_DpT1_:
	.zero		3988


//--------------------- .nv.constant0._Z25multi_tensor_apply_kernelI18TensorListMetadataILi4EE10SGDFunctorILi4EN3c104HalfEfEJffffbbbfEEvlPViT_T0_DpT1_ --------------------------
	.section	.nv.constant0._Z25multi_tensor_apply_kernelI18TensorListMetadataILi4EE10SGDFunctorILi4EN3c104HalfEfEJffffbbbfEEvlPViT_T0_DpT1_,"a",@progbits
	.sectionflags	@""
	.align	4
.nv.constant0._Z25multi_tensor_apply_kernelI18TensorListMetadataILi4EE10SGDFunctorILi4EN3c104HalfEfEJffffbbbfEEvlPViT_T0_DpT1_:
	.zero		3988


//--------------------- .nv.constant0._Z25multi_tensor_apply_kernelI18TensorListMetadataILi3EE10SGDFunctorILi3EffEJffffbbbfEEvlPViT_T0_DpT1_ --------------------------
	.section	.nv.constant0._Z25multi_tensor_apply_kernelI18TensorListMetadataILi3EE10SGDFunctorILi3EffEJffffbbbfEEvlPViT_T0_DpT1_,"a",@progbits
	.sectionflags	@""
	.align	4
.nv.constant0._Z25multi_tensor_apply_kernelI18TensorListMetadataILi3EE10SGDFunctorILi3EffEJffffbbbfEEvlPViT_T0_DpT1_:
	.zero		4084


//--------------------- .nv.constant0._Z25multi_tensor_apply_kernelI18TensorListMetadataILi3EE10SGDFunctorILi3EN3c104HalfES4_EJffffbbbfEEvlPViT_T0_DpT1_ --------------------------
	.section	.nv.constant0._Z25multi_tensor_apply_kernelI18TensorListMetadataILi3EE10SGDFunctorILi3EN3c104HalfES4_EJffffbbbfEEvlPViT_T0_DpT1_,"a",@progbits
	.sectionflags	@""
	.align	4
.nv.constant0._Z25multi_tensor_apply_kernelI18TensorListMetadataILi3EE10SGDFunctorILi3EN3c104HalfES4_EJffffbbbfEEvlPViT_T0_DpT1_:
	.zero		4084


//--------------------- SYMBOLS --------------------------

	.type		.nv.reservedSmem.offset0,@object
	.size		.nv.reservedSmem.offset0,0x4
